//
// Generated by NVIDIA NVVM Compiler
//
// Compiler Build ID: CL-36424714
// Cuda compilation tools, release 13.0, V13.0.88
// Based on NVVM 20.0.0
//

.version 9.0
.target sm_100
.address_size 64

	// .globl	_Z17compute_predicatePKiPiim
// _ZZN3cub18CUB_300001_SM_10006detail4scan16DeviceScanKernelINS2_10policy_hubIiiijN4cuda3std3__44plusIvEEE10Policy1000EPiN6thrust24THRUST_300001_SM_1000_NS6detail15normal_iteratorINSE_10device_ptrIiEEEENS0_13ScanTileStateIiLb1EEES9_NS1_10InputValueIiSC_EEjiLb0EiEEvT0_T1_T2_iT3_T4_T5_E12temp_storage has been demoted
// _ZZN3cub18CUB_300001_SM_10006detail4scan16DeviceScanKernelINS2_10policy_hubIiiimN4cuda3std3__44plusIvEEE10Policy1000EPiN6thrust24THRUST_300001_SM_1000_NS6detail15normal_iteratorINSE_10device_ptrIiEEEENS0_13ScanTileStateIiLb1EEES9_NS1_10InputValueIiSC_EEmiLb0EiEEvT0_T1_T2_iT3_T4_T5_E12temp_storage has been demoted
.global .align 1 .b8 _ZN34_INTERNAL_e079f56b_4_k_cu_7294b2724cuda3std3__45__cpo5beginE[1];
.global .align 1 .b8 _ZN34_INTERNAL_e079f56b_4_k_cu_7294b2724cuda3std3__45__cpo3endE[1];
.global .align 1 .b8 _ZN34_INTERNAL_e079f56b_4_k_cu_7294b2724cuda3std3__45__cpo6cbeginE[1];
.global .align 1 .b8 _ZN34_INTERNAL_e079f56b_4_k_cu_7294b2724cuda3std3__45__cpo4cendE[1];
.global .align 1 .b8 _ZN34_INTERNAL_e079f56b_4_k_cu_7294b2724cuda3std3__45__cpo6rbeginE[1];
.global .align 1 .b8 _ZN34_INTERNAL_e079f56b_4_k_cu_7294b2724cuda3std3__45__cpo4rendE[1];
.global .align 1 .b8 _ZN34_INTERNAL_e079f56b_4_k_cu_7294b2724cuda3std3__45__cpo7crbeginE[1];
.global .align 1 .b8 _ZN34_INTERNAL_e079f56b_4_k_cu_7294b2724cuda3std3__45__cpo5crendE[1];
.global .align 1 .b8 _ZN34_INTERNAL_e079f56b_4_k_cu_7294b2724cuda3std3__436_GLOBAL__N__e079f56b_4_k_cu_7294b2726ignoreE[1];
.global .align 1 .b8 _ZN34_INTERNAL_e079f56b_4_k_cu_7294b2724cuda3std3__419piecewise_constructE[1];
.global .align 1 .b8 _ZN34_INTERNAL_e079f56b_4_k_cu_7294b2724cuda3std3__48in_placeE[1];
.global .align 1 .b8 _ZN34_INTERNAL_e079f56b_4_k_cu_7294b2724cuda3std3__420unreachable_sentinelE[1];
.global .align 1 .b8 _ZN34_INTERNAL_e079f56b_4_k_cu_7294b2724cuda3std3__47nulloptE[1];
.global .align 1 .b8 _ZN34_INTERNAL_e079f56b_4_k_cu_7294b2724cuda3std3__48unexpectE[1];
.global .align 1 .b8 _ZN34_INTERNAL_e079f56b_4_k_cu_7294b2724cuda3std6ranges3__45__cpo4swapE[1];
.global .align 1 .b8 _ZN34_INTERNAL_e079f56b_4_k_cu_7294b2724cuda3std6ranges3__45__cpo9iter_moveE[1];
.global .align 1 .b8 _ZN34_INTERNAL_e079f56b_4_k_cu_7294b2724cuda3std6ranges3__45__cpo5beginE[1];
.global .align 1 .b8 _ZN34_INTERNAL_e079f56b_4_k_cu_7294b2724cuda3std6ranges3__45__cpo3endE[1];
.global .align 1 .b8 _ZN34_INTERNAL_e079f56b_4_k_cu_7294b2724cuda3std6ranges3__45__cpo6cbeginE[1];
.global .align 1 .b8 _ZN34_INTERNAL_e079f56b_4_k_cu_7294b2724cuda3std6ranges3__45__cpo4cendE[1];
.global .align 1 .b8 _ZN34_INTERNAL_e079f56b_4_k_cu_7294b2724cuda3std6ranges3__45__cpo7advanceE[1];
.global .align 1 .b8 _ZN34_INTERNAL_e079f56b_4_k_cu_7294b2724cuda3std6ranges3__45__cpo9iter_swapE[1];
.global .align 1 .b8 _ZN34_INTERNAL_e079f56b_4_k_cu_7294b2724cuda3std6ranges3__45__cpo4nextE[1];
.global .align 1 .b8 _ZN34_INTERNAL_e079f56b_4_k_cu_7294b2724cuda3std6ranges3__45__cpo4prevE[1];
.global .align 1 .b8 _ZN34_INTERNAL_e079f56b_4_k_cu_7294b2724cuda3std6ranges3__45__cpo4dataE[1];
.global .align 1 .b8 _ZN34_INTERNAL_e079f56b_4_k_cu_7294b2724cuda3std6ranges3__45__cpo5cdataE[1];
.global .align 1 .b8 _ZN34_INTERNAL_e079f56b_4_k_cu_7294b2724cuda3std6ranges3__45__cpo4sizeE[1];
.global .align 1 .b8 _ZN34_INTERNAL_e079f56b_4_k_cu_7294b2724cuda3std6ranges3__45__cpo5ssizeE[1];
.global .align 1 .b8 _ZN34_INTERNAL_e079f56b_4_k_cu_7294b2724cuda3std6ranges3__45__cpo8distanceE[1];
.global .align 1 .b8 _ZN34_INTERNAL_e079f56b_4_k_cu_7294b2726thrust24THRUST_300001_SM_1000_NS8cuda_cub3parE[1];
.global .align 1 .b8 _ZN34_INTERNAL_e079f56b_4_k_cu_7294b2726thrust24THRUST_300001_SM_1000_NS8cuda_cub10par_nosyncE[1];
.global .align 1 .b8 _ZN34_INTERNAL_e079f56b_4_k_cu_7294b2726thrust24THRUST_300001_SM_1000_NS6system6detail10sequential3seqE[1];
.global .align 1 .b8 _ZN34_INTERNAL_e079f56b_4_k_cu_7294b2726thrust24THRUST_300001_SM_1000_NS6system3cpp3parE[1];
.global .align 1 .b8 _ZN34_INTERNAL_e079f56b_4_k_cu_7294b2726thrust24THRUST_300001_SM_1000_NS12placeholders2_1E[1];
.global .align 1 .b8 _ZN34_INTERNAL_e079f56b_4_k_cu_7294b2726thrust24THRUST_300001_SM_1000_NS12placeholders2_2E[1];
.global .align 1 .b8 _ZN34_INTERNAL_e079f56b_4_k_cu_7294b2726thrust24THRUST_300001_SM_1000_NS12placeholders2_3E[1];
.global .align 1 .b8 _ZN34_INTERNAL_e079f56b_4_k_cu_7294b2726thrust24THRUST_300001_SM_1000_NS12placeholders2_4E[1];
.global .align 1 .b8 _ZN34_INTERNAL_e079f56b_4_k_cu_7294b2726thrust24THRUST_300001_SM_1000_NS12placeholders2_5E[1];
.global .align 1 .b8 _ZN34_INTERNAL_e079f56b_4_k_cu_7294b2726thrust24THRUST_300001_SM_1000_NS12placeholders2_6E[1];
.global .align 1 .b8 _ZN34_INTERNAL_e079f56b_4_k_cu_7294b2726thrust24THRUST_300001_SM_1000_NS12placeholders2_7E[1];
.global .align 1 .b8 _ZN34_INTERNAL_e079f56b_4_k_cu_7294b2726thrust24THRUST_300001_SM_1000_NS12placeholders2_8E[1];
.global .align 1 .b8 _ZN34_INTERNAL_e079f56b_4_k_cu_7294b2726thrust24THRUST_300001_SM_1000_NS12placeholders2_9E[1];
.global .align 1 .b8 _ZN34_INTERNAL_e079f56b_4_k_cu_7294b2726thrust24THRUST_300001_SM_1000_NS12placeholders3_10E[1];
.global .align 1 .b8 _ZN34_INTERNAL_e079f56b_4_k_cu_7294b2726thrust24THRUST_300001_SM_1000_NS3seqE[1];
.global .align 1 .b8 _ZN34_INTERNAL_e079f56b_4_k_cu_7294b2726thrust24THRUST_300001_SM_1000_NS6deviceE[1];

.visible .entry _Z17compute_predicatePKiPiim(
	.param .u64 .ptr .align 1 _Z17compute_predicatePKiPiim_param_0,
	.param .u64 .ptr .align 1 _Z17compute_predicatePKiPiim_param_1,
	.param .u32 _Z17compute_predicatePKiPiim_param_2,
	.param .u64 _Z17compute_predicatePKiPiim_param_3
)
{
	.reg .pred 	%p<3>;
	.reg .b32 	%r<10>;
	.reg .b64 	%rd<10>;

	ld.param.u64 	%rd3, [_Z17compute_predicatePKiPiim_param_0];
	ld.param.u64 	%rd4, [_Z17compute_predicatePKiPiim_param_1];
	ld.param.u32 	%r2, [_Z17compute_predicatePKiPiim_param_2];
	ld.param.u64 	%rd5, [_Z17compute_predicatePKiPiim_param_3];
	mov.u32 	%r3, %ctaid.x;
	mov.u32 	%r4, %ntid.x;
	mov.u32 	%r5, %tid.x;
	mad.lo.s32 	%r6, %r3, %r4, %r5;
	cvt.u64.u32 	%rd1, %r6;
	setp.le.u64 	%p1, %rd5, %rd1;
	@%p1 bra 	$L__BB0_3;
	cvta.to.global.u64 	%rd6, %rd4;
	cvta.to.global.u64 	%rd7, %rd3;
	shl.b64 	%rd8, %rd1, 2;
	add.s64 	%rd9, %rd7, %rd8;
	ld.global.u32 	%r7, [%rd9];
	shr.u32 	%r1, %r7, %r2;
	and.b32  	%r8, %r1, 1;
	add.s64 	%rd2, %rd6, %rd8;
	st.global.u32 	[%rd2], %r8;
	setp.ne.s32 	%p2, %r2, 31;
	@%p2 bra 	$L__BB0_3;
	xor.b32  	%r9, %r1, 1;
	st.global.u32 	[%rd2], %r9;
$L__BB0_3:
	ret;

}
	// .globl	_Z7scatterPKiPiS0_S0_imi
.visible .entry _Z7scatterPKiPiS0_S0_imi(
	.param .u64 .ptr .align 1 _Z7scatterPKiPiS0_S0_imi_param_0,
	.param .u64 .ptr .align 1 _Z7scatterPKiPiS0_S0_imi_param_1,
	.param .u64 .ptr .align 1 _Z7scatterPKiPiS0_S0_imi_param_2,
	.param .u64 .ptr .align 1 _Z7scatterPKiPiS0_S0_imi_param_3,
	.param .u32 _Z7scatterPKiPiS0_S0_imi_param_4,
	.param .u64 _Z7scatterPKiPiS0_S0_imi_param_5,
	.param .u32 _Z7scatterPKiPiS0_S0_imi_param_6
)
{
	.reg .pred 	%p<3>;
	.reg .b32 	%r<11>;
	.reg .b64 	%rd<25>;

	ld.param.u64 	%rd6, [_Z7scatterPKiPiS0_S0_imi_param_0];
	ld.param.u64 	%rd7, [_Z7scatterPKiPiS0_S0_imi_param_1];
	ld.param.u64 	%rd5, [_Z7scatterPKiPiS0_S0_imi_param_2];
	ld.param.u64 	%rd8, [_Z7scatterPKiPiS0_S0_imi_param_3];
	ld.param.u64 	%rd9, [_Z7scatterPKiPiS0_S0_imi_param_5];
	ld.param.u32 	%r1, [_Z7scatterPKiPiS0_S0_imi_param_6];
	cvta.to.global.u64 	%rd1, %rd7;
	cvta.to.global.u64 	%rd2, %rd8;
	cvta.to.global.u64 	%rd3, %rd6;
	mov.u32 	%r2, %ctaid.x;
	mov.u32 	%r3, %ntid.x;
	mov.u32 	%r4, %tid.x;
	mad.lo.s32 	%r5, %r2, %r3, %r4;
	cvt.u64.u32 	%rd4, %r5;
	setp.le.u64 	%p1, %rd9, %rd4;
	@%p1 bra 	$L__BB1_4;
	cvta.to.global.u64 	%rd10, %rd5;
	shl.b64 	%rd11, %rd4, 2;
	add.s64 	%rd12, %rd10, %rd11;
	ld.global.u32 	%r6, [%rd12];
	setp.ne.s32 	%p2, %r6, 0;
	@%p2 bra 	$L__BB1_3;
	add.s64 	%rd19, %rd3, %rd11;
	ld.global.u32 	%r10, [%rd19];
	add.s64 	%rd20, %rd2, %rd11;
	ld.global.s32 	%rd21, [%rd20];
	sub.s64 	%rd22, %rd4, %rd21;
	shl.b64 	%rd23, %rd22, 2;
	add.s64 	%rd24, %rd1, %rd23;
	st.global.u32 	[%rd24], %r10;
	bra.uni 	$L__BB1_4;
$L__BB1_3:
	add.s64 	%rd14, %rd3, %rd11;
	ld.global.u32 	%r7, [%rd14];
	add.s64 	%rd15, %rd2, %rd11;
	ld.global.u32 	%r8, [%rd15];
	add.s32 	%r9, %r8, %r1;
	mul.wide.s32 	%rd16, %r9, 4;
	add.s64 	%rd17, %rd1, %rd16;
	st.global.u32 	[%rd17], %r7;
$L__BB1_4:
	ret;

}
	// .globl	_ZN3cub18CUB_300001_SM_10006detail11EmptyKernelIvEEvv
.visible .entry _ZN3cub18CUB_300001_SM_10006detail11EmptyKernelIvEEvv()
{


	ret;

}
	// .globl	_ZN3cub18CUB_300001_SM_10006detail8for_each13static_kernelINS2_12policy_hub_t12policy_500_tEmN6thrust24THRUST_300001_SM_1000_NS8cuda_cub20__uninitialized_fill7functorINS7_10device_ptrIiEEiEEEEvT0_T1_
.visible .entry _ZN3cub18CUB_300001_SM_10006detail8for_each13static_kernelINS2_12policy_hub_t12policy_500_tEmN6thrust24THRUST_300001_SM_1000_NS8cuda_cub20__uninitialized_fill7functorINS7_10device_ptrIiEEiEEEEvT0_T1_(
	.param .u64 _ZN3cub18CUB_300001_SM_10006detail8for_each13static_kernelINS2_12policy_hub_t12policy_500_tEmN6thrust24THRUST_300001_SM_1000_NS8cuda_cub20__uninitialized_fill7functorINS7_10device_ptrIiEEiEEEEvT0_T1__param_0,
	.param .align 8 .b8 _ZN3cub18CUB_300001_SM_10006detail8for_each13static_kernelINS2_12policy_hub_t12policy_500_tEmN6thrust24THRUST_300001_SM_1000_NS8cuda_cub20__uninitialized_fill7functorINS7_10device_ptrIiEEiEEEEvT0_T1__param_1[16]
)
.maxntid 256
{
	.reg .pred 	%p<4>;
	.reg .b16 	%rs<5>;
	.reg .b32 	%r<12>;
	.reg .b64 	%rd<16>;

	ld.param.u32 	%r3, [_ZN3cub18CUB_300001_SM_10006detail8for_each13static_kernelINS2_12policy_hub_t12policy_500_tEmN6thrust24THRUST_300001_SM_1000_NS8cuda_cub20__uninitialized_fill7functorINS7_10device_ptrIiEEiEEEEvT0_T1__param_1+8];
	ld.param.u64 	%rd4, [_ZN3cub18CUB_300001_SM_10006detail8for_each13static_kernelINS2_12policy_hub_t12policy_500_tEmN6thrust24THRUST_300001_SM_1000_NS8cuda_cub20__uninitialized_fill7functorINS7_10device_ptrIiEEiEEEEvT0_T1__param_1];
	ld.param.u64 	%rd5, [_ZN3cub18CUB_300001_SM_10006detail8for_each13static_kernelINS2_12policy_hub_t12policy_500_tEmN6thrust24THRUST_300001_SM_1000_NS8cuda_cub20__uninitialized_fill7functorINS7_10device_ptrIiEEiEEEEvT0_T1__param_0];
	mov.u32 	%r9, %ctaid.x;
	mul.wide.u32 	%rd1, %r9, 512;
	sub.s64 	%rd2, %rd5, %rd1;
	setp.lt.u64 	%p1, %rd2, 512;
	@%p1 bra 	$L__BB3_2;
	mov.u32 	%r11, %tid.x;
	cvta.to.global.u64 	%rd11, %rd4;
	cvt.u64.u32 	%rd12, %r11;
	add.s64 	%rd13, %rd1, %rd12;
	shl.b64 	%rd14, %rd13, 2;
	add.s64 	%rd15, %rd11, %rd14;
	st.global.u32 	[%rd15], %r3;
	st.global.u32 	[%rd15+1024], %r3;
	bra.uni 	$L__BB3_6;
$L__BB3_2:
	cvta.to.global.u64 	%rd6, %rd4;
	mov.u32 	%r2, %tid.x;
	cvt.u64.u32 	%rd7, %r2;
	setp.le.u64 	%p2, %rd2, %rd7;
	add.s64 	%rd8, %rd1, %rd7;
	shl.b64 	%rd9, %rd8, 2;
	add.s64 	%rd3, %rd6, %rd9;
	@%p2 bra 	$L__BB3_4;
	st.global.u32 	[%rd3], %r3;
$L__BB3_4:
	add.s32 	%r10, %r2, 256;
	cvt.u64.u32 	%rd10, %r10;
	setp.le.u64 	%p3, %rd2, %rd10;
	@%p3 bra 	$L__BB3_6;
	st.global.u32 	[%rd3+1024], %r3;
$L__BB3_6:
	ret;

}
	// .globl	_ZN3cub18CUB_300001_SM_10006detail4scan20DeviceScanInitKernelINS0_13ScanTileStateIiLb1EEEEEvT_i
.visible .entry _ZN3cub18CUB_300001_SM_10006detail4scan20DeviceScanInitKernelINS0_13ScanTileStateIiLb1EEEEEvT_i(
	.param .align 8 .b8 _ZN3cub18CUB_300001_SM_10006detail4scan20DeviceScanInitKernelINS0_13ScanTileStateIiLb1EEEEEvT_i_param_0[8],
	.param .u32 _ZN3cub18CUB_300001_SM_10006detail4scan20DeviceScanInitKernelINS0_13ScanTileStateIiLb1EEEEEvT_i_param_1
)
{
	.reg .pred 	%p<5>;
	.reg .b32 	%r<10>;
	.reg .b64 	%rd<7>;

	ld.param.u64 	%rd2, [_ZN3cub18CUB_300001_SM_10006detail4scan20DeviceScanInitKernelINS0_13ScanTileStateIiLb1EEEEEvT_i_param_0];
	ld.param.u32 	%r4, [_ZN3cub18CUB_300001_SM_10006detail4scan20DeviceScanInitKernelINS0_13ScanTileStateIiLb1EEEEEvT_i_param_1];
	cvta.to.global.u64 	%rd1, %rd2;
	mov.u32 	%r1, %ctaid.x;
	mov.u32 	%r5, %ntid.x;
	mov.u32 	%r2, %tid.x;
	mad.lo.s32 	%r3, %r1, %r5, %r2;
	setp.ge.s32 	%p1, %r3, %r4;
	@%p1 bra 	$L__BB4_2;
	mul.wide.s32 	%rd3, %r3, 8;
	add.s64 	%rd4, %rd1, %rd3;
	mov.b32 	%r6, 0;
	mov.b32 	%r7, 99;
	st.global.v2.u32 	[%rd4+256], {%r7, %r6};
$L__BB4_2:
	setp.ne.s32 	%p2, %r1, 0;
	setp.gt.u32 	%p3, %r2, 31;
	or.pred  	%p4, %p2, %p3;
	@%p4 bra 	$L__BB4_4;
	mul.wide.u32 	%rd5, %r2, 8;
	add.s64 	%rd6, %rd1, %rd5;
	mov.b32 	%r9, 0;
	st.global.v2.u32 	[%rd6], {%r9, %r9};
$L__BB4_4:
	ret;

}
	// .globl	_ZN3cub18CUB_300001_SM_10006detail4scan16DeviceScanKernelINS2_10policy_hubIiiijN4cuda3std3__44plusIvEEE10Policy1000EPiN6thrust24THRUST_300001_SM_1000_NS6detail15normal_iteratorINSE_10device_ptrIiEEEENS0_13ScanTileStateIiLb1EEES9_NS1_10InputValueIiSC_EEjiLb0EiEEvT0_T1_T2_iT3_T4_T5_
.visible .entry _ZN3cub18CUB_300001_SM_10006detail4scan16DeviceScanKernelINS2_10policy_hubIiiijN4cuda3std3__44plusIvEEE10Policy1000EPiN6thrust24THRUST_300001_SM_1000_NS6detail15normal_iteratorINSE_10device_ptrIiEEEENS0_13ScanTileStateIiLb1EEES9_NS1_10InputValueIiSC_EEjiLb0EiEEvT0_T1_T2_iT3_T4_T5_(
	.param .u64 .ptr .align 1 _ZN3cub18CUB_300001_SM_10006detail4scan16DeviceScanKernelINS2_10policy_hubIiiijN4cuda3std3__44plusIvEEE10Policy1000EPiN6thrust24THRUST_300001_SM_1000_NS6detail15normal_iteratorINSE_10device_ptrIiEEEENS0_13ScanTileStateIiLb1EEES9_NS1_10InputValueIiSC_EEjiLb0EiEEvT0_T1_T2_iT3_T4_T5__param_0,
	.param .align 8 .b8 _ZN3cub18CUB_300001_SM_10006detail4scan16DeviceScanKernelINS2_10policy_hubIiiijN4cuda3std3__44plusIvEEE10Policy1000EPiN6thrust24THRUST_300001_SM_1000_NS6detail15normal_iteratorINSE_10device_ptrIiEEEENS0_13ScanTileStateIiLb1EEES9_NS1_10InputValueIiSC_EEjiLb0EiEEvT0_T1_T2_iT3_T4_T5__param_1[8],
	.param .align 8 .b8 _ZN3cub18CUB_300001_SM_10006detail4scan16DeviceScanKernelINS2_10policy_hubIiiijN4cuda3std3__44plusIvEEE10Policy1000EPiN6thrust24THRUST_300001_SM_1000_NS6detail15normal_iteratorINSE_10device_ptrIiEEEENS0_13ScanTileStateIiLb1EEES9_NS1_10InputValueIiSC_EEjiLb0EiEEvT0_T1_T2_iT3_T4_T5__param_2[8],
	.param .u32 _ZN3cub18CUB_300001_SM_10006detail4scan16DeviceScanKernelINS2_10policy_hubIiiijN4cuda3std3__44plusIvEEE10Policy1000EPiN6thrust24THRUST_300001_SM_1000_NS6detail15normal_iteratorINSE_10device_ptrIiEEEENS0_13ScanTileStateIiLb1EEES9_NS1_10InputValueIiSC_EEjiLb0EiEEvT0_T1_T2_iT3_T4_T5__param_3,
	.param .align 1 .b8 _ZN3cub18CUB_300001_SM_10006detail4scan16DeviceScanKernelINS2_10policy_hubIiiijN4cuda3std3__44plusIvEEE10Policy1000EPiN6thrust24THRUST_300001_SM_1000_NS6detail15normal_iteratorINSE_10device_ptrIiEEEENS0_13ScanTileStateIiLb1EEES9_NS1_10InputValueIiSC_EEjiLb0EiEEvT0_T1_T2_iT3_T4_T5__param_4[1],
	.param .align 8 .b8 _ZN3cub18CUB_300001_SM_10006detail4scan16DeviceScanKernelINS2_10policy_hubIiiijN4cuda3std3__44plusIvEEE10Policy1000EPiN6thrust24THRUST_300001_SM_1000_NS6detail15normal_iteratorINSE_10device_ptrIiEEEENS0_13ScanTileStateIiLb1EEES9_NS1_10InputValueIiSC_EEjiLb0EiEEvT0_T1_T2_iT3_T4_T5__param_5[16],
	.param .u32 _ZN3cub18CUB_300001_SM_10006detail4scan16DeviceScanKernelINS2_10policy_hubIiiijN4cuda3std3__44plusIvEEE10Policy1000EPiN6thrust24THRUST_300001_SM_1000_NS6detail15normal_iteratorINSE_10device_ptrIiEEEENS0_13ScanTileStateIiLb1EEES9_NS1_10InputValueIiSC_EEjiLb0EiEEvT0_T1_T2_iT3_T4_T5__param_6
)
.maxntid 384
{
	.reg .pred 	%p<160>;
	.reg .b16 	%rs<3>;
	.reg .b32 	%r<1050>;
	.reg .b64 	%rd<58>;
	// demoted variable
	.shared .align 16 .b8 _ZZN3cub18CUB_300001_SM_10006detail4scan16DeviceScanKernelINS2_10policy_hubIiiijN4cuda3std3__44plusIvEEE10Policy1000EPiN6thrust24THRUST_300001_SM_1000_NS6detail15normal_iteratorINSE_10device_ptrIiEEEENS0_13ScanTileStateIiLb1EEES9_NS1_10InputValueIiSC_EEjiLb0EiEEvT0_T1_T2_iT3_T4_T5_E12temp_storage[33808];
	ld.param.u32 	%r239, [_ZN3cub18CUB_300001_SM_10006detail4scan16DeviceScanKernelINS2_10policy_hubIiiijN4cuda3std3__44plusIvEEE10Policy1000EPiN6thrust24THRUST_300001_SM_1000_NS6detail15normal_iteratorINSE_10device_ptrIiEEEENS0_13ScanTileStateIiLb1EEES9_NS1_10InputValueIiSC_EEjiLb0EiEEvT0_T1_T2_iT3_T4_T5__param_5];
	bfe.u32 	%r240, %r239, 0, 8;
	cvt.u16.u32 	%rs1, %r240;
	and.b16  	%rs2, %rs1, 255;
	ld.param.u64 	%rd15, [_ZN3cub18CUB_300001_SM_10006detail4scan16DeviceScanKernelINS2_10policy_hubIiiijN4cuda3std3__44plusIvEEE10Policy1000EPiN6thrust24THRUST_300001_SM_1000_NS6detail15normal_iteratorINSE_10device_ptrIiEEEENS0_13ScanTileStateIiLb1EEES9_NS1_10InputValueIiSC_EEjiLb0EiEEvT0_T1_T2_iT3_T4_T5__param_2];
	ld.param.u64 	%rd14, [_ZN3cub18CUB_300001_SM_10006detail4scan16DeviceScanKernelINS2_10policy_hubIiiijN4cuda3std3__44plusIvEEE10Policy1000EPiN6thrust24THRUST_300001_SM_1000_NS6detail15normal_iteratorINSE_10device_ptrIiEEEENS0_13ScanTileStateIiLb1EEES9_NS1_10InputValueIiSC_EEjiLb0EiEEvT0_T1_T2_iT3_T4_T5__param_1];
	ld.param.u64 	%rd2, [_ZN3cub18CUB_300001_SM_10006detail4scan16DeviceScanKernelINS2_10policy_hubIiiijN4cuda3std3__44plusIvEEE10Policy1000EPiN6thrust24THRUST_300001_SM_1000_NS6detail15normal_iteratorINSE_10device_ptrIiEEEENS0_13ScanTileStateIiLb1EEES9_NS1_10InputValueIiSC_EEjiLb0EiEEvT0_T1_T2_iT3_T4_T5__param_5+8];
	ld.param.u64 	%rd16, [_ZN3cub18CUB_300001_SM_10006detail4scan16DeviceScanKernelINS2_10policy_hubIiiijN4cuda3std3__44plusIvEEE10Policy1000EPiN6thrust24THRUST_300001_SM_1000_NS6detail15normal_iteratorINSE_10device_ptrIiEEEENS0_13ScanTileStateIiLb1EEES9_NS1_10InputValueIiSC_EEjiLb0EiEEvT0_T1_T2_iT3_T4_T5__param_0];
	ld.param.u32 	%r238, [_ZN3cub18CUB_300001_SM_10006detail4scan16DeviceScanKernelINS2_10policy_hubIiiijN4cuda3std3__44plusIvEEE10Policy1000EPiN6thrust24THRUST_300001_SM_1000_NS6detail15normal_iteratorINSE_10device_ptrIiEEEENS0_13ScanTileStateIiLb1EEES9_NS1_10InputValueIiSC_EEjiLb0EiEEvT0_T1_T2_iT3_T4_T5__param_6];
	cvta.to.global.u64 	%rd1, %rd16;
	setp.eq.s16 	%p1, %rs2, 0;
	@%p1 bra 	$L__BB5_2;
	cvta.to.global.u64 	%rd17, %rd2;
	ld.global.u32 	%r997, [%rd17];
	bra.uni 	$L__BB5_3;
$L__BB5_2:
	cvt.u32.u64 	%r997, %rd2;
$L__BB5_3:
	ld.param.u32 	%r995, [_ZN3cub18CUB_300001_SM_10006detail4scan16DeviceScanKernelINS2_10policy_hubIiiijN4cuda3std3__44plusIvEEE10Policy1000EPiN6thrust24THRUST_300001_SM_1000_NS6detail15normal_iteratorINSE_10device_ptrIiEEEENS0_13ScanTileStateIiLb1EEES9_NS1_10InputValueIiSC_EEjiLb0EiEEvT0_T1_T2_iT3_T4_T5__param_3];
	cvta.to.global.u64 	%rd4, %rd14;
	mov.u32 	%r241, %ctaid.x;
	add.s32 	%r998, %r995, %r241;
	mul.lo.s32 	%r5, %r998, 8448;
	sub.s32 	%r6, %r238, %r5;
	setp.lt.u32 	%p2, %r6, 8449;
	@%p2 bra 	$L__BB5_29;
	cvt.u64.u32 	%rd40, %r5;
	mov.u32 	%r7, %tid.x;
	and.b32  	%r640, %r7, 31;
	and.b32  	%r641, %r7, 992;
	mul.lo.s32 	%r642, %r641, 22;
	or.b32  	%r643, %r642, %r640;
	cvt.u64.u32 	%rd41, %r643;
	add.s64 	%rd5, %rd41, %rd40;
	shl.b64 	%rd42, %rd5, 2;
	add.s64 	%rd43, %rd1, %rd42;
	ld.global.u32 	%r644, [%rd43];
	ld.global.u32 	%r645, [%rd43+128];
	ld.global.u32 	%r646, [%rd43+256];
	ld.global.u32 	%r647, [%rd43+384];
	ld.global.u32 	%r648, [%rd43+512];
	ld.global.u32 	%r649, [%rd43+640];
	ld.global.u32 	%r650, [%rd43+768];
	ld.global.u32 	%r651, [%rd43+896];
	ld.global.u32 	%r652, [%rd43+1024];
	ld.global.u32 	%r653, [%rd43+1152];
	ld.global.u32 	%r654, [%rd43+1280];
	ld.global.u32 	%r655, [%rd43+1408];
	ld.global.u32 	%r656, [%rd43+1536];
	ld.global.u32 	%r657, [%rd43+1664];
	ld.global.u32 	%r658, [%rd43+1792];
	ld.global.u32 	%r659, [%rd43+1920];
	ld.global.u32 	%r660, [%rd43+2048];
	ld.global.u32 	%r661, [%rd43+2176];
	ld.global.u32 	%r662, [%rd43+2304];
	ld.global.u32 	%r663, [%rd43+2432];
	ld.global.u32 	%r664, [%rd43+2560];
	ld.global.u32 	%r665, [%rd43+2688];
	// begin inline asm
	mov.u32 %r639, %laneid;
	// end inline asm
	shr.u32 	%r9, %r7, 5;
	mad.lo.s32 	%r666, %r9, 704, %r639;
	shl.b32 	%r667, %r666, 2;
	mov.u32 	%r668, _ZZN3cub18CUB_300001_SM_10006detail4scan16DeviceScanKernelINS2_10policy_hubIiiijN4cuda3std3__44plusIvEEE10Policy1000EPiN6thrust24THRUST_300001_SM_1000_NS6detail15normal_iteratorINSE_10device_ptrIiEEEENS0_13ScanTileStateIiLb1EEES9_NS1_10InputValueIiSC_EEjiLb0EiEEvT0_T1_T2_iT3_T4_T5_E12temp_storage;
	add.s32 	%r10, %r668, %r667;
	st.shared.u32 	[%r10], %r644;
	st.shared.u32 	[%r10+128], %r645;
	st.shared.u32 	[%r10+256], %r646;
	st.shared.u32 	[%r10+384], %r647;
	st.shared.u32 	[%r10+512], %r648;
	st.shared.u32 	[%r10+640], %r649;
	st.shared.u32 	[%r10+768], %r650;
	st.shared.u32 	[%r10+896], %r651;
	st.shared.u32 	[%r10+1024], %r652;
	st.shared.u32 	[%r10+1152], %r653;
	st.shared.u32 	[%r10+1280], %r654;
	st.shared.u32 	[%r10+1408], %r655;
	st.shared.u32 	[%r10+1536], %r656;
	st.shared.u32 	[%r10+1664], %r657;
	st.shared.u32 	[%r10+1792], %r658;
	st.shared.u32 	[%r10+1920], %r659;
	st.shared.u32 	[%r10+2048], %r660;
	st.shared.u32 	[%r10+2176], %r661;
	st.shared.u32 	[%r10+2304], %r662;
	st.shared.u32 	[%r10+2432], %r663;
	st.shared.u32 	[%r10+2560], %r664;
	st.shared.u32 	[%r10+2688], %r665;
	bar.warp.sync 	-1;
	mad.lo.s32 	%r11, %r639, 84, %r10;
	ld.shared.v2.u32 	{%r12, %r13}, [%r11];
	ld.shared.v2.u32 	{%r14, %r15}, [%r11+8];
	ld.shared.v2.u32 	{%r16, %r17}, [%r11+16];
	ld.shared.v2.u32 	{%r18, %r19}, [%r11+24];
	ld.shared.v2.u32 	{%r20, %r21}, [%r11+32];
	ld.shared.v2.u32 	{%r22, %r23}, [%r11+40];
	ld.shared.v2.u32 	{%r24, %r25}, [%r11+48];
	ld.shared.v2.u32 	{%r26, %r27}, [%r11+56];
	ld.shared.v2.u32 	{%r28, %r29}, [%r11+64];
	ld.shared.v2.u32 	{%r30, %r31}, [%r11+72];
	ld.shared.v2.u32 	{%r32, %r33}, [%r11+80];
	bar.sync 	0;
	setp.ne.s32 	%p104, %r998, 0;
	@%p104 bra 	$L__BB5_9;
	add.s32 	%r890, %r13, %r12;
	add.s32 	%r891, %r14, %r890;
	add.s32 	%r892, %r15, %r891;
	add.s32 	%r893, %r16, %r892;
	add.s32 	%r894, %r17, %r893;
	add.s32 	%r895, %r18, %r894;
	add.s32 	%r896, %r19, %r895;
	add.s32 	%r897, %r20, %r896;
	add.s32 	%r898, %r21, %r897;
	add.s32 	%r899, %r22, %r898;
	add.s32 	%r900, %r23, %r899;
	add.s32 	%r901, %r24, %r900;
	add.s32 	%r902, %r25, %r901;
	add.s32 	%r903, %r26, %r902;
	add.s32 	%r904, %r27, %r903;
	add.s32 	%r905, %r28, %r904;
	add.s32 	%r906, %r29, %r905;
	add.s32 	%r907, %r30, %r906;
	add.s32 	%r908, %r31, %r907;
	add.s32 	%r909, %r32, %r908;
	add.s32 	%r864, %r33, %r909;
	mov.b32 	%r862, 1;
	mov.b32 	%r887, 0;
	mov.b32 	%r889, -1;
	// begin inline asm
	{  .reg .s32 r0;  .reg .pred p;  shfl.sync.up.b32 r0|p, %r864, %r862, %r887, %r889;  @p add.s32 r0, r0, %r864;  mov.s32 %r860, r0;}
	// end inline asm
	mov.b32 	%r868, 2;
	// begin inline asm
	{  .reg .s32 r0;  .reg .pred p;  shfl.sync.up.b32 r0|p, %r860, %r868, %r887, %r889;  @p add.s32 r0, r0, %r860;  mov.s32 %r866, r0;}
	// end inline asm
	mov.b32 	%r874, 4;
	// begin inline asm
	{  .reg .s32 r0;  .reg .pred p;  shfl.sync.up.b32 r0|p, %r866, %r874, %r887, %r889;  @p add.s32 r0, r0, %r866;  mov.s32 %r872, r0;}
	// end inline asm
	mov.b32 	%r880, 8;
	// begin inline asm
	{  .reg .s32 r0;  .reg .pred p;  shfl.sync.up.b32 r0|p, %r872, %r880, %r887, %r889;  @p add.s32 r0, r0, %r872;  mov.s32 %r878, r0;}
	// end inline asm
	mov.b32 	%r886, 16;
	// begin inline asm
	{  .reg .s32 r0;  .reg .pred p;  shfl.sync.up.b32 r0|p, %r878, %r886, %r887, %r889;  @p add.s32 r0, r0, %r878;  mov.s32 %r884, r0;}
	// end inline asm
	setp.ne.s32 	%p146, %r639, 31;
	@%p146 bra 	$L__BB5_7;
	shl.b32 	%r910, %r9, 2;
	add.s32 	%r912, %r668, %r910;
	st.shared.u32 	[%r912+16], %r884;
$L__BB5_7:
	bar.sync 	0;
	ld.shared.v4.u32 	{%r913, %r914, %r915, %r916}, [_ZZN3cub18CUB_300001_SM_10006detail4scan16DeviceScanKernelINS2_10policy_hubIiiijN4cuda3std3__44plusIvEEE10Policy1000EPiN6thrust24THRUST_300001_SM_1000_NS6detail15normal_iteratorINSE_10device_ptrIiEEEENS0_13ScanTileStateIiLb1EEES9_NS1_10InputValueIiSC_EEjiLb0EiEEvT0_T1_T2_iT3_T4_T5_E12temp_storage+16];
	add.s32 	%r917, %r914, %r913;
	setp.eq.s32 	%p147, %r9, 2;
	selp.b32 	%r918, %r917, %r913, %p147;
	add.s32 	%r919, %r917, %r915;
	setp.eq.s32 	%p148, %r9, 3;
	selp.b32 	%r920, %r919, %r918, %p148;
	add.s32 	%r921, %r919, %r916;
	setp.eq.s32 	%p149, %r9, 4;
	selp.b32 	%r922, %r921, %r920, %p149;
	ld.shared.v4.u32 	{%r923, %r924, %r925, %r926}, [_ZZN3cub18CUB_300001_SM_10006detail4scan16DeviceScanKernelINS2_10policy_hubIiiijN4cuda3std3__44plusIvEEE10Policy1000EPiN6thrust24THRUST_300001_SM_1000_NS6detail15normal_iteratorINSE_10device_ptrIiEEEENS0_13ScanTileStateIiLb1EEES9_NS1_10InputValueIiSC_EEjiLb0EiEEvT0_T1_T2_iT3_T4_T5_E12temp_storage+32];
	add.s32 	%r927, %r921, %r923;
	setp.eq.s32 	%p150, %r9, 5;
	selp.b32 	%r928, %r927, %r922, %p150;
	add.s32 	%r929, %r927, %r924;
	setp.eq.s32 	%p151, %r9, 6;
	selp.b32 	%r930, %r929, %r928, %p151;
	add.s32 	%r931, %r929, %r925;
	setp.eq.s32 	%p152, %r9, 7;
	selp.b32 	%r932, %r931, %r930, %p152;
	add.s32 	%r933, %r931, %r926;
	setp.eq.s32 	%p153, %r9, 8;
	selp.b32 	%r934, %r933, %r932, %p153;
	ld.shared.v4.u32 	{%r935, %r936, %r937, %r938}, [_ZZN3cub18CUB_300001_SM_10006detail4scan16DeviceScanKernelINS2_10policy_hubIiiijN4cuda3std3__44plusIvEEE10Policy1000EPiN6thrust24THRUST_300001_SM_1000_NS6detail15normal_iteratorINSE_10device_ptrIiEEEENS0_13ScanTileStateIiLb1EEES9_NS1_10InputValueIiSC_EEjiLb0EiEEvT0_T1_T2_iT3_T4_T5_E12temp_storage+48];
	add.s32 	%r939, %r933, %r935;
	setp.eq.s32 	%p154, %r9, 9;
	selp.b32 	%r940, %r939, %r934, %p154;
	add.s32 	%r941, %r939, %r936;
	setp.eq.s32 	%p155, %r9, 10;
	selp.b32 	%r942, %r941, %r940, %p155;
	add.s32 	%r943, %r941, %r937;
	setp.eq.s32 	%p156, %r9, 11;
	selp.b32 	%r944, %r943, %r942, %p156;
	setp.lt.u32 	%p157, %r7, 32;
	selp.b32 	%r945, 0, %r944, %p157;
	setp.eq.s32 	%p158, %r639, 0;
	sub.s32 	%r946, %r884, %r864;
	selp.b32 	%r947, 0, %r946, %p158;
	add.s32 	%r948, %r947, %r997;
	add.s32 	%r1012, %r948, %r945;
	add.s32 	%r949, %r938, %r997;
	add.s32 	%r37, %r949, %r943;
	setp.ne.s32 	%p159, %r7, 0;
	@%p159 bra 	$L__BB5_28;
	add.s64 	%rd55, %rd15, 256;
	mov.b32 	%r950, 101;
	// begin inline asm
	st.relaxed.gpu.v2.u32 [%rd55], {%r950, %r37};
	// end inline asm
	bra.uni 	$L__BB5_28;
$L__BB5_9:
	add.s32 	%r699, %r13, %r12;
	add.s32 	%r700, %r14, %r699;
	add.s32 	%r701, %r15, %r700;
	add.s32 	%r702, %r16, %r701;
	add.s32 	%r703, %r17, %r702;
	add.s32 	%r704, %r18, %r703;
	add.s32 	%r705, %r19, %r704;
	add.s32 	%r706, %r20, %r705;
	add.s32 	%r707, %r21, %r706;
	add.s32 	%r708, %r22, %r707;
	add.s32 	%r709, %r23, %r708;
	add.s32 	%r710, %r24, %r709;
	add.s32 	%r711, %r25, %r710;
	add.s32 	%r712, %r26, %r711;
	add.s32 	%r713, %r27, %r712;
	add.s32 	%r714, %r28, %r713;
	add.s32 	%r715, %r29, %r714;
	add.s32 	%r716, %r30, %r715;
	add.s32 	%r717, %r31, %r716;
	add.s32 	%r718, %r32, %r717;
	add.s32 	%r673, %r33, %r718;
	mov.b32 	%r671, 1;
	mov.b32 	%r696, 0;
	mov.b32 	%r698, -1;
	// begin inline asm
	{  .reg .s32 r0;  .reg .pred p;  shfl.sync.up.b32 r0|p, %r673, %r671, %r696, %r698;  @p add.s32 r0, r0, %r673;  mov.s32 %r669, r0;}
	// end inline asm
	mov.b32 	%r677, 2;
	// begin inline asm
	{  .reg .s32 r0;  .reg .pred p;  shfl.sync.up.b32 r0|p, %r669, %r677, %r696, %r698;  @p add.s32 r0, r0, %r669;  mov.s32 %r675, r0;}
	// end inline asm
	mov.b32 	%r683, 4;
	// begin inline asm
	{  .reg .s32 r0;  .reg .pred p;  shfl.sync.up.b32 r0|p, %r675, %r683, %r696, %r698;  @p add.s32 r0, r0, %r675;  mov.s32 %r681, r0;}
	// end inline asm
	mov.b32 	%r689, 8;
	// begin inline asm
	{  .reg .s32 r0;  .reg .pred p;  shfl.sync.up.b32 r0|p, %r681, %r689, %r696, %r698;  @p add.s32 r0, r0, %r681;  mov.s32 %r687, r0;}
	// end inline asm
	mov.b32 	%r695, 16;
	// begin inline asm
	{  .reg .s32 r0;  .reg .pred p;  shfl.sync.up.b32 r0|p, %r687, %r695, %r696, %r698;  @p add.s32 r0, r0, %r687;  mov.s32 %r693, r0;}
	// end inline asm
	setp.ne.s32 	%p105, %r639, 31;
	@%p105 bra 	$L__BB5_11;
	shl.b32 	%r719, %r9, 2;
	add.s32 	%r721, %r668, %r719;
	st.shared.u32 	[%r721+16], %r693;
$L__BB5_11:
	sub.s32 	%r722, %r693, %r673;
	bar.sync 	0;
	ld.shared.v4.u32 	{%r723, %r724, %r725, %r726}, [_ZZN3cub18CUB_300001_SM_10006detail4scan16DeviceScanKernelINS2_10policy_hubIiiijN4cuda3std3__44plusIvEEE10Policy1000EPiN6thrust24THRUST_300001_SM_1000_NS6detail15normal_iteratorINSE_10device_ptrIiEEEENS0_13ScanTileStateIiLb1EEES9_NS1_10InputValueIiSC_EEjiLb0EiEEvT0_T1_T2_iT3_T4_T5_E12temp_storage+16];
	add.s32 	%r727, %r724, %r723;
	setp.eq.s32 	%p106, %r9, 2;
	selp.b32 	%r728, %r727, %r723, %p106;
	add.s32 	%r729, %r727, %r725;
	setp.eq.s32 	%p107, %r9, 3;
	selp.b32 	%r730, %r729, %r728, %p107;
	add.s32 	%r731, %r729, %r726;
	setp.eq.s32 	%p108, %r9, 4;
	selp.b32 	%r732, %r731, %r730, %p108;
	ld.shared.v4.u32 	{%r733, %r734, %r735, %r736}, [_ZZN3cub18CUB_300001_SM_10006detail4scan16DeviceScanKernelINS2_10policy_hubIiiijN4cuda3std3__44plusIvEEE10Policy1000EPiN6thrust24THRUST_300001_SM_1000_NS6detail15normal_iteratorINSE_10device_ptrIiEEEENS0_13ScanTileStateIiLb1EEES9_NS1_10InputValueIiSC_EEjiLb0EiEEvT0_T1_T2_iT3_T4_T5_E12temp_storage+32];
	add.s32 	%r737, %r731, %r733;
	setp.eq.s32 	%p109, %r9, 5;
	selp.b32 	%r738, %r737, %r732, %p109;
	add.s32 	%r739, %r737, %r734;
	setp.eq.s32 	%p110, %r9, 6;
	selp.b32 	%r740, %r739, %r738, %p110;
	add.s32 	%r741, %r739, %r735;
	setp.eq.s32 	%p111, %r9, 7;
	selp.b32 	%r742, %r741, %r740, %p111;
	add.s32 	%r743, %r741, %r736;
	setp.eq.s32 	%p112, %r9, 8;
	selp.b32 	%r744, %r743, %r742, %p112;
	ld.shared.v4.u32 	{%r745, %r746, %r747, %r748}, [_ZZN3cub18CUB_300001_SM_10006detail4scan16DeviceScanKernelINS2_10policy_hubIiiijN4cuda3std3__44plusIvEEE10Policy1000EPiN6thrust24THRUST_300001_SM_1000_NS6detail15normal_iteratorINSE_10device_ptrIiEEEENS0_13ScanTileStateIiLb1EEES9_NS1_10InputValueIiSC_EEjiLb0EiEEvT0_T1_T2_iT3_T4_T5_E12temp_storage+48];
	add.s32 	%r749, %r743, %r745;
	setp.eq.s32 	%p113, %r9, 9;
	selp.b32 	%r750, %r749, %r744, %p113;
	add.s32 	%r751, %r749, %r746;
	setp.eq.s32 	%p114, %r9, 10;
	selp.b32 	%r752, %r751, %r750, %p114;
	add.s32 	%r753, %r751, %r747;
	setp.eq.s32 	%p115, %r9, 11;
	selp.b32 	%r754, %r753, %r752, %p115;
	add.s32 	%r40, %r753, %r748;
	setp.gt.u32 	%p116, %r7, 31;
	setp.lt.u32 	%p117, %r7, 32;
	setp.eq.s32 	%p118, %r639, 0;
	selp.b32 	%r755, 0, %r722, %p118;
	add.s32 	%r1011, %r754, %r755;
	selp.b32 	%r42, %r722, %r1011, %p117;
	@%p116 bra 	$L__BB5_27;
	setp.ne.s32 	%p119, %r7, 0;
	mul.wide.s32 	%rd44, %r998, 8;
	add.s64 	%rd6, %rd15, %rd44;
	@%p119 bra 	$L__BB5_14;
	st.shared.u32 	[_ZZN3cub18CUB_300001_SM_10006detail4scan16DeviceScanKernelINS2_10policy_hubIiiijN4cuda3std3__44plusIvEEE10Policy1000EPiN6thrust24THRUST_300001_SM_1000_NS6detail15normal_iteratorINSE_10device_ptrIiEEEENS0_13ScanTileStateIiLb1EEES9_NS1_10InputValueIiSC_EEjiLb0EiEEvT0_T1_T2_iT3_T4_T5_E12temp_storage+12], %r40;
	add.s64 	%rd45, %rd6, 256;
	mov.b32 	%r756, 100;
	// begin inline asm
	st.relaxed.gpu.v2.u32 [%rd45], {%r756, %r40};
	// end inline asm
$L__BB5_14:
	not.b32 	%r762, %r7;
	add.s32 	%r1006, %r998, %r762;
	mov.b32 	%r758, 830;
	// begin inline asm
	nanosleep.u32 %r758;
	// end inline asm
	mul.wide.s32 	%rd47, %r1006, 8;
	add.s64 	%rd48, %rd15, %rd47;
	add.s64 	%rd46, %rd48, 256;
	// begin inline asm
	ld.relaxed.gpu.v2.u32 {%r1008, %r1000}, [%rd46];
	// end inline asm
	mov.b32 	%r1001, 952;
$L__BB5_15:
	setp.eq.s32 	%p120, %r1008, 99;
	mov.b32 	%r763, -1;
	vote.sync.any.pred 	%p121, %p120, %r763;
	not.pred 	%p122, %p121;
	@%p122 bra 	$L__BB5_17;
	mul.lo.s32 	%r858, %r998, 16807;
	and.b32  	%r998, %r858, 2147483647;
	add.s32 	%r859, %r1001, 1;
	rem.u32 	%r855, %r998, %r859;
	// begin inline asm
	nanosleep.u32 %r855;
	// end inline asm
	shr.u32 	%r1001, %r1001, 1;
	// begin inline asm
	ld.relaxed.gpu.v2.u32 {%r1008, %r1000}, [%rd46];
	// end inline asm
	bra.uni 	$L__BB5_15;
$L__BB5_17:
	setp.eq.s32 	%p123, %r1008, 101;
	mov.b32 	%r790, -1;
	vote.sync.ballot.b32 	%r792, %p123, %r790;
	// begin inline asm
	mov.u32 %r765, %lanemask_ge;
	// end inline asm
	and.b32  	%r793, %r792, %r765;
	or.b32  	%r794, %r793, -2147483648;
	add.s32 	%r795, %r794, -1;
	not.b32 	%r796, %r794;
	and.b32  	%r797, %r796, %r795;
	popc.b32 	%r769, %r797;
	mov.b32 	%r768, 1;
	// begin inline asm
	shfl.sync.down.b32 %r766, %r1000, %r768, %r769, %r790;
	// end inline asm
	setp.lt.s32 	%p125, %r639, %r769;
	selp.b32 	%r798, %r766, 0, %p125;
	add.s32 	%r772, %r798, %r1000;
	mov.b32 	%r773, 2;
	// begin inline asm
	shfl.sync.down.b32 %r771, %r772, %r773, %r769, %r790;
	// end inline asm
	add.s32 	%r57, %r639, 2;
	setp.gt.s32 	%p126, %r57, %r769;
	selp.b32 	%r799, 0, %r771, %p126;
	add.s32 	%r777, %r772, %r799;
	mov.b32 	%r778, 4;
	// begin inline asm
	shfl.sync.down.b32 %r776, %r777, %r778, %r769, %r790;
	// end inline asm
	add.s32 	%r58, %r639, 4;
	setp.gt.s32 	%p127, %r58, %r769;
	selp.b32 	%r800, 0, %r776, %p127;
	add.s32 	%r782, %r777, %r800;
	mov.b32 	%r783, 8;
	// begin inline asm
	shfl.sync.down.b32 %r781, %r782, %r783, %r769, %r790;
	// end inline asm
	add.s32 	%r59, %r639, 8;
	setp.gt.s32 	%p128, %r59, %r769;
	selp.b32 	%r801, 0, %r781, %p128;
	add.s32 	%r787, %r782, %r801;
	mov.b32 	%r788, 16;
	// begin inline asm
	shfl.sync.down.b32 %r786, %r787, %r788, %r769, %r790;
	// end inline asm
	add.s32 	%r60, %r639, 16;
	setp.gt.s32 	%p129, %r60, %r769;
	selp.b32 	%r802, 0, %r786, %p129;
	add.s32 	%r1005, %r787, %r802;
	add.s64 	%rd8, %rd15, 256;
	mov.b32 	%r1002, 952;
$L__BB5_18:
	setp.ne.s32 	%p130, %r1008, 101;
	mov.b32 	%r803, -1;
	vote.sync.all.pred 	%p131, %p130, %r803;
	not.pred 	%p132, %p131;
	@%p132 bra 	$L__BB5_23;
	shr.u32 	%r1002, %r1002, 1;
	mul.wide.s32 	%rd51, %r1006, 8;
	add.s64 	%rd52, %rd8, %rd51;
	add.s64 	%rd50, %rd52, -256;
	// begin inline asm
	ld.relaxed.gpu.v2.u32 {%r1008, %r1009}, [%rd50];
	// end inline asm
	mov.u32 	%r1010, %r1002;
$L__BB5_20:
	setp.eq.s32 	%p136, %r1008, 99;
	mov.b32 	%r811, -1;
	vote.sync.any.pred 	%p137, %p136, %r811;
	not.pred 	%p138, %p137;
	@%p138 bra 	$L__BB5_22;
	mul.lo.s32 	%r853, %r998, 16807;
	and.b32  	%r998, %r853, 2147483647;
	add.s32 	%r854, %r1010, 1;
	rem.u32 	%r850, %r998, %r854;
	// begin inline asm
	nanosleep.u32 %r850;
	// end inline asm
	shr.u32 	%r1010, %r1010, 1;
	// begin inline asm
	ld.relaxed.gpu.v2.u32 {%r1008, %r1009}, [%rd50];
	// end inline asm
	bra.uni 	$L__BB5_20;
$L__BB5_22:
	setp.eq.s32 	%p139, %r1008, 101;
	mov.b32 	%r837, -1;
	vote.sync.ballot.b32 	%r838, %p139, %r837;
	and.b32  	%r839, %r838, %r765;
	or.b32  	%r840, %r839, -2147483648;
	add.s32 	%r841, %r840, -1;
	not.b32 	%r842, %r840;
	and.b32  	%r843, %r842, %r841;
	popc.b32 	%r816, %r843;
	mov.b32 	%r815, 1;
	// begin inline asm
	shfl.sync.down.b32 %r813, %r1009, %r815, %r816, %r837;
	// end inline asm
	setp.lt.s32 	%p141, %r639, %r816;
	selp.b32 	%r844, %r813, 0, %p141;
	add.s32 	%r819, %r844, %r1009;
	mov.b32 	%r820, 2;
	// begin inline asm
	shfl.sync.down.b32 %r818, %r819, %r820, %r816, %r837;
	// end inline asm
	setp.gt.s32 	%p142, %r57, %r816;
	selp.b32 	%r845, 0, %r818, %p142;
	add.s32 	%r824, %r819, %r845;
	mov.b32 	%r825, 4;
	// begin inline asm
	shfl.sync.down.b32 %r823, %r824, %r825, %r816, %r837;
	// end inline asm
	setp.gt.s32 	%p143, %r58, %r816;
	selp.b32 	%r846, 0, %r823, %p143;
	add.s32 	%r829, %r824, %r846;
	mov.b32 	%r830, 8;
	// begin inline asm
	shfl.sync.down.b32 %r828, %r829, %r830, %r816, %r837;
	// end inline asm
	setp.gt.s32 	%p144, %r59, %r816;
	selp.b32 	%r847, 0, %r828, %p144;
	add.s32 	%r834, %r829, %r847;
	mov.b32 	%r835, 16;
	// begin inline asm
	shfl.sync.down.b32 %r833, %r834, %r835, %r816, %r837;
	// end inline asm
	setp.gt.s32 	%p145, %r60, %r816;
	selp.b32 	%r848, 0, %r833, %p145;
	add.s32 	%r849, %r848, %r1005;
	add.s32 	%r1005, %r849, %r834;
	add.s32 	%r1006, %r1006, -32;
	bra.uni 	$L__BB5_18;
$L__BB5_23:
	@%p119 bra 	$L__BB5_25;
	add.s32 	%r806, %r1005, %r40;
	add.s64 	%rd49, %rd6, 256;
	mov.b32 	%r805, 101;
	// begin inline asm
	st.relaxed.gpu.v2.u32 [%rd49], {%r805, %r806};
	// end inline asm
	st.shared.u32 	[_ZZN3cub18CUB_300001_SM_10006detail4scan16DeviceScanKernelINS2_10policy_hubIiiijN4cuda3std3__44plusIvEEE10Policy1000EPiN6thrust24THRUST_300001_SM_1000_NS6detail15normal_iteratorINSE_10device_ptrIiEEEENS0_13ScanTileStateIiLb1EEES9_NS1_10InputValueIiSC_EEjiLb0EiEEvT0_T1_T2_iT3_T4_T5_E12temp_storage+4], %r1005;
	st.shared.u32 	[_ZZN3cub18CUB_300001_SM_10006detail4scan16DeviceScanKernelINS2_10policy_hubIiiijN4cuda3std3__44plusIvEEE10Policy1000EPiN6thrust24THRUST_300001_SM_1000_NS6detail15normal_iteratorINSE_10device_ptrIiEEEENS0_13ScanTileStateIiLb1EEES9_NS1_10InputValueIiSC_EEjiLb0EiEEvT0_T1_T2_iT3_T4_T5_E12temp_storage+8], %r806;
$L__BB5_25:
	setp.ne.s32 	%p134, %r639, 0;
	mov.u32 	%r1011, %r42;
	@%p134 bra 	$L__BB5_27;
	st.shared.u32 	[_ZZN3cub18CUB_300001_SM_10006detail4scan16DeviceScanKernelINS2_10policy_hubIiiijN4cuda3std3__44plusIvEEE10Policy1000EPiN6thrust24THRUST_300001_SM_1000_NS6detail15normal_iteratorINSE_10device_ptrIiEEEENS0_13ScanTileStateIiLb1EEES9_NS1_10InputValueIiSC_EEjiLb0EiEEvT0_T1_T2_iT3_T4_T5_E12temp_storage+76], %r1005;
	mov.u32 	%r1011, %r1005;
$L__BB5_27:
	bar.sync 	0;
	setp.eq.s32 	%p135, %r7, 0;
	ld.shared.u32 	%r807, [_ZZN3cub18CUB_300001_SM_10006detail4scan16DeviceScanKernelINS2_10policy_hubIiiijN4cuda3std3__44plusIvEEE10Policy1000EPiN6thrust24THRUST_300001_SM_1000_NS6detail15normal_iteratorINSE_10device_ptrIiEEEENS0_13ScanTileStateIiLb1EEES9_NS1_10InputValueIiSC_EEjiLb0EiEEvT0_T1_T2_iT3_T4_T5_E12temp_storage+76];
	selp.b32 	%r808, 0, %r807, %p135;
	add.s32 	%r1012, %r808, %r1011;
$L__BB5_28:
	add.s32 	%r952, %r1012, %r12;
	add.s32 	%r953, %r13, %r952;
	add.s32 	%r954, %r14, %r953;
	add.s32 	%r955, %r15, %r954;
	add.s32 	%r956, %r16, %r955;
	add.s32 	%r957, %r17, %r956;
	add.s32 	%r958, %r18, %r957;
	add.s32 	%r959, %r19, %r958;
	add.s32 	%r960, %r20, %r959;
	add.s32 	%r961, %r21, %r960;
	add.s32 	%r962, %r22, %r961;
	add.s32 	%r963, %r23, %r962;
	add.s32 	%r964, %r24, %r963;
	add.s32 	%r965, %r25, %r964;
	add.s32 	%r966, %r26, %r965;
	add.s32 	%r967, %r27, %r966;
	add.s32 	%r968, %r28, %r967;
	add.s32 	%r969, %r29, %r968;
	add.s32 	%r970, %r30, %r969;
	add.s32 	%r971, %r31, %r970;
	add.s32 	%r972, %r32, %r971;
	bar.sync 	0;
	st.shared.v2.u32 	[%r11], {%r1012, %r952};
	st.shared.v2.u32 	[%r11+8], {%r953, %r954};
	st.shared.v2.u32 	[%r11+16], {%r955, %r956};
	st.shared.v2.u32 	[%r11+24], {%r957, %r958};
	st.shared.v2.u32 	[%r11+32], {%r959, %r960};
	st.shared.v2.u32 	[%r11+40], {%r961, %r962};
	st.shared.v2.u32 	[%r11+48], {%r963, %r964};
	st.shared.v2.u32 	[%r11+56], {%r965, %r966};
	st.shared.v2.u32 	[%r11+64], {%r967, %r968};
	st.shared.v2.u32 	[%r11+72], {%r969, %r970};
	st.shared.v2.u32 	[%r11+80], {%r971, %r972};
	bar.warp.sync 	-1;
	ld.shared.u32 	%r973, [%r10];
	ld.shared.u32 	%r974, [%r10+128];
	ld.shared.u32 	%r975, [%r10+256];
	ld.shared.u32 	%r976, [%r10+384];
	ld.shared.u32 	%r977, [%r10+512];
	ld.shared.u32 	%r978, [%r10+640];
	ld.shared.u32 	%r979, [%r10+768];
	ld.shared.u32 	%r980, [%r10+896];
	ld.shared.u32 	%r981, [%r10+1024];
	ld.shared.u32 	%r982, [%r10+1152];
	ld.shared.u32 	%r983, [%r10+1280];
	ld.shared.u32 	%r984, [%r10+1408];
	ld.shared.u32 	%r985, [%r10+1536];
	ld.shared.u32 	%r986, [%r10+1664];
	ld.shared.u32 	%r987, [%r10+1792];
	ld.shared.u32 	%r988, [%r10+1920];
	ld.shared.u32 	%r989, [%r10+2048];
	ld.shared.u32 	%r990, [%r10+2176];
	ld.shared.u32 	%r991, [%r10+2304];
	ld.shared.u32 	%r992, [%r10+2432];
	ld.shared.u32 	%r993, [%r10+2560];
	ld.shared.u32 	%r994, [%r10+2688];
	add.s64 	%rd57, %rd4, %rd42;
	st.global.u32 	[%rd57], %r973;
	st.global.u32 	[%rd57+128], %r974;
	st.global.u32 	[%rd57+256], %r975;
	st.global.u32 	[%rd57+384], %r976;
	st.global.u32 	[%rd57+512], %r977;
	st.global.u32 	[%rd57+640], %r978;
	st.global.u32 	[%rd57+768], %r979;
	st.global.u32 	[%rd57+896], %r980;
	st.global.u32 	[%rd57+1024], %r981;
	st.global.u32 	[%rd57+1152], %r982;
	st.global.u32 	[%rd57+1280], %r983;
	st.global.u32 	[%rd57+1408], %r984;
	st.global.u32 	[%rd57+1536], %r985;
	st.global.u32 	[%rd57+1664], %r986;
	st.global.u32 	[%rd57+1792], %r987;
	st.global.u32 	[%rd57+1920], %r988;
	st.global.u32 	[%rd57+2048], %r989;
	st.global.u32 	[%rd57+2176], %r990;
	st.global.u32 	[%rd57+2304], %r991;
	st.global.u32 	[%rd57+2432], %r992;
	st.global.u32 	[%rd57+2560], %r993;
	st.global.u32 	[%rd57+2688], %r994;
	bra.uni 	$L__BB5_143;
$L__BB5_29:
	setp.eq.s32 	%p3, %r6, 0;
	@%p3 bra 	$L__BB5_143;
	mul.wide.u32 	%rd18, %r5, 4;
	add.s64 	%rd19, %rd1, %rd18;
	mov.u32 	%r85, %tid.x;
	ld.global.u32 	%r1034, [%rd19];
	and.b32  	%r242, %r85, 31;
	and.b32  	%r243, %r85, 992;
	mul.lo.s32 	%r244, %r243, 22;
	or.b32  	%r87, %r244, %r242;
	setp.ge.u32 	%p4, %r87, %r6;
	shl.b32 	%r245, %r87, 2;
	cvt.u64.u32 	%rd20, %r245;
	add.s64 	%rd10, %rd19, %rd20;
	mov.u32 	%r1013, %r1034;
	@%p4 bra 	$L__BB5_32;
	ld.global.u32 	%r1013, [%rd10];
$L__BB5_32:
	add.s32 	%r90, %r87, 32;
	setp.ge.u32 	%p5, %r90, %r6;
	mov.u32 	%r1014, %r1034;
	@%p5 bra 	$L__BB5_34;
	ld.global.u32 	%r1014, [%rd10+128];
$L__BB5_34:
	add.s32 	%r93, %r87, 64;
	setp.ge.u32 	%p6, %r93, %r6;
	mov.u32 	%r1015, %r1034;
	@%p6 bra 	$L__BB5_36;
	ld.global.u32 	%r1015, [%rd10+256];
$L__BB5_36:
	add.s32 	%r96, %r87, 96;
	setp.ge.u32 	%p7, %r96, %r6;
	mov.u32 	%r1016, %r1034;
	@%p7 bra 	$L__BB5_38;
	ld.global.u32 	%r1016, [%rd10+384];
$L__BB5_38:
	add.s32 	%r246, %r87, 128;
	setp.ge.u32 	%p8, %r246, %r6;
	mov.u32 	%r1017, %r1034;
	@%p8 bra 	$L__BB5_40;
	ld.global.u32 	%r1017, [%rd10+512];
$L__BB5_40:
	add.s32 	%r247, %r87, 160;
	setp.ge.u32 	%p9, %r247, %r6;
	mov.u32 	%r1018, %r1034;
	@%p9 bra 	$L__BB5_42;
	ld.global.u32 	%r1018, [%rd10+640];
$L__BB5_42:
	add.s32 	%r248, %r87, 192;
	setp.ge.u32 	%p10, %r248, %r6;
	mov.u32 	%r1019, %r1034;
	@%p10 bra 	$L__BB5_44;
	ld.global.u32 	%r1019, [%rd10+768];
$L__BB5_44:
	add.s32 	%r249, %r87, 224;
	setp.ge.u32 	%p11, %r249, %r6;
	mov.u32 	%r1020, %r1034;
	@%p11 bra 	$L__BB5_46;
	ld.global.u32 	%r1020, [%rd10+896];
$L__BB5_46:
	add.s32 	%r250, %r87, 256;
	setp.ge.u32 	%p12, %r250, %r6;
	mov.u32 	%r1021, %r1034;
	@%p12 bra 	$L__BB5_48;
	ld.global.u32 	%r1021, [%rd10+1024];
$L__BB5_48:
	add.s32 	%r251, %r87, 288;
	setp.ge.u32 	%p13, %r251, %r6;
	mov.u32 	%r1022, %r1034;
	@%p13 bra 	$L__BB5_50;
	ld.global.u32 	%r1022, [%rd10+1152];
$L__BB5_50:
	add.s32 	%r111, %r87, 320;
	setp.ge.u32 	%p14, %r111, %r6;
	mov.u32 	%r1023, %r1034;
	@%p14 bra 	$L__BB5_52;
	ld.global.u32 	%r1023, [%rd10+1280];
$L__BB5_52:
	add.s32 	%r114, %r87, 352;
	setp.ge.u32 	%p15, %r114, %r6;
	mov.u32 	%r1024, %r1034;
	@%p15 bra 	$L__BB5_54;
	ld.global.u32 	%r1024, [%rd10+1408];
$L__BB5_54:
	add.s32 	%r117, %r87, 384;
	setp.ge.u32 	%p16, %r117, %r6;
	mov.u32 	%r1025, %r1034;
	@%p16 bra 	$L__BB5_56;
	ld.global.u32 	%r1025, [%rd10+1536];
$L__BB5_56:
	add.s32 	%r120, %r87, 416;
	setp.ge.u32 	%p17, %r120, %r6;
	mov.u32 	%r1026, %r1034;
	@%p17 bra 	$L__BB5_58;
	ld.global.u32 	%r1026, [%rd10+1664];
$L__BB5_58:
	add.s32 	%r252, %r87, 448;
	setp.ge.u32 	%p18, %r252, %r6;
	mov.u32 	%r1027, %r1034;
	@%p18 bra 	$L__BB5_60;
	ld.global.u32 	%r1027, [%rd10+1792];
$L__BB5_60:
	add.s32 	%r253, %r87, 480;
	setp.ge.u32 	%p19, %r253, %r6;
	mov.u32 	%r1028, %r1034;
	@%p19 bra 	$L__BB5_62;
	ld.global.u32 	%r1028, [%rd10+1920];
$L__BB5_62:
	add.s32 	%r254, %r87, 512;
	setp.ge.u32 	%p20, %r254, %r6;
	mov.u32 	%r1029, %r1034;
	@%p20 bra 	$L__BB5_64;
	ld.global.u32 	%r1029, [%rd10+2048];
$L__BB5_64:
	add.s32 	%r129, %r87, 544;
	setp.ge.u32 	%p21, %r129, %r6;
	mov.u32 	%r1030, %r1034;
	@%p21 bra 	$L__BB5_66;
	ld.global.u32 	%r1030, [%rd10+2176];
$L__BB5_66:
	add.s32 	%r132, %r87, 576;
	setp.ge.u32 	%p22, %r132, %r6;
	mov.u32 	%r1031, %r1034;
	@%p22 bra 	$L__BB5_68;
	ld.global.u32 	%r1031, [%rd10+2304];
$L__BB5_68:
	add.s32 	%r255, %r87, 608;
	setp.ge.u32 	%p23, %r255, %r6;
	mov.u32 	%r1032, %r1034;
	@%p23 bra 	$L__BB5_70;
	ld.global.u32 	%r1032, [%rd10+2432];
$L__BB5_70:
	add.s32 	%r256, %r87, 640;
	setp.ge.u32 	%p24, %r256, %r6;
	mov.u32 	%r1033, %r1034;
	@%p24 bra 	$L__BB5_72;
	ld.global.u32 	%r1033, [%rd10+2560];
$L__BB5_72:
	add.s32 	%r139, %r87, 672;
	setp.ge.u32 	%p25, %r139, %r6;
	@%p25 bra 	$L__BB5_74;
	ld.global.u32 	%r1034, [%rd10+2688];
$L__BB5_74:
	// begin inline asm
	mov.u32 %r257, %laneid;
	// end inline asm
	shr.u32 	%r143, %r85, 5;
	mad.lo.s32 	%r258, %r143, 704, %r257;
	shl.b32 	%r259, %r258, 2;
	mov.u32 	%r260, _ZZN3cub18CUB_300001_SM_10006detail4scan16DeviceScanKernelINS2_10policy_hubIiiijN4cuda3std3__44plusIvEEE10Policy1000EPiN6thrust24THRUST_300001_SM_1000_NS6detail15normal_iteratorINSE_10device_ptrIiEEEENS0_13ScanTileStateIiLb1EEES9_NS1_10InputValueIiSC_EEjiLb0EiEEvT0_T1_T2_iT3_T4_T5_E12temp_storage;
	add.s32 	%r144, %r260, %r259;
	st.shared.u32 	[%r144], %r1013;
	st.shared.u32 	[%r144+128], %r1014;
	st.shared.u32 	[%r144+256], %r1015;
	st.shared.u32 	[%r144+384], %r1016;
	st.shared.u32 	[%r144+512], %r1017;
	st.shared.u32 	[%r144+640], %r1018;
	st.shared.u32 	[%r144+768], %r1019;
	st.shared.u32 	[%r144+896], %r1020;
	st.shared.u32 	[%r144+1024], %r1021;
	st.shared.u32 	[%r144+1152], %r1022;
	st.shared.u32 	[%r144+1280], %r1023;
	st.shared.u32 	[%r144+1408], %r1024;
	st.shared.u32 	[%r144+1536], %r1025;
	st.shared.u32 	[%r144+1664], %r1026;
	st.shared.u32 	[%r144+1792], %r1027;
	st.shared.u32 	[%r144+1920], %r1028;
	st.shared.u32 	[%r144+2048], %r1029;
	st.shared.u32 	[%r144+2176], %r1030;
	st.shared.u32 	[%r144+2304], %r1031;
	st.shared.u32 	[%r144+2432], %r1032;
	st.shared.u32 	[%r144+2560], %r1033;
	st.shared.u32 	[%r144+2688], %r1034;
	bar.warp.sync 	-1;
	mad.lo.s32 	%r145, %r257, 84, %r144;
	ld.shared.v2.u32 	{%r146, %r147}, [%r145];
	ld.shared.v2.u32 	{%r148, %r149}, [%r145+8];
	ld.shared.v2.u32 	{%r150, %r151}, [%r145+16];
	ld.shared.v2.u32 	{%r152, %r153}, [%r145+24];
	ld.shared.v2.u32 	{%r154, %r155}, [%r145+32];
	ld.shared.v2.u32 	{%r156, %r157}, [%r145+40];
	ld.shared.v2.u32 	{%r158, %r159}, [%r145+48];
	ld.shared.v2.u32 	{%r160, %r161}, [%r145+56];
	ld.shared.v2.u32 	{%r162, %r163}, [%r145+64];
	ld.shared.v2.u32 	{%r164, %r165}, [%r145+72];
	ld.shared.v2.u32 	{%r166, %r167}, [%r145+80];
	bar.sync 	0;
	setp.ne.s32 	%p26, %r998, 0;
	@%p26 bra 	$L__BB5_78;
	add.s32 	%r490, %r147, %r146;
	add.s32 	%r491, %r148, %r490;
	add.s32 	%r492, %r149, %r491;
	add.s32 	%r493, %r150, %r492;
	add.s32 	%r494, %r151, %r493;
	add.s32 	%r495, %r152, %r494;
	add.s32 	%r496, %r153, %r495;
	add.s32 	%r497, %r154, %r496;
	add.s32 	%r498, %r155, %r497;
	add.s32 	%r499, %r156, %r498;
	add.s32 	%r500, %r157, %r499;
	add.s32 	%r501, %r158, %r500;
	add.s32 	%r502, %r159, %r501;
	add.s32 	%r503, %r160, %r502;
	add.s32 	%r504, %r161, %r503;
	add.s32 	%r505, %r162, %r504;
	add.s32 	%r506, %r163, %r505;
	add.s32 	%r507, %r164, %r506;
	add.s32 	%r508, %r165, %r507;
	add.s32 	%r509, %r166, %r508;
	add.s32 	%r464, %r167, %r509;
	mov.b32 	%r462, 1;
	mov.b32 	%r487, 0;
	mov.b32 	%r489, -1;
	// begin inline asm
	{  .reg .s32 r0;  .reg .pred p;  shfl.sync.up.b32 r0|p, %r464, %r462, %r487, %r489;  @p add.s32 r0, r0, %r464;  mov.s32 %r460, r0;}
	// end inline asm
	mov.b32 	%r468, 2;
	// begin inline asm
	{  .reg .s32 r0;  .reg .pred p;  shfl.sync.up.b32 r0|p, %r460, %r468, %r487, %r489;  @p add.s32 r0, r0, %r460;  mov.s32 %r466, r0;}
	// end inline asm
	mov.b32 	%r474, 4;
	// begin inline asm
	{  .reg .s32 r0;  .reg .pred p;  shfl.sync.up.b32 r0|p, %r466, %r474, %r487, %r489;  @p add.s32 r0, r0, %r466;  mov.s32 %r472, r0;}
	// end inline asm
	mov.b32 	%r480, 8;
	// begin inline asm
	{  .reg .s32 r0;  .reg .pred p;  shfl.sync.up.b32 r0|p, %r472, %r480, %r487, %r489;  @p add.s32 r0, r0, %r472;  mov.s32 %r478, r0;}
	// end inline asm
	mov.b32 	%r486, 16;
	// begin inline asm
	{  .reg .s32 r0;  .reg .pred p;  shfl.sync.up.b32 r0|p, %r478, %r486, %r487, %r489;  @p add.s32 r0, r0, %r478;  mov.s32 %r484, r0;}
	// end inline asm
	setp.ne.s32 	%p68, %r257, 31;
	@%p68 bra 	$L__BB5_77;
	shl.b32 	%r510, %r143, 2;
	mov.u32 	%r511, _ZZN3cub18CUB_300001_SM_10006detail4scan16DeviceScanKernelINS2_10policy_hubIiiijN4cuda3std3__44plusIvEEE10Policy1000EPiN6thrust24THRUST_300001_SM_1000_NS6detail15normal_iteratorINSE_10device_ptrIiEEEENS0_13ScanTileStateIiLb1EEES9_NS1_10InputValueIiSC_EEjiLb0EiEEvT0_T1_T2_iT3_T4_T5_E12temp_storage;
	add.s32 	%r512, %r511, %r510;
	st.shared.u32 	[%r512+16], %r484;
$L__BB5_77:
	bar.sync 	0;
	ld.shared.v4.u32 	{%r513, %r514, %r515, %r516}, [_ZZN3cub18CUB_300001_SM_10006detail4scan16DeviceScanKernelINS2_10policy_hubIiiijN4cuda3std3__44plusIvEEE10Policy1000EPiN6thrust24THRUST_300001_SM_1000_NS6detail15normal_iteratorINSE_10device_ptrIiEEEENS0_13ScanTileStateIiLb1EEES9_NS1_10InputValueIiSC_EEjiLb0EiEEvT0_T1_T2_iT3_T4_T5_E12temp_storage+16];
	add.s32 	%r517, %r514, %r513;
	setp.eq.s32 	%p69, %r143, 2;
	selp.b32 	%r518, %r517, %r513, %p69;
	add.s32 	%r519, %r517, %r515;
	setp.eq.s32 	%p70, %r143, 3;
	selp.b32 	%r520, %r519, %r518, %p70;
	add.s32 	%r521, %r519, %r516;
	setp.eq.s32 	%p71, %r143, 4;
	selp.b32 	%r522, %r521, %r520, %p71;
	ld.shared.v4.u32 	{%r523, %r524, %r525, %r526}, [_ZZN3cub18CUB_300001_SM_10006detail4scan16DeviceScanKernelINS2_10policy_hubIiiijN4cuda3std3__44plusIvEEE10Policy1000EPiN6thrust24THRUST_300001_SM_1000_NS6detail15normal_iteratorINSE_10device_ptrIiEEEENS0_13ScanTileStateIiLb1EEES9_NS1_10InputValueIiSC_EEjiLb0EiEEvT0_T1_T2_iT3_T4_T5_E12temp_storage+32];
	add.s32 	%r527, %r521, %r523;
	setp.eq.s32 	%p72, %r143, 5;
	selp.b32 	%r528, %r527, %r522, %p72;
	add.s32 	%r529, %r527, %r524;
	setp.eq.s32 	%p73, %r143, 6;
	selp.b32 	%r530, %r529, %r528, %p73;
	add.s32 	%r531, %r529, %r525;
	setp.eq.s32 	%p74, %r143, 7;
	selp.b32 	%r532, %r531, %r530, %p74;
	add.s32 	%r533, %r531, %r526;
	setp.eq.s32 	%p75, %r143, 8;
	selp.b32 	%r534, %r533, %r532, %p75;
	.pragma "used_bytes_mask 4095";
	ld.shared.v4.u32 	{%r535, %r536, %r537, %r538}, [_ZZN3cub18CUB_300001_SM_10006detail4scan16DeviceScanKernelINS2_10policy_hubIiiijN4cuda3std3__44plusIvEEE10Policy1000EPiN6thrust24THRUST_300001_SM_1000_NS6detail15normal_iteratorINSE_10device_ptrIiEEEENS0_13ScanTileStateIiLb1EEES9_NS1_10InputValueIiSC_EEjiLb0EiEEvT0_T1_T2_iT3_T4_T5_E12temp_storage+48];
	add.s32 	%r539, %r533, %r535;
	setp.eq.s32 	%p76, %r143, 9;
	selp.b32 	%r540, %r539, %r534, %p76;
	add.s32 	%r541, %r539, %r536;
	setp.eq.s32 	%p77, %r143, 10;
	selp.b32 	%r542, %r541, %r540, %p77;
	add.s32 	%r543, %r541, %r537;
	setp.eq.s32 	%p78, %r143, 11;
	selp.b32 	%r544, %r543, %r542, %p78;
	setp.lt.u32 	%p79, %r85, 32;
	selp.b32 	%r545, 0, %r544, %p79;
	setp.eq.s32 	%p80, %r257, 0;
	sub.s32 	%r546, %r484, %r464;
	selp.b32 	%r547, 0, %r546, %p80;
	add.s32 	%r548, %r547, %r997;
	add.s32 	%r1049, %r548, %r545;
	bra.uni 	$L__BB5_97;
$L__BB5_78:
	add.s32 	%r291, %r147, %r146;
	add.s32 	%r292, %r148, %r291;
	add.s32 	%r293, %r149, %r292;
	add.s32 	%r294, %r150, %r293;
	add.s32 	%r295, %r151, %r294;
	add.s32 	%r296, %r152, %r295;
	add.s32 	%r297, %r153, %r296;
	add.s32 	%r298, %r154, %r297;
	add.s32 	%r299, %r155, %r298;
	add.s32 	%r300, %r156, %r299;
	add.s32 	%r301, %r157, %r300;
	add.s32 	%r302, %r158, %r301;
	add.s32 	%r303, %r159, %r302;
	add.s32 	%r304, %r160, %r303;
	add.s32 	%r305, %r161, %r304;
	add.s32 	%r306, %r162, %r305;
	add.s32 	%r307, %r163, %r306;
	add.s32 	%r308, %r164, %r307;
	add.s32 	%r309, %r165, %r308;
	add.s32 	%r310, %r166, %r309;
	add.s32 	%r265, %r167, %r310;
	mov.b32 	%r263, 1;
	mov.b32 	%r288, 0;
	mov.b32 	%r290, -1;
	// begin inline asm
	{  .reg .s32 r0;  .reg .pred p;  shfl.sync.up.b32 r0|p, %r265, %r263, %r288, %r290;  @p add.s32 r0, r0, %r265;  mov.s32 %r261, r0;}
	// end inline asm
	mov.b32 	%r269, 2;
	// begin inline asm
	{  .reg .s32 r0;  .reg .pred p;  shfl.sync.up.b32 r0|p, %r261, %r269, %r288, %r290;  @p add.s32 r0, r0, %r261;  mov.s32 %r267, r0;}
	// end inline asm
	mov.b32 	%r275, 4;
	// begin inline asm
	{  .reg .s32 r0;  .reg .pred p;  shfl.sync.up.b32 r0|p, %r267, %r275, %r288, %r290;  @p add.s32 r0, r0, %r267;  mov.s32 %r273, r0;}
	// end inline asm
	mov.b32 	%r281, 8;
	// begin inline asm
	{  .reg .s32 r0;  .reg .pred p;  shfl.sync.up.b32 r0|p, %r273, %r281, %r288, %r290;  @p add.s32 r0, r0, %r273;  mov.s32 %r279, r0;}
	// end inline asm
	mov.b32 	%r287, 16;
	// begin inline asm
	{  .reg .s32 r0;  .reg .pred p;  shfl.sync.up.b32 r0|p, %r279, %r287, %r288, %r290;  @p add.s32 r0, r0, %r279;  mov.s32 %r285, r0;}
	// end inline asm
	setp.ne.s32 	%p27, %r257, 31;
	@%p27 bra 	$L__BB5_80;
	shl.b32 	%r311, %r143, 2;
	mov.u32 	%r312, _ZZN3cub18CUB_300001_SM_10006detail4scan16DeviceScanKernelINS2_10policy_hubIiiijN4cuda3std3__44plusIvEEE10Policy1000EPiN6thrust24THRUST_300001_SM_1000_NS6detail15normal_iteratorINSE_10device_ptrIiEEEENS0_13ScanTileStateIiLb1EEES9_NS1_10InputValueIiSC_EEjiLb0EiEEvT0_T1_T2_iT3_T4_T5_E12temp_storage;
	add.s32 	%r313, %r312, %r311;
	st.shared.u32 	[%r313+16], %r285;
$L__BB5_80:
	sub.s32 	%r314, %r285, %r265;
	bar.sync 	0;
	ld.shared.v4.u32 	{%r315, %r316, %r317, %r318}, [_ZZN3cub18CUB_300001_SM_10006detail4scan16DeviceScanKernelINS2_10policy_hubIiiijN4cuda3std3__44plusIvEEE10Policy1000EPiN6thrust24THRUST_300001_SM_1000_NS6detail15normal_iteratorINSE_10device_ptrIiEEEENS0_13ScanTileStateIiLb1EEES9_NS1_10InputValueIiSC_EEjiLb0EiEEvT0_T1_T2_iT3_T4_T5_E12temp_storage+16];
	add.s32 	%r319, %r316, %r315;
	setp.eq.s32 	%p28, %r143, 2;
	selp.b32 	%r320, %r319, %r315, %p28;
	add.s32 	%r321, %r319, %r317;
	setp.eq.s32 	%p29, %r143, 3;
	selp.b32 	%r322, %r321, %r320, %p29;
	add.s32 	%r323, %r321, %r318;
	setp.eq.s32 	%p30, %r143, 4;
	selp.b32 	%r324, %r323, %r322, %p30;
	ld.shared.v4.u32 	{%r325, %r326, %r327, %r328}, [_ZZN3cub18CUB_300001_SM_10006detail4scan16DeviceScanKernelINS2_10policy_hubIiiijN4cuda3std3__44plusIvEEE10Policy1000EPiN6thrust24THRUST_300001_SM_1000_NS6detail15normal_iteratorINSE_10device_ptrIiEEEENS0_13ScanTileStateIiLb1EEES9_NS1_10InputValueIiSC_EEjiLb0EiEEvT0_T1_T2_iT3_T4_T5_E12temp_storage+32];
	add.s32 	%r329, %r323, %r325;
	setp.eq.s32 	%p31, %r143, 5;
	selp.b32 	%r330, %r329, %r324, %p31;
	add.s32 	%r331, %r329, %r326;
	setp.eq.s32 	%p32, %r143, 6;
	selp.b32 	%r332, %r331, %r330, %p32;
	add.s32 	%r333, %r331, %r327;
	setp.eq.s32 	%p33, %r143, 7;
	selp.b32 	%r334, %r333, %r332, %p33;
	add.s32 	%r335, %r333, %r328;
	setp.eq.s32 	%p34, %r143, 8;
	selp.b32 	%r336, %r335, %r334, %p34;
	ld.shared.v4.u32 	{%r337, %r338, %r339, %r340}, [_ZZN3cub18CUB_300001_SM_10006detail4scan16DeviceScanKernelINS2_10policy_hubIiiijN4cuda3std3__44plusIvEEE10Policy1000EPiN6thrust24THRUST_300001_SM_1000_NS6detail15normal_iteratorINSE_10device_ptrIiEEEENS0_13ScanTileStateIiLb1EEES9_NS1_10InputValueIiSC_EEjiLb0EiEEvT0_T1_T2_iT3_T4_T5_E12temp_storage+48];
	add.s32 	%r341, %r335, %r337;
	setp.eq.s32 	%p35, %r143, 9;
	selp.b32 	%r342, %r341, %r336, %p35;
	add.s32 	%r343, %r341, %r338;
	setp.eq.s32 	%p36, %r143, 10;
	selp.b32 	%r344, %r343, %r342, %p36;
	add.s32 	%r345, %r343, %r339;
	setp.eq.s32 	%p37, %r143, 11;
	selp.b32 	%r346, %r345, %r344, %p37;
	add.s32 	%r173, %r345, %r340;
	setp.gt.u32 	%p38, %r85, 31;
	setp.lt.u32 	%p39, %r85, 32;
	setp.eq.s32 	%p40, %r257, 0;
	selp.b32 	%r347, 0, %r314, %p40;
	add.s32 	%r1048, %r346, %r347;
	selp.b32 	%r175, %r314, %r1048, %p39;
	@%p38 bra 	$L__BB5_96;
	setp.ne.s32 	%p41, %r85, 0;
	mul.wide.s32 	%rd21, %r998, 8;
	add.s64 	%rd11, %rd15, %rd21;
	@%p41 bra 	$L__BB5_83;
	st.shared.u32 	[_ZZN3cub18CUB_300001_SM_10006detail4scan16DeviceScanKernelINS2_10policy_hubIiiijN4cuda3std3__44plusIvEEE10Policy1000EPiN6thrust24THRUST_300001_SM_1000_NS6detail15normal_iteratorINSE_10device_ptrIiEEEENS0_13ScanTileStateIiLb1EEES9_NS1_10InputValueIiSC_EEjiLb0EiEEvT0_T1_T2_iT3_T4_T5_E12temp_storage+12], %r173;
	add.s64 	%rd22, %rd11, 256;
	mov.b32 	%r348, 100;
	// begin inline asm
	st.relaxed.gpu.v2.u32 [%rd22], {%r348, %r173};
	// end inline asm
$L__BB5_83:
	not.b32 	%r354, %r85;
	add.s32 	%r1043, %r998, %r354;
	mov.b32 	%r350, 830;
	// begin inline asm
	nanosleep.u32 %r350;
	// end inline asm
	mul.wide.s32 	%rd24, %r1043, 8;
	add.s64 	%rd25, %rd15, %rd24;
	add.s64 	%rd23, %rd25, 256;
	// begin inline asm
	ld.relaxed.gpu.v2.u32 {%r1045, %r1037}, [%rd23];
	// end inline asm
	mov.b32 	%r1038, 952;
$L__BB5_84:
	setp.eq.s32 	%p42, %r1045, 99;
	mov.b32 	%r355, -1;
	vote.sync.any.pred 	%p43, %p42, %r355;
	not.pred 	%p44, %p43;
	@%p44 bra 	$L__BB5_86;
	mul.lo.s32 	%r458, %r998, 16807;
	and.b32  	%r998, %r458, 2147483647;
	add.s32 	%r459, %r1038, 1;
	rem.u32 	%r455, %r998, %r459;
	// begin inline asm
	nanosleep.u32 %r455;
	// end inline asm
	shr.u32 	%r1038, %r1038, 1;
	// begin inline asm
	ld.relaxed.gpu.v2.u32 {%r1045, %r1037}, [%rd23];
	// end inline asm
	bra.uni 	$L__BB5_84;
$L__BB5_86:
	setp.eq.s32 	%p45, %r1045, 101;
	mov.b32 	%r382, -1;
	vote.sync.ballot.b32 	%r384, %p45, %r382;
	// begin inline asm
	mov.u32 %r357, %lanemask_ge;
	// end inline asm
	and.b32  	%r385, %r384, %r357;
	or.b32  	%r386, %r385, -2147483648;
	add.s32 	%r387, %r386, -1;
	not.b32 	%r388, %r386;
	and.b32  	%r389, %r388, %r387;
	popc.b32 	%r361, %r389;
	mov.b32 	%r360, 1;
	// begin inline asm
	shfl.sync.down.b32 %r358, %r1037, %r360, %r361, %r382;
	// end inline asm
	setp.lt.s32 	%p47, %r257, %r361;
	selp.b32 	%r390, %r358, 0, %p47;
	add.s32 	%r364, %r390, %r1037;
	mov.b32 	%r365, 2;
	// begin inline asm
	shfl.sync.down.b32 %r363, %r364, %r365, %r361, %r382;
	// end inline asm
	add.s32 	%r391, %r257, 2;
	setp.gt.s32 	%p48, %r391, %r361;
	selp.b32 	%r392, 0, %r363, %p48;
	add.s32 	%r369, %r364, %r392;
	mov.b32 	%r370, 4;
	// begin inline asm
	shfl.sync.down.b32 %r368, %r369, %r370, %r361, %r382;
	// end inline asm
	add.s32 	%r393, %r257, 4;
	setp.gt.s32 	%p49, %r393, %r361;
	selp.b32 	%r394, 0, %r368, %p49;
	add.s32 	%r374, %r369, %r394;
	mov.b32 	%r375, 8;
	// begin inline asm
	shfl.sync.down.b32 %r373, %r374, %r375, %r361, %r382;
	// end inline asm
	add.s32 	%r395, %r257, 8;
	setp.gt.s32 	%p50, %r395, %r361;
	selp.b32 	%r396, 0, %r373, %p50;
	add.s32 	%r379, %r374, %r396;
	mov.b32 	%r380, 16;
	// begin inline asm
	shfl.sync.down.b32 %r378, %r379, %r380, %r361, %r382;
	// end inline asm
	add.s32 	%r397, %r257, 16;
	setp.gt.s32 	%p51, %r397, %r361;
	selp.b32 	%r398, 0, %r378, %p51;
	add.s32 	%r1041, %r379, %r398;
	add.s64 	%rd12, %rd15, 256;
	mov.b32 	%r1039, 952;
$L__BB5_87:
	setp.ne.s32 	%p52, %r1045, 101;
	mov.b32 	%r399, -1;
	vote.sync.all.pred 	%p53, %p52, %r399;
	not.pred 	%p54, %p53;
	@%p54 bra 	$L__BB5_92;
	shr.u32 	%r1039, %r1039, 1;
	mul.wide.s32 	%rd28, %r1043, 8;
	add.s64 	%rd29, %rd12, %rd28;
	add.s64 	%rd27, %rd29, -256;
	// begin inline asm
	ld.relaxed.gpu.v2.u32 {%r1045, %r1046}, [%rd27];
	// end inline asm
	mov.u32 	%r1047, %r1039;
$L__BB5_89:
	setp.eq.s32 	%p58, %r1045, 99;
	mov.b32 	%r407, -1;
	vote.sync.any.pred 	%p59, %p58, %r407;
	not.pred 	%p60, %p59;
	@%p60 bra 	$L__BB5_91;
	mul.lo.s32 	%r453, %r998, 16807;
	and.b32  	%r998, %r453, 2147483647;
	add.s32 	%r454, %r1047, 1;
	rem.u32 	%r450, %r998, %r454;
	// begin inline asm
	nanosleep.u32 %r450;
	// end inline asm
	shr.u32 	%r1047, %r1047, 1;
	// begin inline asm
	ld.relaxed.gpu.v2.u32 {%r1045, %r1046}, [%rd27];
	// end inline asm
	bra.uni 	$L__BB5_89;
$L__BB5_91:
	setp.eq.s32 	%p61, %r1045, 101;
	mov.b32 	%r433, -1;
	vote.sync.ballot.b32 	%r434, %p61, %r433;
	and.b32  	%r435, %r434, %r357;
	or.b32  	%r436, %r435, -2147483648;
	add.s32 	%r437, %r436, -1;
	not.b32 	%r438, %r436;
	and.b32  	%r439, %r438, %r437;
	popc.b32 	%r412, %r439;
	mov.b32 	%r411, 1;
	// begin inline asm
	shfl.sync.down.b32 %r409, %r1046, %r411, %r412, %r433;
	// end inline asm
	setp.lt.s32 	%p63, %r257, %r412;
	selp.b32 	%r440, %r409, 0, %p63;
	add.s32 	%r415, %r440, %r1046;
	mov.b32 	%r416, 2;
	// begin inline asm
	shfl.sync.down.b32 %r414, %r415, %r416, %r412, %r433;
	// end inline asm
	add.s32 	%r441, %r257, 2;
	setp.gt.s32 	%p64, %r441, %r412;
	selp.b32 	%r442, 0, %r414, %p64;
	add.s32 	%r420, %r415, %r442;
	mov.b32 	%r421, 4;
	// begin inline asm
	shfl.sync.down.b32 %r419, %r420, %r421, %r412, %r433;
	// end inline asm
	add.s32 	%r443, %r257, 4;
	setp.gt.s32 	%p65, %r443, %r412;
	selp.b32 	%r444, 0, %r419, %p65;
	add.s32 	%r425, %r420, %r444;
	mov.b32 	%r426, 8;
	// begin inline asm
	shfl.sync.down.b32 %r424, %r425, %r426, %r412, %r433;
	// end inline asm
	add.s32 	%r445, %r257, 8;
	setp.gt.s32 	%p66, %r445, %r412;
	selp.b32 	%r446, 0, %r424, %p66;
	add.s32 	%r430, %r425, %r446;
	mov.b32 	%r431, 16;
	// begin inline asm
	shfl.sync.down.b32 %r429, %r430, %r431, %r412, %r433;
	// end inline asm
	add.s32 	%r447, %r257, 16;
	setp.gt.s32 	%p67, %r447, %r412;
	selp.b32 	%r448, 0, %r429, %p67;
	add.s32 	%r449, %r448, %r1041;
	add.s32 	%r1041, %r449, %r430;
	add.s32 	%r1043, %r1043, -32;
	bra.uni 	$L__BB5_87;
$L__BB5_92:
	@%p41 bra 	$L__BB5_94;
	add.s32 	%r402, %r1041, %r173;
	add.s64 	%rd26, %rd11, 256;
	mov.b32 	%r401, 101;
	// begin inline asm
	st.relaxed.gpu.v2.u32 [%rd26], {%r401, %r402};
	// end inline asm
	st.shared.u32 	[_ZZN3cub18CUB_300001_SM_10006detail4scan16DeviceScanKernelINS2_10policy_hubIiiijN4cuda3std3__44plusIvEEE10Policy1000EPiN6thrust24THRUST_300001_SM_1000_NS6detail15normal_iteratorINSE_10device_ptrIiEEEENS0_13ScanTileStateIiLb1EEES9_NS1_10InputValueIiSC_EEjiLb0EiEEvT0_T1_T2_iT3_T4_T5_E12temp_storage+4], %r1041;
	st.shared.u32 	[_ZZN3cub18CUB_300001_SM_10006detail4scan16DeviceScanKernelINS2_10policy_hubIiiijN4cuda3std3__44plusIvEEE10Policy1000EPiN6thrust24THRUST_300001_SM_1000_NS6detail15normal_iteratorINSE_10device_ptrIiEEEENS0_13ScanTileStateIiLb1EEES9_NS1_10InputValueIiSC_EEjiLb0EiEEvT0_T1_T2_iT3_T4_T5_E12temp_storage+8], %r402;
$L__BB5_94:
	setp.ne.s32 	%p56, %r257, 0;
	mov.u32 	%r1048, %r175;
	@%p56 bra 	$L__BB5_96;
	st.shared.u32 	[_ZZN3cub18CUB_300001_SM_10006detail4scan16DeviceScanKernelINS2_10policy_hubIiiijN4cuda3std3__44plusIvEEE10Policy1000EPiN6thrust24THRUST_300001_SM_1000_NS6detail15normal_iteratorINSE_10device_ptrIiEEEENS0_13ScanTileStateIiLb1EEES9_NS1_10InputValueIiSC_EEjiLb0EiEEvT0_T1_T2_iT3_T4_T5_E12temp_storage+76], %r1041;
	mov.u32 	%r1048, %r1041;
$L__BB5_96:
	bar.sync 	0;
	setp.eq.s32 	%p57, %r85, 0;
	ld.shared.u32 	%r403, [_ZZN3cub18CUB_300001_SM_10006detail4scan16DeviceScanKernelINS2_10policy_hubIiiijN4cuda3std3__44plusIvEEE10Policy1000EPiN6thrust24THRUST_300001_SM_1000_NS6detail15normal_iteratorINSE_10device_ptrIiEEEENS0_13ScanTileStateIiLb1EEES9_NS1_10InputValueIiSC_EEjiLb0EiEEvT0_T1_T2_iT3_T4_T5_E12temp_storage+76];
	selp.b32 	%r404, 0, %r403, %p57;
	add.s32 	%r1049, %r404, %r1048;
$L__BB5_97:
	add.s32 	%r549, %r1049, %r146;
	add.s32 	%r550, %r147, %r549;
	add.s32 	%r551, %r148, %r550;
	add.s32 	%r552, %r149, %r551;
	add.s32 	%r553, %r150, %r552;
	add.s32 	%r554, %r151, %r553;
	add.s32 	%r555, %r152, %r554;
	add.s32 	%r556, %r153, %r555;
	add.s32 	%r557, %r154, %r556;
	add.s32 	%r558, %r155, %r557;
	add.s32 	%r559, %r156, %r558;
	add.s32 	%r560, %r157, %r559;
	add.s32 	%r561, %r158, %r560;
	add.s32 	%r562, %r159, %r561;
	add.s32 	%r563, %r160, %r562;
	add.s32 	%r564, %r161, %r563;
	add.s32 	%r565, %r162, %r564;
	add.s32 	%r566, %r163, %r565;
	add.s32 	%r567, %r164, %r566;
	add.s32 	%r568, %r165, %r567;
	add.s32 	%r569, %r166, %r568;
	bar.sync 	0;
	st.shared.v2.u32 	[%r145], {%r1049, %r549};
	st.shared.v2.u32 	[%r145+8], {%r550, %r551};
	st.shared.v2.u32 	[%r145+16], {%r552, %r553};
	st.shared.v2.u32 	[%r145+24], {%r554, %r555};
	st.shared.v2.u32 	[%r145+32], {%r556, %r557};
	st.shared.v2.u32 	[%r145+40], {%r558, %r559};
	st.shared.v2.u32 	[%r145+48], {%r560, %r561};
	st.shared.v2.u32 	[%r145+56], {%r562, %r563};
	st.shared.v2.u32 	[%r145+64], {%r564, %r565};
	st.shared.v2.u32 	[%r145+72], {%r566, %r567};
	st.shared.v2.u32 	[%r145+80], {%r568, %r569};
	bar.warp.sync 	-1;
	ld.shared.u32 	%r214, [%r144];
	ld.shared.u32 	%r215, [%r144+128];
	ld.shared.u32 	%r216, [%r144+256];
	ld.shared.u32 	%r217, [%r144+384];
	ld.shared.u32 	%r218, [%r144+512];
	ld.shared.u32 	%r219, [%r144+640];
	ld.shared.u32 	%r220, [%r144+768];
	ld.shared.u32 	%r221, [%r144+896];
	ld.shared.u32 	%r222, [%r144+1024];
	ld.shared.u32 	%r223, [%r144+1152];
	ld.shared.u32 	%r224, [%r144+1280];
	ld.shared.u32 	%r225, [%r144+1408];
	ld.shared.u32 	%r226, [%r144+1536];
	ld.shared.u32 	%r227, [%r144+1664];
	ld.shared.u32 	%r228, [%r144+1792];
	ld.shared.u32 	%r229, [%r144+1920];
	ld.shared.u32 	%r230, [%r144+2048];
	ld.shared.u32 	%r231, [%r144+2176];
	ld.shared.u32 	%r232, [%r144+2304];
	ld.shared.u32 	%r233, [%r144+2432];
	ld.shared.u32 	%r234, [%r144+2560];
	ld.shared.u32 	%r235, [%r144+2688];
	setp.ne.s32 	%p81, %r85, 0;
	@%p81 bra 	$L__BB5_99;
	st.volatile.shared.u32 	[_ZZN3cub18CUB_300001_SM_10006detail4scan16DeviceScanKernelINS2_10policy_hubIiiijN4cuda3std3__44plusIvEEE10Policy1000EPiN6thrust24THRUST_300001_SM_1000_NS6detail15normal_iteratorINSE_10device_ptrIiEEEENS0_13ScanTileStateIiLb1EEES9_NS1_10InputValueIiSC_EEjiLb0EiEEvT0_T1_T2_iT3_T4_T5_E12temp_storage+33792], %r6;
$L__BB5_99:
	ld.param.u32 	%r996, [_ZN3cub18CUB_300001_SM_10006detail4scan16DeviceScanKernelINS2_10policy_hubIiiijN4cuda3std3__44plusIvEEE10Policy1000EPiN6thrust24THRUST_300001_SM_1000_NS6detail15normal_iteratorINSE_10device_ptrIiEEEENS0_13ScanTileStateIiLb1EEES9_NS1_10InputValueIiSC_EEjiLb0EiEEvT0_T1_T2_iT3_T4_T5__param_3];
	bar.sync 	0;
	ld.volatile.shared.u32 	%r236, [_ZZN3cub18CUB_300001_SM_10006detail4scan16DeviceScanKernelINS2_10policy_hubIiiijN4cuda3std3__44plusIvEEE10Policy1000EPiN6thrust24THRUST_300001_SM_1000_NS6detail15normal_iteratorINSE_10device_ptrIiEEEENS0_13ScanTileStateIiLb1EEES9_NS1_10InputValueIiSC_EEjiLb0EiEEvT0_T1_T2_iT3_T4_T5_E12temp_storage+33792];
	cvt.u64.u32 	%rd36, %r87;
	mov.u32 	%r570, %ctaid.x;
	add.s32 	%r571, %r996, %r570;
	mul.lo.s32 	%r572, %r571, 8448;
	cvt.u64.u32 	%rd37, %r572;
	add.s64 	%rd38, %rd36, %rd37;
	setp.ge.s32 	%p82, %r87, %r236;
	shl.b64 	%rd39, %rd38, 2;
	add.s64 	%rd13, %rd4, %rd39;
	@%p82 bra 	$L__BB5_101;
	st.global.u32 	[%rd13], %r214;
$L__BB5_101:
	setp.ge.s32 	%p83, %r90, %r236;
	@%p83 bra 	$L__BB5_103;
	st.global.u32 	[%rd13+128], %r215;
$L__BB5_103:
	setp.ge.s32 	%p84, %r93, %r236;
	@%p84 bra 	$L__BB5_105;
	st.global.u32 	[%rd13+256], %r216;
$L__BB5_105:
	setp.ge.s32 	%p85, %r96, %r236;
	@%p85 bra 	$L__BB5_107;
	st.global.u32 	[%rd13+384], %r217;
$L__BB5_107:
	mov.u32 	%r573, %tid.x;
	and.b32  	%r574, %r573, 992;
	mul.lo.s32 	%r575, %r574, 22;
	and.b32  	%r576, %r573, 31;
	or.b32  	%r577, %r575, %r576;
	add.s32 	%r578, %r577, 128;
	setp.ge.s32 	%p86, %r578, %r236;
	@%p86 bra 	$L__BB5_109;
	st.global.u32 	[%rd13+512], %r218;
$L__BB5_109:
	add.s32 	%r584, %r577, 160;
	setp.ge.s32 	%p87, %r584, %r236;
	@%p87 bra 	$L__BB5_111;
	st.global.u32 	[%rd13+640], %r219;
$L__BB5_111:
	add.s32 	%r590, %r577, 192;
	setp.ge.s32 	%p88, %r590, %r236;
	@%p88 bra 	$L__BB5_113;
	st.global.u32 	[%rd13+768], %r220;
$L__BB5_113:
	add.s32 	%r596, %r577, 224;
	setp.ge.s32 	%p89, %r596, %r236;
	@%p89 bra 	$L__BB5_115;
	st.global.u32 	[%rd13+896], %r221;
$L__BB5_115:
	add.s32 	%r602, %r577, 256;
	setp.ge.s32 	%p90, %r602, %r236;
	@%p90 bra 	$L__BB5_117;
	st.global.u32 	[%rd13+1024], %r222;
$L__BB5_117:
	add.s32 	%r608, %r577, 288;
	setp.ge.s32 	%p91, %r608, %r236;
	@%p91 bra 	$L__BB5_119;
	st.global.u32 	[%rd13+1152], %r223;
$L__BB5_119:
	setp.ge.s32 	%p92, %r111, %r236;
	@%p92 bra 	$L__BB5_121;
	st.global.u32 	[%rd13+1280], %r224;
$L__BB5_121:
	setp.ge.s32 	%p93, %r114, %r236;
	@%p93 bra 	$L__BB5_123;
	st.global.u32 	[%rd13+1408], %r225;
$L__BB5_123:
	setp.ge.s32 	%p94, %r117, %r236;
	@%p94 bra 	$L__BB5_125;
	st.global.u32 	[%rd13+1536], %r226;
$L__BB5_125:
	setp.ge.s32 	%p95, %r120, %r236;
	@%p95 bra 	$L__BB5_127;
	st.global.u32 	[%rd13+1664], %r227;
$L__BB5_127:
	add.s32 	%r614, %r577, 448;
	setp.ge.s32 	%p96, %r614, %r236;
	@%p96 bra 	$L__BB5_129;
	st.global.u32 	[%rd13+1792], %r228;
$L__BB5_129:
	add.s32 	%r620, %r577, 480;
	setp.ge.s32 	%p97, %r620, %r236;
	@%p97 bra 	$L__BB5_131;
	st.global.u32 	[%rd13+1920], %r229;
$L__BB5_131:
	add.s32 	%r626, %r577, 512;
	setp.ge.s32 	%p98, %r626, %r236;
	@%p98 bra 	$L__BB5_133;
	st.global.u32 	[%rd13+2048], %r230;
$L__BB5_133:
	setp.ge.s32 	%p99, %r129, %r236;
	@%p99 bra 	$L__BB5_135;
	st.global.u32 	[%rd13+2176], %r231;
$L__BB5_135:
	setp.ge.s32 	%p100, %r132, %r236;
	@%p100 bra 	$L__BB5_137;
	st.global.u32 	[%rd13+2304], %r232;
$L__BB5_137:
	add.s32 	%r632, %r577, 608;
	setp.ge.s32 	%p101, %r632, %r236;
	@%p101 bra 	$L__BB5_139;
	st.global.u32 	[%rd13+2432], %r233;
$L__BB5_139:
	add.s32 	%r638, %r577, 640;
	setp.ge.s32 	%p102, %r638, %r236;
	@%p102 bra 	$L__BB5_141;
	st.global.u32 	[%rd13+2560], %r234;
$L__BB5_141:
	setp.ge.s32 	%p103, %r139, %r236;
	@%p103 bra 	$L__BB5_143;
	st.global.u32 	[%rd13+2688], %r235;
$L__BB5_143:
	ret;

}
	// .globl	_ZN3cub18CUB_300001_SM_10006detail4scan16DeviceScanKernelINS2_10policy_hubIiiimN4cuda3std3__44plusIvEEE10Policy1000EPiN6thrust24THRUST_300001_SM_1000_NS6detail15normal_iteratorINSE_10device_ptrIiEEEENS0_13ScanTileStateIiLb1EEES9_NS1_10InputValueIiSC_EEmiLb0EiEEvT0_T1_T2_iT3_T4_T5_
.visible .entry _ZN3cub18CUB_300001_SM_10006detail4scan16DeviceScanKernelINS2_10policy_hubIiiimN4cuda3std3__44plusIvEEE10Policy1000EPiN6thrust24THRUST_300001_SM_1000_NS6detail15normal_iteratorINSE_10device_ptrIiEEEENS0_13ScanTileStateIiLb1EEES9_NS1_10InputValueIiSC_EEmiLb0EiEEvT0_T1_T2_iT3_T4_T5_(
	.param .u64 .ptr .align 1 _ZN3cub18CUB_300001_SM_10006detail4scan16DeviceScanKernelINS2_10policy_hubIiiimN4cuda3std3__44plusIvEEE10Policy1000EPiN6thrust24THRUST_300001_SM_1000_NS6detail15normal_iteratorINSE_10device_ptrIiEEEENS0_13ScanTileStateIiLb1EEES9_NS1_10InputValueIiSC_EEmiLb0EiEEvT0_T1_T2_iT3_T4_T5__param_0,
	.param .align 8 .b8 _ZN3cub18CUB_300001_SM_10006detail4scan16DeviceScanKernelINS2_10policy_hubIiiimN4cuda3std3__44plusIvEEE10Policy1000EPiN6thrust24THRUST_300001_SM_1000_NS6detail15normal_iteratorINSE_10device_ptrIiEEEENS0_13ScanTileStateIiLb1EEES9_NS1_10InputValueIiSC_EEmiLb0EiEEvT0_T1_T2_iT3_T4_T5__param_1[8],
	.param .align 8 .b8 _ZN3cub18CUB_300001_SM_10006detail4scan16DeviceScanKernelINS2_10policy_hubIiiimN4cuda3std3__44plusIvEEE10Policy1000EPiN6thrust24THRUST_300001_SM_1000_NS6detail15normal_iteratorINSE_10device_ptrIiEEEENS0_13ScanTileStateIiLb1EEES9_NS1_10InputValueIiSC_EEmiLb0EiEEvT0_T1_T2_iT3_T4_T5__param_2[8],
	.param .u32 _ZN3cub18CUB_300001_SM_10006detail4scan16DeviceScanKernelINS2_10policy_hubIiiimN4cuda3std3__44plusIvEEE10Policy1000EPiN6thrust24THRUST_300001_SM_1000_NS6detail15normal_iteratorINSE_10device_ptrIiEEEENS0_13ScanTileStateIiLb1EEES9_NS1_10InputValueIiSC_EEmiLb0EiEEvT0_T1_T2_iT3_T4_T5__param_3,
	.param .align 1 .b8 _ZN3cub18CUB_300001_SM_10006detail4scan16DeviceScanKernelINS2_10policy_hubIiiimN4cuda3std3__44plusIvEEE10Policy1000EPiN6thrust24THRUST_300001_SM_1000_NS6detail15normal_iteratorINSE_10device_ptrIiEEEENS0_13ScanTileStateIiLb1EEES9_NS1_10InputValueIiSC_EEmiLb0EiEEvT0_T1_T2_iT3_T4_T5__param_4[1],
	.param .align 8 .b8 _ZN3cub18CUB_300001_SM_10006detail4scan16DeviceScanKernelINS2_10policy_hubIiiimN4cuda3std3__44plusIvEEE10Policy1000EPiN6thrust24THRUST_300001_SM_1000_NS6detail15normal_iteratorINSE_10device_ptrIiEEEENS0_13ScanTileStateIiLb1EEES9_NS1_10InputValueIiSC_EEmiLb0EiEEvT0_T1_T2_iT3_T4_T5__param_5[16],
	.param .u64 _ZN3cub18CUB_300001_SM_10006detail4scan16DeviceScanKernelINS2_10policy_hubIiiimN4cuda3std3__44plusIvEEE10Policy1000EPiN6thrust24THRUST_300001_SM_1000_NS6detail15normal_iteratorINSE_10device_ptrIiEEEENS0_13ScanTileStateIiLb1EEES9_NS1_10InputValueIiSC_EEmiLb0EiEEvT0_T1_T2_iT3_T4_T5__param_6
)
.maxntid 416
{
	.reg .pred 	%p<158>;
	.reg .b16 	%rs<3>;
	.reg .b32 	%r<1023>;
	.reg .b64 	%rd<95>;
	// demoted variable
	.shared .align 16 .b8 _ZZN3cub18CUB_300001_SM_10006detail4scan16DeviceScanKernelINS2_10policy_hubIiiimN4cuda3std3__44plusIvEEE10Policy1000EPiN6thrust24THRUST_300001_SM_1000_NS6detail15normal_iteratorINSE_10device_ptrIiEEEENS0_13ScanTileStateIiLb1EEES9_NS1_10InputValueIiSC_EEmiLb0EiEEvT0_T1_T2_iT3_T4_T5_E12temp_storage[31632];
	ld.param.u32 	%r206, [_ZN3cub18CUB_300001_SM_10006detail4scan16DeviceScanKernelINS2_10policy_hubIiiimN4cuda3std3__44plusIvEEE10Policy1000EPiN6thrust24THRUST_300001_SM_1000_NS6detail15normal_iteratorINSE_10device_ptrIiEEEENS0_13ScanTileStateIiLb1EEES9_NS1_10InputValueIiSC_EEmiLb0EiEEvT0_T1_T2_iT3_T4_T5__param_5];
	bfe.u32 	%r207, %r206, 0, 8;
	cvt.u16.u32 	%rs1, %r207;
	and.b16  	%rs2, %rs1, 255;
	ld.param.u64 	%rd17, [_ZN3cub18CUB_300001_SM_10006detail4scan16DeviceScanKernelINS2_10policy_hubIiiimN4cuda3std3__44plusIvEEE10Policy1000EPiN6thrust24THRUST_300001_SM_1000_NS6detail15normal_iteratorINSE_10device_ptrIiEEEENS0_13ScanTileStateIiLb1EEES9_NS1_10InputValueIiSC_EEmiLb0EiEEvT0_T1_T2_iT3_T4_T5__param_2];
	ld.param.u64 	%rd16, [_ZN3cub18CUB_300001_SM_10006detail4scan16DeviceScanKernelINS2_10policy_hubIiiimN4cuda3std3__44plusIvEEE10Policy1000EPiN6thrust24THRUST_300001_SM_1000_NS6detail15normal_iteratorINSE_10device_ptrIiEEEENS0_13ScanTileStateIiLb1EEES9_NS1_10InputValueIiSC_EEmiLb0EiEEvT0_T1_T2_iT3_T4_T5__param_1];
	ld.param.u64 	%rd15, [_ZN3cub18CUB_300001_SM_10006detail4scan16DeviceScanKernelINS2_10policy_hubIiiimN4cuda3std3__44plusIvEEE10Policy1000EPiN6thrust24THRUST_300001_SM_1000_NS6detail15normal_iteratorINSE_10device_ptrIiEEEENS0_13ScanTileStateIiLb1EEES9_NS1_10InputValueIiSC_EEmiLb0EiEEvT0_T1_T2_iT3_T4_T5__param_0];
	ld.param.u64 	%rd1, [_ZN3cub18CUB_300001_SM_10006detail4scan16DeviceScanKernelINS2_10policy_hubIiiimN4cuda3std3__44plusIvEEE10Policy1000EPiN6thrust24THRUST_300001_SM_1000_NS6detail15normal_iteratorINSE_10device_ptrIiEEEENS0_13ScanTileStateIiLb1EEES9_NS1_10InputValueIiSC_EEmiLb0EiEEvT0_T1_T2_iT3_T4_T5__param_5+8];
	ld.param.u32 	%r205, [_ZN3cub18CUB_300001_SM_10006detail4scan16DeviceScanKernelINS2_10policy_hubIiiimN4cuda3std3__44plusIvEEE10Policy1000EPiN6thrust24THRUST_300001_SM_1000_NS6detail15normal_iteratorINSE_10device_ptrIiEEEENS0_13ScanTileStateIiLb1EEES9_NS1_10InputValueIiSC_EEmiLb0EiEEvT0_T1_T2_iT3_T4_T5__param_3];
	ld.param.u64 	%rd18, [_ZN3cub18CUB_300001_SM_10006detail4scan16DeviceScanKernelINS2_10policy_hubIiiimN4cuda3std3__44plusIvEEE10Policy1000EPiN6thrust24THRUST_300001_SM_1000_NS6detail15normal_iteratorINSE_10device_ptrIiEEEENS0_13ScanTileStateIiLb1EEES9_NS1_10InputValueIiSC_EEmiLb0EiEEvT0_T1_T2_iT3_T4_T5__param_6];
	setp.eq.s16 	%p1, %rs2, 0;
	@%p1 bra 	$L__BB6_2;
	cvta.to.global.u64 	%rd19, %rd1;
	ld.global.u32 	%r979, [%rd19];
	bra.uni 	$L__BB6_3;
$L__BB6_2:
	cvt.u32.u64 	%r979, %rd1;
$L__BB6_3:
	cvta.to.global.u64 	%rd3, %rd16;
	mov.u32 	%r208, %ctaid.x;
	add.s32 	%r4, %r205, %r208;
	mul.wide.s32 	%rd4, %r4, 7904;
	sub.s64 	%rd5, %rd18, %rd4;
	setp.lt.u64 	%p2, %rd5, 7905;
	@%p2 bra 	$L__BB6_29;
	mov.u32 	%r5, %tid.x;
	and.b32  	%r656, %r5, 31;
	and.b32  	%r657, %r5, 992;
	mul.lo.s32 	%r658, %r657, 19;
	or.b32  	%r659, %r658, %r656;
	cvt.u64.u32 	%rd79, %r659;
	add.s64 	%rd6, %rd4, %rd79;
	shl.b64 	%rd80, %rd6, 2;
	add.s64 	%rd60, %rd15, %rd80;
	// begin inline asm
	ld.ca.u32 %r636, [%rd60];
	// end inline asm
	add.s64 	%rd61, %rd60, 128;
	// begin inline asm
	ld.ca.u32 %r637, [%rd61];
	// end inline asm
	add.s64 	%rd62, %rd60, 256;
	// begin inline asm
	ld.ca.u32 %r638, [%rd62];
	// end inline asm
	add.s64 	%rd63, %rd60, 384;
	// begin inline asm
	ld.ca.u32 %r639, [%rd63];
	// end inline asm
	add.s64 	%rd64, %rd60, 512;
	// begin inline asm
	ld.ca.u32 %r640, [%rd64];
	// end inline asm
	add.s64 	%rd65, %rd60, 640;
	// begin inline asm
	ld.ca.u32 %r641, [%rd65];
	// end inline asm
	add.s64 	%rd66, %rd60, 768;
	// begin inline asm
	ld.ca.u32 %r642, [%rd66];
	// end inline asm
	add.s64 	%rd67, %rd60, 896;
	// begin inline asm
	ld.ca.u32 %r643, [%rd67];
	// end inline asm
	add.s64 	%rd68, %rd60, 1024;
	// begin inline asm
	ld.ca.u32 %r644, [%rd68];
	// end inline asm
	add.s64 	%rd69, %rd60, 1152;
	// begin inline asm
	ld.ca.u32 %r645, [%rd69];
	// end inline asm
	add.s64 	%rd70, %rd60, 1280;
	// begin inline asm
	ld.ca.u32 %r646, [%rd70];
	// end inline asm
	add.s64 	%rd71, %rd60, 1408;
	// begin inline asm
	ld.ca.u32 %r647, [%rd71];
	// end inline asm
	add.s64 	%rd72, %rd60, 1536;
	// begin inline asm
	ld.ca.u32 %r648, [%rd72];
	// end inline asm
	add.s64 	%rd73, %rd60, 1664;
	// begin inline asm
	ld.ca.u32 %r649, [%rd73];
	// end inline asm
	add.s64 	%rd74, %rd60, 1792;
	// begin inline asm
	ld.ca.u32 %r650, [%rd74];
	// end inline asm
	add.s64 	%rd75, %rd60, 1920;
	// begin inline asm
	ld.ca.u32 %r651, [%rd75];
	// end inline asm
	add.s64 	%rd76, %rd60, 2048;
	// begin inline asm
	ld.ca.u32 %r652, [%rd76];
	// end inline asm
	add.s64 	%rd77, %rd60, 2176;
	// begin inline asm
	ld.ca.u32 %r653, [%rd77];
	// end inline asm
	add.s64 	%rd78, %rd60, 2304;
	// begin inline asm
	ld.ca.u32 %r654, [%rd78];
	// end inline asm
	// begin inline asm
	mov.u32 %r655, %laneid;
	// end inline asm
	shr.u32 	%r7, %r5, 5;
	mad.lo.s32 	%r660, %r7, 608, %r655;
	shl.b32 	%r661, %r660, 2;
	mov.u32 	%r662, _ZZN3cub18CUB_300001_SM_10006detail4scan16DeviceScanKernelINS2_10policy_hubIiiimN4cuda3std3__44plusIvEEE10Policy1000EPiN6thrust24THRUST_300001_SM_1000_NS6detail15normal_iteratorINSE_10device_ptrIiEEEENS0_13ScanTileStateIiLb1EEES9_NS1_10InputValueIiSC_EEmiLb0EiEEvT0_T1_T2_iT3_T4_T5_E12temp_storage;
	add.s32 	%r8, %r662, %r661;
	st.shared.u32 	[%r8], %r636;
	st.shared.u32 	[%r8+128], %r637;
	st.shared.u32 	[%r8+256], %r638;
	st.shared.u32 	[%r8+384], %r639;
	st.shared.u32 	[%r8+512], %r640;
	st.shared.u32 	[%r8+640], %r641;
	st.shared.u32 	[%r8+768], %r642;
	st.shared.u32 	[%r8+896], %r643;
	st.shared.u32 	[%r8+1024], %r644;
	st.shared.u32 	[%r8+1152], %r645;
	st.shared.u32 	[%r8+1280], %r646;
	st.shared.u32 	[%r8+1408], %r647;
	st.shared.u32 	[%r8+1536], %r648;
	st.shared.u32 	[%r8+1664], %r649;
	st.shared.u32 	[%r8+1792], %r650;
	st.shared.u32 	[%r8+1920], %r651;
	st.shared.u32 	[%r8+2048], %r652;
	st.shared.u32 	[%r8+2176], %r653;
	st.shared.u32 	[%r8+2304], %r654;
	bar.warp.sync 	-1;
	mad.lo.s32 	%r9, %r655, 72, %r8;
	ld.shared.u32 	%r10, [%r9];
	ld.shared.u32 	%r11, [%r9+4];
	ld.shared.u32 	%r12, [%r9+8];
	ld.shared.u32 	%r13, [%r9+12];
	ld.shared.u32 	%r14, [%r9+16];
	ld.shared.u32 	%r15, [%r9+20];
	ld.shared.u32 	%r16, [%r9+24];
	ld.shared.u32 	%r17, [%r9+28];
	ld.shared.u32 	%r18, [%r9+32];
	ld.shared.u32 	%r19, [%r9+36];
	ld.shared.u32 	%r20, [%r9+40];
	ld.shared.u32 	%r21, [%r9+44];
	ld.shared.u32 	%r22, [%r9+48];
	ld.shared.u32 	%r23, [%r9+52];
	ld.shared.u32 	%r24, [%r9+56];
	ld.shared.u32 	%r25, [%r9+60];
	ld.shared.u32 	%r26, [%r9+64];
	ld.shared.u32 	%r27, [%r9+68];
	ld.shared.u32 	%r28, [%r9+72];
	bar.sync 	0;
	setp.ne.s32 	%p100, %r4, 0;
	@%p100 bra 	$L__BB6_9;
	add.s32 	%r880, %r11, %r10;
	add.s32 	%r881, %r12, %r880;
	add.s32 	%r882, %r13, %r881;
	add.s32 	%r883, %r14, %r882;
	add.s32 	%r884, %r15, %r883;
	add.s32 	%r885, %r16, %r884;
	add.s32 	%r886, %r17, %r885;
	add.s32 	%r887, %r18, %r886;
	add.s32 	%r888, %r19, %r887;
	add.s32 	%r889, %r20, %r888;
	add.s32 	%r890, %r21, %r889;
	add.s32 	%r891, %r22, %r890;
	add.s32 	%r892, %r23, %r891;
	add.s32 	%r893, %r24, %r892;
	add.s32 	%r894, %r25, %r893;
	add.s32 	%r895, %r26, %r894;
	add.s32 	%r896, %r27, %r895;
	add.s32 	%r854, %r28, %r896;
	mov.b32 	%r852, 1;
	mov.b32 	%r877, 0;
	mov.b32 	%r879, -1;
	// begin inline asm
	{  .reg .s32 r0;  .reg .pred p;  shfl.sync.up.b32 r0|p, %r854, %r852, %r877, %r879;  @p add.s32 r0, r0, %r854;  mov.s32 %r850, r0;}
	// end inline asm
	mov.b32 	%r858, 2;
	// begin inline asm
	{  .reg .s32 r0;  .reg .pred p;  shfl.sync.up.b32 r0|p, %r850, %r858, %r877, %r879;  @p add.s32 r0, r0, %r850;  mov.s32 %r856, r0;}
	// end inline asm
	mov.b32 	%r864, 4;
	// begin inline asm
	{  .reg .s32 r0;  .reg .pred p;  shfl.sync.up.b32 r0|p, %r856, %r864, %r877, %r879;  @p add.s32 r0, r0, %r856;  mov.s32 %r862, r0;}
	// end inline asm
	mov.b32 	%r870, 8;
	// begin inline asm
	{  .reg .s32 r0;  .reg .pred p;  shfl.sync.up.b32 r0|p, %r862, %r870, %r877, %r879;  @p add.s32 r0, r0, %r862;  mov.s32 %r868, r0;}
	// end inline asm
	mov.b32 	%r876, 16;
	// begin inline asm
	{  .reg .s32 r0;  .reg .pred p;  shfl.sync.up.b32 r0|p, %r868, %r876, %r877, %r879;  @p add.s32 r0, r0, %r868;  mov.s32 %r874, r0;}
	// end inline asm
	setp.ne.s32 	%p143, %r655, 31;
	@%p143 bra 	$L__BB6_7;
	shl.b32 	%r897, %r7, 2;
	mov.u32 	%r898, _ZZN3cub18CUB_300001_SM_10006detail4scan16DeviceScanKernelINS2_10policy_hubIiiimN4cuda3std3__44plusIvEEE10Policy1000EPiN6thrust24THRUST_300001_SM_1000_NS6detail15normal_iteratorINSE_10device_ptrIiEEEENS0_13ScanTileStateIiLb1EEES9_NS1_10InputValueIiSC_EEmiLb0EiEEvT0_T1_T2_iT3_T4_T5_E12temp_storage;
	add.s32 	%r899, %r898, %r897;
	st.shared.u32 	[%r899+16], %r874;
$L__BB6_7:
	bar.sync 	0;
	ld.shared.v4.u32 	{%r900, %r901, %r902, %r903}, [_ZZN3cub18CUB_300001_SM_10006detail4scan16DeviceScanKernelINS2_10policy_hubIiiimN4cuda3std3__44plusIvEEE10Policy1000EPiN6thrust24THRUST_300001_SM_1000_NS6detail15normal_iteratorINSE_10device_ptrIiEEEENS0_13ScanTileStateIiLb1EEES9_NS1_10InputValueIiSC_EEmiLb0EiEEvT0_T1_T2_iT3_T4_T5_E12temp_storage+16];
	add.s32 	%r904, %r901, %r900;
	setp.eq.s32 	%p144, %r7, 2;
	selp.b32 	%r905, %r904, %r900, %p144;
	add.s32 	%r906, %r904, %r902;
	setp.eq.s32 	%p145, %r7, 3;
	selp.b32 	%r907, %r906, %r905, %p145;
	add.s32 	%r908, %r906, %r903;
	setp.eq.s32 	%p146, %r7, 4;
	selp.b32 	%r909, %r908, %r907, %p146;
	ld.shared.v4.u32 	{%r910, %r911, %r912, %r913}, [_ZZN3cub18CUB_300001_SM_10006detail4scan16DeviceScanKernelINS2_10policy_hubIiiimN4cuda3std3__44plusIvEEE10Policy1000EPiN6thrust24THRUST_300001_SM_1000_NS6detail15normal_iteratorINSE_10device_ptrIiEEEENS0_13ScanTileStateIiLb1EEES9_NS1_10InputValueIiSC_EEmiLb0EiEEvT0_T1_T2_iT3_T4_T5_E12temp_storage+32];
	add.s32 	%r914, %r908, %r910;
	setp.eq.s32 	%p147, %r7, 5;
	selp.b32 	%r915, %r914, %r909, %p147;
	add.s32 	%r916, %r914, %r911;
	setp.eq.s32 	%p148, %r7, 6;
	selp.b32 	%r917, %r916, %r915, %p148;
	add.s32 	%r918, %r916, %r912;
	setp.eq.s32 	%p149, %r7, 7;
	selp.b32 	%r919, %r918, %r917, %p149;
	add.s32 	%r920, %r918, %r913;
	setp.eq.s32 	%p150, %r7, 8;
	selp.b32 	%r921, %r920, %r919, %p150;
	ld.shared.v4.u32 	{%r922, %r923, %r924, %r925}, [_ZZN3cub18CUB_300001_SM_10006detail4scan16DeviceScanKernelINS2_10policy_hubIiiimN4cuda3std3__44plusIvEEE10Policy1000EPiN6thrust24THRUST_300001_SM_1000_NS6detail15normal_iteratorINSE_10device_ptrIiEEEENS0_13ScanTileStateIiLb1EEES9_NS1_10InputValueIiSC_EEmiLb0EiEEvT0_T1_T2_iT3_T4_T5_E12temp_storage+48];
	add.s32 	%r926, %r920, %r922;
	setp.eq.s32 	%p151, %r7, 9;
	selp.b32 	%r927, %r926, %r921, %p151;
	add.s32 	%r928, %r926, %r923;
	setp.eq.s32 	%p152, %r7, 10;
	selp.b32 	%r929, %r928, %r927, %p152;
	add.s32 	%r930, %r928, %r924;
	setp.eq.s32 	%p153, %r7, 11;
	selp.b32 	%r931, %r930, %r929, %p153;
	add.s32 	%r932, %r930, %r925;
	setp.eq.s32 	%p154, %r7, 12;
	selp.b32 	%r933, %r932, %r931, %p154;
	ld.shared.u32 	%r934, [_ZZN3cub18CUB_300001_SM_10006detail4scan16DeviceScanKernelINS2_10policy_hubIiiimN4cuda3std3__44plusIvEEE10Policy1000EPiN6thrust24THRUST_300001_SM_1000_NS6detail15normal_iteratorINSE_10device_ptrIiEEEENS0_13ScanTileStateIiLb1EEES9_NS1_10InputValueIiSC_EEmiLb0EiEEvT0_T1_T2_iT3_T4_T5_E12temp_storage+64];
	setp.lt.u32 	%p155, %r5, 32;
	selp.b32 	%r935, 0, %r933, %p155;
	setp.eq.s32 	%p156, %r655, 0;
	sub.s32 	%r936, %r874, %r854;
	selp.b32 	%r937, 0, %r936, %p156;
	add.s32 	%r938, %r937, %r979;
	add.s32 	%r991, %r938, %r935;
	add.s32 	%r939, %r934, %r979;
	add.s32 	%r32, %r939, %r932;
	setp.ne.s32 	%p157, %r5, 0;
	@%p157 bra 	$L__BB6_28;
	add.s64 	%rd92, %rd17, 256;
	mov.b32 	%r940, 101;
	// begin inline asm
	st.relaxed.gpu.v2.u32 [%rd92], {%r940, %r32};
	// end inline asm
	bra.uni 	$L__BB6_28;
$L__BB6_9:
	add.s32 	%r693, %r11, %r10;
	add.s32 	%r694, %r12, %r693;
	add.s32 	%r695, %r13, %r694;
	add.s32 	%r696, %r14, %r695;
	add.s32 	%r697, %r15, %r696;
	add.s32 	%r698, %r16, %r697;
	add.s32 	%r699, %r17, %r698;
	add.s32 	%r700, %r18, %r699;
	add.s32 	%r701, %r19, %r700;
	add.s32 	%r702, %r20, %r701;
	add.s32 	%r703, %r21, %r702;
	add.s32 	%r704, %r22, %r703;
	add.s32 	%r705, %r23, %r704;
	add.s32 	%r706, %r24, %r705;
	add.s32 	%r707, %r25, %r706;
	add.s32 	%r708, %r26, %r707;
	add.s32 	%r709, %r27, %r708;
	add.s32 	%r667, %r28, %r709;
	mov.b32 	%r665, 1;
	mov.b32 	%r690, 0;
	mov.b32 	%r692, -1;
	// begin inline asm
	{  .reg .s32 r0;  .reg .pred p;  shfl.sync.up.b32 r0|p, %r667, %r665, %r690, %r692;  @p add.s32 r0, r0, %r667;  mov.s32 %r663, r0;}
	// end inline asm
	mov.b32 	%r671, 2;
	// begin inline asm
	{  .reg .s32 r0;  .reg .pred p;  shfl.sync.up.b32 r0|p, %r663, %r671, %r690, %r692;  @p add.s32 r0, r0, %r663;  mov.s32 %r669, r0;}
	// end inline asm
	mov.b32 	%r677, 4;
	// begin inline asm
	{  .reg .s32 r0;  .reg .pred p;  shfl.sync.up.b32 r0|p, %r669, %r677, %r690, %r692;  @p add.s32 r0, r0, %r669;  mov.s32 %r675, r0;}
	// end inline asm
	mov.b32 	%r683, 8;
	// begin inline asm
	{  .reg .s32 r0;  .reg .pred p;  shfl.sync.up.b32 r0|p, %r675, %r683, %r690, %r692;  @p add.s32 r0, r0, %r675;  mov.s32 %r681, r0;}
	// end inline asm
	mov.b32 	%r689, 16;
	// begin inline asm
	{  .reg .s32 r0;  .reg .pred p;  shfl.sync.up.b32 r0|p, %r681, %r689, %r690, %r692;  @p add.s32 r0, r0, %r681;  mov.s32 %r687, r0;}
	// end inline asm
	setp.ne.s32 	%p101, %r655, 31;
	@%p101 bra 	$L__BB6_11;
	shl.b32 	%r710, %r7, 2;
	mov.u32 	%r711, _ZZN3cub18CUB_300001_SM_10006detail4scan16DeviceScanKernelINS2_10policy_hubIiiimN4cuda3std3__44plusIvEEE10Policy1000EPiN6thrust24THRUST_300001_SM_1000_NS6detail15normal_iteratorINSE_10device_ptrIiEEEENS0_13ScanTileStateIiLb1EEES9_NS1_10InputValueIiSC_EEmiLb0EiEEvT0_T1_T2_iT3_T4_T5_E12temp_storage;
	add.s32 	%r712, %r711, %r710;
	st.shared.u32 	[%r712+16], %r687;
$L__BB6_11:
	sub.s32 	%r713, %r687, %r667;
	bar.sync 	0;
	ld.shared.v4.u32 	{%r714, %r715, %r716, %r717}, [_ZZN3cub18CUB_300001_SM_10006detail4scan16DeviceScanKernelINS2_10policy_hubIiiimN4cuda3std3__44plusIvEEE10Policy1000EPiN6thrust24THRUST_300001_SM_1000_NS6detail15normal_iteratorINSE_10device_ptrIiEEEENS0_13ScanTileStateIiLb1EEES9_NS1_10InputValueIiSC_EEmiLb0EiEEvT0_T1_T2_iT3_T4_T5_E12temp_storage+16];
	add.s32 	%r718, %r715, %r714;
	setp.eq.s32 	%p102, %r7, 2;
	selp.b32 	%r719, %r718, %r714, %p102;
	add.s32 	%r720, %r718, %r716;
	setp.eq.s32 	%p103, %r7, 3;
	selp.b32 	%r721, %r720, %r719, %p103;
	add.s32 	%r722, %r720, %r717;
	setp.eq.s32 	%p104, %r7, 4;
	selp.b32 	%r723, %r722, %r721, %p104;
	ld.shared.v4.u32 	{%r724, %r725, %r726, %r727}, [_ZZN3cub18CUB_300001_SM_10006detail4scan16DeviceScanKernelINS2_10policy_hubIiiimN4cuda3std3__44plusIvEEE10Policy1000EPiN6thrust24THRUST_300001_SM_1000_NS6detail15normal_iteratorINSE_10device_ptrIiEEEENS0_13ScanTileStateIiLb1EEES9_NS1_10InputValueIiSC_EEmiLb0EiEEvT0_T1_T2_iT3_T4_T5_E12temp_storage+32];
	add.s32 	%r728, %r722, %r724;
	setp.eq.s32 	%p105, %r7, 5;
	selp.b32 	%r729, %r728, %r723, %p105;
	add.s32 	%r730, %r728, %r725;
	setp.eq.s32 	%p106, %r7, 6;
	selp.b32 	%r731, %r730, %r729, %p106;
	add.s32 	%r732, %r730, %r726;
	setp.eq.s32 	%p107, %r7, 7;
	selp.b32 	%r733, %r732, %r731, %p107;
	add.s32 	%r734, %r732, %r727;
	setp.eq.s32 	%p108, %r7, 8;
	selp.b32 	%r735, %r734, %r733, %p108;
	ld.shared.v4.u32 	{%r736, %r737, %r738, %r739}, [_ZZN3cub18CUB_300001_SM_10006detail4scan16DeviceScanKernelINS2_10policy_hubIiiimN4cuda3std3__44plusIvEEE10Policy1000EPiN6thrust24THRUST_300001_SM_1000_NS6detail15normal_iteratorINSE_10device_ptrIiEEEENS0_13ScanTileStateIiLb1EEES9_NS1_10InputValueIiSC_EEmiLb0EiEEvT0_T1_T2_iT3_T4_T5_E12temp_storage+48];
	add.s32 	%r740, %r734, %r736;
	setp.eq.s32 	%p109, %r7, 9;
	selp.b32 	%r741, %r740, %r735, %p109;
	add.s32 	%r742, %r740, %r737;
	setp.eq.s32 	%p110, %r7, 10;
	selp.b32 	%r743, %r742, %r741, %p110;
	add.s32 	%r744, %r742, %r738;
	setp.eq.s32 	%p111, %r7, 11;
	selp.b32 	%r745, %r744, %r743, %p111;
	add.s32 	%r746, %r744, %r739;
	setp.eq.s32 	%p112, %r7, 12;
	selp.b32 	%r747, %r746, %r745, %p112;
	ld.shared.u32 	%r748, [_ZZN3cub18CUB_300001_SM_10006detail4scan16DeviceScanKernelINS2_10policy_hubIiiimN4cuda3std3__44plusIvEEE10Policy1000EPiN6thrust24THRUST_300001_SM_1000_NS6detail15normal_iteratorINSE_10device_ptrIiEEEENS0_13ScanTileStateIiLb1EEES9_NS1_10InputValueIiSC_EEmiLb0EiEEvT0_T1_T2_iT3_T4_T5_E12temp_storage+64];
	add.s32 	%r35, %r746, %r748;
	setp.gt.u32 	%p113, %r5, 31;
	setp.lt.u32 	%p114, %r5, 32;
	setp.eq.s32 	%p115, %r655, 0;
	selp.b32 	%r749, 0, %r713, %p115;
	add.s32 	%r990, %r747, %r749;
	selp.b32 	%r37, %r713, %r990, %p114;
	@%p113 bra 	$L__BB6_27;
	setp.ne.s32 	%p116, %r5, 0;
	mul.wide.s32 	%rd81, %r4, 8;
	add.s64 	%rd7, %rd17, %rd81;
	@%p116 bra 	$L__BB6_14;
	st.shared.u32 	[_ZZN3cub18CUB_300001_SM_10006detail4scan16DeviceScanKernelINS2_10policy_hubIiiimN4cuda3std3__44plusIvEEE10Policy1000EPiN6thrust24THRUST_300001_SM_1000_NS6detail15normal_iteratorINSE_10device_ptrIiEEEENS0_13ScanTileStateIiLb1EEES9_NS1_10InputValueIiSC_EEmiLb0EiEEvT0_T1_T2_iT3_T4_T5_E12temp_storage+12], %r35;
	add.s64 	%rd82, %rd7, 256;
	mov.b32 	%r750, 100;
	// begin inline asm
	st.relaxed.gpu.v2.u32 [%rd82], {%r750, %r35};
	// end inline asm
$L__BB6_14:
	not.b32 	%r756, %r5;
	add.s32 	%r986, %r4, %r756;
	mov.b32 	%r752, 550;
	// begin inline asm
	nanosleep.u32 %r752;
	// end inline asm
	mul.wide.s32 	%rd84, %r986, 8;
	add.s64 	%rd85, %rd17, %rd84;
	add.s64 	%rd83, %rd85, 256;
	// begin inline asm
	ld.relaxed.gpu.v2.u32 {%r987, %r981}, [%rd83];
	// end inline asm
	mov.b32 	%r982, 478;
$L__BB6_15:
	setp.eq.s32 	%p117, %r987, 99;
	mov.b32 	%r757, -1;
	vote.sync.any.pred 	%p118, %p117, %r757;
	not.pred 	%p119, %p118;
	@%p119 bra 	$L__BB6_17;
	// begin inline asm
	nanosleep.u32 %r982;
	// end inline asm
	shr.u32 	%r982, %r982, 1;
	// begin inline asm
	ld.relaxed.gpu.v2.u32 {%r987, %r981}, [%rd83];
	// end inline asm
	bra.uni 	$L__BB6_15;
$L__BB6_17:
	setp.eq.s32 	%p120, %r987, 101;
	mov.b32 	%r784, -1;
	vote.sync.ballot.b32 	%r786, %p120, %r784;
	// begin inline asm
	mov.u32 %r759, %lanemask_ge;
	// end inline asm
	and.b32  	%r787, %r786, %r759;
	or.b32  	%r788, %r787, -2147483648;
	add.s32 	%r789, %r788, -1;
	not.b32 	%r790, %r788;
	and.b32  	%r791, %r790, %r789;
	popc.b32 	%r763, %r791;
	mov.b32 	%r762, 1;
	// begin inline asm
	shfl.sync.down.b32 %r760, %r981, %r762, %r763, %r784;
	// end inline asm
	setp.lt.s32 	%p122, %r655, %r763;
	selp.b32 	%r792, %r760, 0, %p122;
	add.s32 	%r766, %r792, %r981;
	mov.b32 	%r767, 2;
	// begin inline asm
	shfl.sync.down.b32 %r765, %r766, %r767, %r763, %r784;
	// end inline asm
	add.s32 	%r50, %r655, 2;
	setp.gt.s32 	%p123, %r50, %r763;
	selp.b32 	%r793, 0, %r765, %p123;
	add.s32 	%r771, %r766, %r793;
	mov.b32 	%r772, 4;
	// begin inline asm
	shfl.sync.down.b32 %r770, %r771, %r772, %r763, %r784;
	// end inline asm
	add.s32 	%r51, %r655, 4;
	setp.gt.s32 	%p124, %r51, %r763;
	selp.b32 	%r794, 0, %r770, %p124;
	add.s32 	%r776, %r771, %r794;
	mov.b32 	%r777, 8;
	// begin inline asm
	shfl.sync.down.b32 %r775, %r776, %r777, %r763, %r784;
	// end inline asm
	add.s32 	%r52, %r655, 8;
	setp.gt.s32 	%p125, %r52, %r763;
	selp.b32 	%r795, 0, %r775, %p125;
	add.s32 	%r781, %r776, %r795;
	mov.b32 	%r782, 16;
	// begin inline asm
	shfl.sync.down.b32 %r780, %r781, %r782, %r763, %r784;
	// end inline asm
	add.s32 	%r53, %r655, 16;
	setp.gt.s32 	%p126, %r53, %r763;
	selp.b32 	%r796, 0, %r780, %p126;
	add.s32 	%r985, %r781, %r796;
	add.s64 	%rd9, %rd17, 256;
	mov.b32 	%r983, 478;
$L__BB6_18:
	setp.ne.s32 	%p127, %r987, 101;
	mov.b32 	%r797, -1;
	vote.sync.all.pred 	%p128, %p127, %r797;
	not.pred 	%p129, %p128;
	@%p129 bra 	$L__BB6_23;
	shr.u32 	%r983, %r983, 1;
	mul.wide.s32 	%rd88, %r986, 8;
	add.s64 	%rd89, %rd9, %rd88;
	add.s64 	%rd87, %rd89, -256;
	// begin inline asm
	ld.relaxed.gpu.v2.u32 {%r987, %r988}, [%rd87];
	// end inline asm
	mov.u32 	%r989, %r983;
$L__BB6_20:
	setp.eq.s32 	%p133, %r987, 99;
	mov.b32 	%r805, -1;
	vote.sync.any.pred 	%p134, %p133, %r805;
	not.pred 	%p135, %p134;
	@%p135 bra 	$L__BB6_22;
	// begin inline asm
	nanosleep.u32 %r989;
	// end inline asm
	shr.u32 	%r989, %r989, 1;
	// begin inline asm
	ld.relaxed.gpu.v2.u32 {%r987, %r988}, [%rd87];
	// end inline asm
	bra.uni 	$L__BB6_20;
$L__BB6_22:
	setp.eq.s32 	%p136, %r987, 101;
	mov.b32 	%r831, -1;
	vote.sync.ballot.b32 	%r832, %p136, %r831;
	and.b32  	%r833, %r832, %r759;
	or.b32  	%r834, %r833, -2147483648;
	add.s32 	%r835, %r834, -1;
	not.b32 	%r836, %r834;
	and.b32  	%r837, %r836, %r835;
	popc.b32 	%r810, %r837;
	mov.b32 	%r809, 1;
	// begin inline asm
	shfl.sync.down.b32 %r807, %r988, %r809, %r810, %r831;
	// end inline asm
	setp.lt.s32 	%p138, %r655, %r810;
	selp.b32 	%r838, %r807, 0, %p138;
	add.s32 	%r813, %r838, %r988;
	mov.b32 	%r814, 2;
	// begin inline asm
	shfl.sync.down.b32 %r812, %r813, %r814, %r810, %r831;
	// end inline asm
	setp.gt.s32 	%p139, %r50, %r810;
	selp.b32 	%r839, 0, %r812, %p139;
	add.s32 	%r818, %r813, %r839;
	mov.b32 	%r819, 4;
	// begin inline asm
	shfl.sync.down.b32 %r817, %r818, %r819, %r810, %r831;
	// end inline asm
	setp.gt.s32 	%p140, %r51, %r810;
	selp.b32 	%r840, 0, %r817, %p140;
	add.s32 	%r823, %r818, %r840;
	mov.b32 	%r824, 8;
	// begin inline asm
	shfl.sync.down.b32 %r822, %r823, %r824, %r810, %r831;
	// end inline asm
	setp.gt.s32 	%p141, %r52, %r810;
	selp.b32 	%r841, 0, %r822, %p141;
	add.s32 	%r828, %r823, %r841;
	mov.b32 	%r829, 16;
	// begin inline asm
	shfl.sync.down.b32 %r827, %r828, %r829, %r810, %r831;
	// end inline asm
	setp.gt.s32 	%p142, %r53, %r810;
	selp.b32 	%r842, 0, %r827, %p142;
	add.s32 	%r843, %r842, %r985;
	add.s32 	%r985, %r843, %r828;
	add.s32 	%r986, %r986, -32;
	bra.uni 	$L__BB6_18;
$L__BB6_23:
	@%p116 bra 	$L__BB6_25;
	add.s32 	%r800, %r985, %r35;
	add.s64 	%rd86, %rd7, 256;
	mov.b32 	%r799, 101;
	// begin inline asm
	st.relaxed.gpu.v2.u32 [%rd86], {%r799, %r800};
	// end inline asm
	st.shared.u32 	[_ZZN3cub18CUB_300001_SM_10006detail4scan16DeviceScanKernelINS2_10policy_hubIiiimN4cuda3std3__44plusIvEEE10Policy1000EPiN6thrust24THRUST_300001_SM_1000_NS6detail15normal_iteratorINSE_10device_ptrIiEEEENS0_13ScanTileStateIiLb1EEES9_NS1_10InputValueIiSC_EEmiLb0EiEEvT0_T1_T2_iT3_T4_T5_E12temp_storage+4], %r985;
	st.shared.u32 	[_ZZN3cub18CUB_300001_SM_10006detail4scan16DeviceScanKernelINS2_10policy_hubIiiimN4cuda3std3__44plusIvEEE10Policy1000EPiN6thrust24THRUST_300001_SM_1000_NS6detail15normal_iteratorINSE_10device_ptrIiEEEENS0_13ScanTileStateIiLb1EEES9_NS1_10InputValueIiSC_EEmiLb0EiEEvT0_T1_T2_iT3_T4_T5_E12temp_storage+8], %r800;
$L__BB6_25:
	setp.ne.s32 	%p131, %r655, 0;
	mov.u32 	%r990, %r37;
	@%p131 bra 	$L__BB6_27;
	st.shared.u32 	[_ZZN3cub18CUB_300001_SM_10006detail4scan16DeviceScanKernelINS2_10policy_hubIiiimN4cuda3std3__44plusIvEEE10Policy1000EPiN6thrust24THRUST_300001_SM_1000_NS6detail15normal_iteratorINSE_10device_ptrIiEEEENS0_13ScanTileStateIiLb1EEES9_NS1_10InputValueIiSC_EEmiLb0EiEEvT0_T1_T2_iT3_T4_T5_E12temp_storage+84], %r985;
	mov.u32 	%r990, %r985;
$L__BB6_27:
	bar.sync 	0;
	setp.eq.s32 	%p132, %r5, 0;
	ld.shared.u32 	%r801, [_ZZN3cub18CUB_300001_SM_10006detail4scan16DeviceScanKernelINS2_10policy_hubIiiimN4cuda3std3__44plusIvEEE10Policy1000EPiN6thrust24THRUST_300001_SM_1000_NS6detail15normal_iteratorINSE_10device_ptrIiEEEENS0_13ScanTileStateIiLb1EEES9_NS1_10InputValueIiSC_EEmiLb0EiEEvT0_T1_T2_iT3_T4_T5_E12temp_storage+84];
	selp.b32 	%r802, 0, %r801, %p132;
	add.s32 	%r991, %r802, %r990;
$L__BB6_28:
	add.s32 	%r942, %r991, %r10;
	add.s32 	%r943, %r11, %r942;
	add.s32 	%r944, %r12, %r943;
	add.s32 	%r945, %r13, %r944;
	add.s32 	%r946, %r14, %r945;
	add.s32 	%r947, %r15, %r946;
	add.s32 	%r948, %r16, %r947;
	add.s32 	%r949, %r17, %r948;
	add.s32 	%r950, %r18, %r949;
	add.s32 	%r951, %r19, %r950;
	add.s32 	%r952, %r20, %r951;
	add.s32 	%r953, %r21, %r952;
	add.s32 	%r954, %r22, %r953;
	add.s32 	%r955, %r23, %r954;
	add.s32 	%r956, %r24, %r955;
	add.s32 	%r957, %r25, %r956;
	add.s32 	%r958, %r26, %r957;
	add.s32 	%r959, %r27, %r958;
	bar.sync 	0;
	st.shared.u32 	[%r9], %r991;
	st.shared.u32 	[%r9+4], %r942;
	st.shared.u32 	[%r9+8], %r943;
	st.shared.u32 	[%r9+12], %r944;
	st.shared.u32 	[%r9+16], %r945;
	st.shared.u32 	[%r9+20], %r946;
	st.shared.u32 	[%r9+24], %r947;
	st.shared.u32 	[%r9+28], %r948;
	st.shared.u32 	[%r9+32], %r949;
	st.shared.u32 	[%r9+36], %r950;
	st.shared.u32 	[%r9+40], %r951;
	st.shared.u32 	[%r9+44], %r952;
	st.shared.u32 	[%r9+48], %r953;
	st.shared.u32 	[%r9+52], %r954;
	st.shared.u32 	[%r9+56], %r955;
	st.shared.u32 	[%r9+60], %r956;
	st.shared.u32 	[%r9+64], %r957;
	st.shared.u32 	[%r9+68], %r958;
	st.shared.u32 	[%r9+72], %r959;
	bar.warp.sync 	-1;
	ld.shared.u32 	%r960, [%r8];
	ld.shared.u32 	%r961, [%r8+128];
	ld.shared.u32 	%r962, [%r8+256];
	ld.shared.u32 	%r963, [%r8+384];
	ld.shared.u32 	%r964, [%r8+512];
	ld.shared.u32 	%r965, [%r8+640];
	ld.shared.u32 	%r966, [%r8+768];
	ld.shared.u32 	%r967, [%r8+896];
	ld.shared.u32 	%r968, [%r8+1024];
	ld.shared.u32 	%r969, [%r8+1152];
	ld.shared.u32 	%r970, [%r8+1280];
	ld.shared.u32 	%r971, [%r8+1408];
	ld.shared.u32 	%r972, [%r8+1536];
	ld.shared.u32 	%r973, [%r8+1664];
	ld.shared.u32 	%r974, [%r8+1792];
	ld.shared.u32 	%r975, [%r8+1920];
	ld.shared.u32 	%r976, [%r8+2048];
	ld.shared.u32 	%r977, [%r8+2176];
	ld.shared.u32 	%r978, [%r8+2304];
	add.s64 	%rd94, %rd3, %rd80;
	st.global.u32 	[%rd94], %r960;
	st.global.u32 	[%rd94+128], %r961;
	st.global.u32 	[%rd94+256], %r962;
	st.global.u32 	[%rd94+384], %r963;
	st.global.u32 	[%rd94+512], %r964;
	st.global.u32 	[%rd94+640], %r965;
	st.global.u32 	[%rd94+768], %r966;
	st.global.u32 	[%rd94+896], %r967;
	st.global.u32 	[%rd94+1024], %r968;
	st.global.u32 	[%rd94+1152], %r969;
	st.global.u32 	[%rd94+1280], %r970;
	st.global.u32 	[%rd94+1408], %r971;
	st.global.u32 	[%rd94+1536], %r972;
	st.global.u32 	[%rd94+1664], %r973;
	st.global.u32 	[%rd94+1792], %r974;
	st.global.u32 	[%rd94+1920], %r975;
	st.global.u32 	[%rd94+2048], %r976;
	st.global.u32 	[%rd94+2176], %r977;
	st.global.u32 	[%rd94+2304], %r978;
	bra.uni 	$L__BB6_131;
$L__BB6_29:
	setp.eq.s64 	%p3, %rd5, 0;
	@%p3 bra 	$L__BB6_131;
	cvt.u32.u64 	%r75, %rd5;
	shl.b64 	%rd21, %rd4, 2;
	add.s64 	%rd20, %rd15, %rd21;
	// begin inline asm
	ld.ca.u32 %r1010, [%rd20];
	// end inline asm
	mov.u32 	%r77, %tid.x;
	and.b32  	%r210, %r77, 31;
	and.b32  	%r211, %r77, 992;
	mul.lo.s32 	%r212, %r211, 19;
	or.b32  	%r78, %r212, %r210;
	setp.ge.u32 	%p4, %r78, %r75;
	shl.b32 	%r213, %r78, 2;
	cvt.u64.u32 	%rd22, %r213;
	add.s64 	%rd11, %rd20, %rd22;
	mov.u32 	%r992, %r1010;
	@%p4 bra 	$L__BB6_32;
	// begin inline asm
	ld.ca.u32 %r992, [%rd11];
	// end inline asm
$L__BB6_32:
	add.s32 	%r215, %r78, 32;
	setp.ge.u32 	%p5, %r215, %r75;
	mov.u32 	%r993, %r1010;
	@%p5 bra 	$L__BB6_34;
	add.s64 	%rd24, %rd11, 128;
	// begin inline asm
	ld.ca.u32 %r993, [%rd24];
	// end inline asm
$L__BB6_34:
	add.s32 	%r217, %r78, 64;
	setp.ge.u32 	%p6, %r217, %r75;
	mov.u32 	%r994, %r1010;
	@%p6 bra 	$L__BB6_36;
	add.s64 	%rd25, %rd11, 256;
	// begin inline asm
	ld.ca.u32 %r994, [%rd25];
	// end inline asm
$L__BB6_36:
	add.s32 	%r219, %r78, 96;
	setp.ge.u32 	%p7, %r219, %r75;
	mov.u32 	%r995, %r1010;
	@%p7 bra 	$L__BB6_38;
	add.s64 	%rd26, %rd11, 384;
	// begin inline asm
	ld.ca.u32 %r995, [%rd26];
	// end inline asm
$L__BB6_38:
	add.s32 	%r221, %r78, 128;
	setp.ge.u32 	%p8, %r221, %r75;
	mov.u32 	%r996, %r1010;
	@%p8 bra 	$L__BB6_40;
	add.s64 	%rd27, %rd11, 512;
	// begin inline asm
	ld.ca.u32 %r996, [%rd27];
	// end inline asm
$L__BB6_40:
	add.s32 	%r223, %r78, 160;
	setp.ge.u32 	%p9, %r223, %r75;
	mov.u32 	%r997, %r1010;
	@%p9 bra 	$L__BB6_42;
	add.s64 	%rd28, %rd11, 640;
	// begin inline asm
	ld.ca.u32 %r997, [%rd28];
	// end inline asm
$L__BB6_42:
	add.s32 	%r225, %r78, 192;
	setp.ge.u32 	%p10, %r225, %r75;
	mov.u32 	%r998, %r1010;
	@%p10 bra 	$L__BB6_44;
	add.s64 	%rd29, %rd11, 768;
	// begin inline asm
	ld.ca.u32 %r998, [%rd29];
	// end inline asm
$L__BB6_44:
	add.s32 	%r227, %r78, 224;
	setp.ge.u32 	%p11, %r227, %r75;
	mov.u32 	%r999, %r1010;
	@%p11 bra 	$L__BB6_46;
	add.s64 	%rd30, %rd11, 896;
	// begin inline asm
	ld.ca.u32 %r999, [%rd30];
	// end inline asm
$L__BB6_46:
	add.s32 	%r95, %r78, 256;
	setp.ge.u32 	%p12, %r95, %r75;
	mov.u32 	%r1000, %r1010;
	@%p12 bra 	$L__BB6_48;
	add.s64 	%rd31, %rd11, 1024;
	// begin inline asm
	ld.ca.u32 %r1000, [%rd31];
	// end inline asm
$L__BB6_48:
	add.s32 	%r98, %r78, 288;
	setp.ge.u32 	%p13, %r98, %r75;
	mov.u32 	%r1001, %r1010;
	@%p13 bra 	$L__BB6_50;
	add.s64 	%rd32, %rd11, 1152;
	// begin inline asm
	ld.ca.u32 %r1001, [%rd32];
	// end inline asm
$L__BB6_50:
	add.s32 	%r231, %r78, 320;
	setp.ge.u32 	%p14, %r231, %r75;
	mov.u32 	%r1002, %r1010;
	@%p14 bra 	$L__BB6_52;
	add.s64 	%rd33, %rd11, 1280;
	// begin inline asm
	ld.ca.u32 %r1002, [%rd33];
	// end inline asm
$L__BB6_52:
	add.s32 	%r233, %r78, 352;
	setp.ge.u32 	%p15, %r233, %r75;
	mov.u32 	%r1003, %r1010;
	@%p15 bra 	$L__BB6_54;
	add.s64 	%rd34, %rd11, 1408;
	// begin inline asm
	ld.ca.u32 %r1003, [%rd34];
	// end inline asm
$L__BB6_54:
	add.s32 	%r235, %r78, 384;
	setp.ge.u32 	%p16, %r235, %r75;
	mov.u32 	%r1004, %r1010;
	@%p16 bra 	$L__BB6_56;
	add.s64 	%rd35, %rd11, 1536;
	// begin inline asm
	ld.ca.u32 %r1004, [%rd35];
	// end inline asm
$L__BB6_56:
	add.s32 	%r237, %r78, 416;
	setp.ge.u32 	%p17, %r237, %r75;
	mov.u32 	%r1005, %r1010;
	@%p17 bra 	$L__BB6_58;
	add.s64 	%rd36, %rd11, 1664;
	// begin inline asm
	ld.ca.u32 %r1005, [%rd36];
	// end inline asm
$L__BB6_58:
	add.s32 	%r239, %r78, 448;
	setp.ge.u32 	%p18, %r239, %r75;
	mov.u32 	%r1006, %r1010;
	@%p18 bra 	$L__BB6_60;
	add.s64 	%rd37, %rd11, 1792;
	// begin inline asm
	ld.ca.u32 %r1006, [%rd37];
	// end inline asm
$L__BB6_60:
	add.s32 	%r241, %r78, 480;
	setp.ge.u32 	%p19, %r241, %r75;
	mov.u32 	%r1007, %r1010;
	@%p19 bra 	$L__BB6_62;
	add.s64 	%rd38, %rd11, 1920;
	// begin inline asm
	ld.ca.u32 %r1007, [%rd38];
	// end inline asm
$L__BB6_62:
	add.s32 	%r243, %r78, 512;
	setp.ge.u32 	%p20, %r243, %r75;
	mov.u32 	%r1008, %r1010;
	@%p20 bra 	$L__BB6_64;
	add.s64 	%rd39, %rd11, 2048;
	// begin inline asm
	ld.ca.u32 %r1008, [%rd39];
	// end inline asm
$L__BB6_64:
	add.s32 	%r115, %r78, 544;
	setp.ge.u32 	%p21, %r115, %r75;
	mov.u32 	%r1009, %r1010;
	@%p21 bra 	$L__BB6_66;
	add.s64 	%rd40, %rd11, 2176;
	// begin inline asm
	ld.ca.u32 %r1009, [%rd40];
	// end inline asm
$L__BB6_66:
	add.s32 	%r118, %r78, 576;
	setp.ge.u32 	%p22, %r118, %r75;
	@%p22 bra 	$L__BB6_68;
	add.s64 	%rd41, %rd11, 2304;
	// begin inline asm
	ld.ca.u32 %r1010, [%rd41];
	// end inline asm
$L__BB6_68:
	// begin inline asm
	mov.u32 %r247, %laneid;
	// end inline asm
	shr.u32 	%r122, %r77, 5;
	mad.lo.s32 	%r248, %r122, 608, %r247;
	shl.b32 	%r249, %r248, 2;
	mov.u32 	%r250, _ZZN3cub18CUB_300001_SM_10006detail4scan16DeviceScanKernelINS2_10policy_hubIiiimN4cuda3std3__44plusIvEEE10Policy1000EPiN6thrust24THRUST_300001_SM_1000_NS6detail15normal_iteratorINSE_10device_ptrIiEEEENS0_13ScanTileStateIiLb1EEES9_NS1_10InputValueIiSC_EEmiLb0EiEEvT0_T1_T2_iT3_T4_T5_E12temp_storage;
	add.s32 	%r123, %r250, %r249;
	st.shared.u32 	[%r123], %r992;
	st.shared.u32 	[%r123+128], %r993;
	st.shared.u32 	[%r123+256], %r994;
	st.shared.u32 	[%r123+384], %r995;
	st.shared.u32 	[%r123+512], %r996;
	st.shared.u32 	[%r123+640], %r997;
	st.shared.u32 	[%r123+768], %r998;
	st.shared.u32 	[%r123+896], %r999;
	st.shared.u32 	[%r123+1024], %r1000;
	st.shared.u32 	[%r123+1152], %r1001;
	st.shared.u32 	[%r123+1280], %r1002;
	st.shared.u32 	[%r123+1408], %r1003;
	st.shared.u32 	[%r123+1536], %r1004;
	st.shared.u32 	[%r123+1664], %r1005;
	st.shared.u32 	[%r123+1792], %r1006;
	st.shared.u32 	[%r123+1920], %r1007;
	st.shared.u32 	[%r123+2048], %r1008;
	st.shared.u32 	[%r123+2176], %r1009;
	st.shared.u32 	[%r123+2304], %r1010;
	bar.warp.sync 	-1;
	mad.lo.s32 	%r124, %r247, 72, %r123;
	ld.shared.u32 	%r125, [%r124];
	ld.shared.u32 	%r126, [%r124+4];
	ld.shared.u32 	%r127, [%r124+8];
	ld.shared.u32 	%r128, [%r124+12];
	ld.shared.u32 	%r129, [%r124+16];
	ld.shared.u32 	%r130, [%r124+20];
	ld.shared.u32 	%r131, [%r124+24];
	ld.shared.u32 	%r132, [%r124+28];
	ld.shared.u32 	%r133, [%r124+32];
	ld.shared.u32 	%r134, [%r124+36];
	ld.shared.u32 	%r135, [%r124+40];
	ld.shared.u32 	%r136, [%r124+44];
	ld.shared.u32 	%r137, [%r124+48];
	ld.shared.u32 	%r138, [%r124+52];
	ld.shared.u32 	%r139, [%r124+56];
	ld.shared.u32 	%r140, [%r124+60];
	ld.shared.u32 	%r141, [%r124+64];
	ld.shared.u32 	%r142, [%r124+68];
	ld.shared.u32 	%r143, [%r124+72];
	bar.sync 	0;
	setp.ne.s32 	%p23, %r4, 0;
	@%p23 bra 	$L__BB6_72;
	add.s32 	%r476, %r126, %r125;
	add.s32 	%r477, %r127, %r476;
	add.s32 	%r478, %r128, %r477;
	add.s32 	%r479, %r129, %r478;
	add.s32 	%r480, %r130, %r479;
	add.s32 	%r481, %r131, %r480;
	add.s32 	%r482, %r132, %r481;
	add.s32 	%r483, %r133, %r482;
	add.s32 	%r484, %r134, %r483;
	add.s32 	%r485, %r135, %r484;
	add.s32 	%r486, %r136, %r485;
	add.s32 	%r487, %r137, %r486;
	add.s32 	%r488, %r138, %r487;
	add.s32 	%r489, %r139, %r488;
	add.s32 	%r490, %r140, %r489;
	add.s32 	%r491, %r141, %r490;
	add.s32 	%r492, %r142, %r491;
	add.s32 	%r450, %r143, %r492;
	mov.b32 	%r448, 1;
	mov.b32 	%r473, 0;
	mov.b32 	%r475, -1;
	// begin inline asm
	{  .reg .s32 r0;  .reg .pred p;  shfl.sync.up.b32 r0|p, %r450, %r448, %r473, %r475;  @p add.s32 r0, r0, %r450;  mov.s32 %r446, r0;}
	// end inline asm
	mov.b32 	%r454, 2;
	// begin inline asm
	{  .reg .s32 r0;  .reg .pred p;  shfl.sync.up.b32 r0|p, %r446, %r454, %r473, %r475;  @p add.s32 r0, r0, %r446;  mov.s32 %r452, r0;}
	// end inline asm
	mov.b32 	%r460, 4;
	// begin inline asm
	{  .reg .s32 r0;  .reg .pred p;  shfl.sync.up.b32 r0|p, %r452, %r460, %r473, %r475;  @p add.s32 r0, r0, %r452;  mov.s32 %r458, r0;}
	// end inline asm
	mov.b32 	%r466, 8;
	// begin inline asm
	{  .reg .s32 r0;  .reg .pred p;  shfl.sync.up.b32 r0|p, %r458, %r466, %r473, %r475;  @p add.s32 r0, r0, %r458;  mov.s32 %r464, r0;}
	// end inline asm
	mov.b32 	%r472, 16;
	// begin inline asm
	{  .reg .s32 r0;  .reg .pred p;  shfl.sync.up.b32 r0|p, %r464, %r472, %r473, %r475;  @p add.s32 r0, r0, %r464;  mov.s32 %r470, r0;}
	// end inline asm
	setp.ne.s32 	%p66, %r247, 31;
	@%p66 bra 	$L__BB6_71;
	shl.b32 	%r493, %r122, 2;
	mov.u32 	%r494, _ZZN3cub18CUB_300001_SM_10006detail4scan16DeviceScanKernelINS2_10policy_hubIiiimN4cuda3std3__44plusIvEEE10Policy1000EPiN6thrust24THRUST_300001_SM_1000_NS6detail15normal_iteratorINSE_10device_ptrIiEEEENS0_13ScanTileStateIiLb1EEES9_NS1_10InputValueIiSC_EEmiLb0EiEEvT0_T1_T2_iT3_T4_T5_E12temp_storage;
	add.s32 	%r495, %r494, %r493;
	st.shared.u32 	[%r495+16], %r470;
$L__BB6_71:
	bar.sync 	0;
	ld.shared.v4.u32 	{%r496, %r497, %r498, %r499}, [_ZZN3cub18CUB_300001_SM_10006detail4scan16DeviceScanKernelINS2_10policy_hubIiiimN4cuda3std3__44plusIvEEE10Policy1000EPiN6thrust24THRUST_300001_SM_1000_NS6detail15normal_iteratorINSE_10device_ptrIiEEEENS0_13ScanTileStateIiLb1EEES9_NS1_10InputValueIiSC_EEmiLb0EiEEvT0_T1_T2_iT3_T4_T5_E12temp_storage+16];
	add.s32 	%r500, %r497, %r496;
	setp.eq.s32 	%p67, %r122, 2;
	selp.b32 	%r501, %r500, %r496, %p67;
	add.s32 	%r502, %r500, %r498;
	setp.eq.s32 	%p68, %r122, 3;
	selp.b32 	%r503, %r502, %r501, %p68;
	add.s32 	%r504, %r502, %r499;
	setp.eq.s32 	%p69, %r122, 4;
	selp.b32 	%r505, %r504, %r503, %p69;
	ld.shared.v4.u32 	{%r506, %r507, %r508, %r509}, [_ZZN3cub18CUB_300001_SM_10006detail4scan16DeviceScanKernelINS2_10policy_hubIiiimN4cuda3std3__44plusIvEEE10Policy1000EPiN6thrust24THRUST_300001_SM_1000_NS6detail15normal_iteratorINSE_10device_ptrIiEEEENS0_13ScanTileStateIiLb1EEES9_NS1_10InputValueIiSC_EEmiLb0EiEEvT0_T1_T2_iT3_T4_T5_E12temp_storage+32];
	add.s32 	%r510, %r504, %r506;
	setp.eq.s32 	%p70, %r122, 5;
	selp.b32 	%r511, %r510, %r505, %p70;
	add.s32 	%r512, %r510, %r507;
	setp.eq.s32 	%p71, %r122, 6;
	selp.b32 	%r513, %r512, %r511, %p71;
	add.s32 	%r514, %r512, %r508;
	setp.eq.s32 	%p72, %r122, 7;
	selp.b32 	%r515, %r514, %r513, %p72;
	add.s32 	%r516, %r514, %r509;
	setp.eq.s32 	%p73, %r122, 8;
	selp.b32 	%r517, %r516, %r515, %p73;
	ld.shared.v4.u32 	{%r518, %r519, %r520, %r521}, [_ZZN3cub18CUB_300001_SM_10006detail4scan16DeviceScanKernelINS2_10policy_hubIiiimN4cuda3std3__44plusIvEEE10Policy1000EPiN6thrust24THRUST_300001_SM_1000_NS6detail15normal_iteratorINSE_10device_ptrIiEEEENS0_13ScanTileStateIiLb1EEES9_NS1_10InputValueIiSC_EEmiLb0EiEEvT0_T1_T2_iT3_T4_T5_E12temp_storage+48];
	add.s32 	%r522, %r516, %r518;
	setp.eq.s32 	%p74, %r122, 9;
	selp.b32 	%r523, %r522, %r517, %p74;
	add.s32 	%r524, %r522, %r519;
	setp.eq.s32 	%p75, %r122, 10;
	selp.b32 	%r525, %r524, %r523, %p75;
	add.s32 	%r526, %r524, %r520;
	setp.eq.s32 	%p76, %r122, 11;
	selp.b32 	%r527, %r526, %r525, %p76;
	add.s32 	%r528, %r526, %r521;
	setp.eq.s32 	%p77, %r122, 12;
	selp.b32 	%r529, %r528, %r527, %p77;
	setp.lt.u32 	%p78, %r77, 32;
	selp.b32 	%r530, 0, %r529, %p78;
	setp.eq.s32 	%p79, %r247, 0;
	sub.s32 	%r531, %r470, %r450;
	selp.b32 	%r532, 0, %r531, %p79;
	add.s32 	%r533, %r532, %r979;
	add.s32 	%r1022, %r533, %r530;
	bra.uni 	$L__BB6_91;
$L__BB6_72:
	add.s32 	%r281, %r126, %r125;
	add.s32 	%r282, %r127, %r281;
	add.s32 	%r283, %r128, %r282;
	add.s32 	%r284, %r129, %r283;
	add.s32 	%r285, %r130, %r284;
	add.s32 	%r286, %r131, %r285;
	add.s32 	%r287, %r132, %r286;
	add.s32 	%r288, %r133, %r287;
	add.s32 	%r289, %r134, %r288;
	add.s32 	%r290, %r135, %r289;
	add.s32 	%r291, %r136, %r290;
	add.s32 	%r292, %r137, %r291;
	add.s32 	%r293, %r138, %r292;
	add.s32 	%r294, %r139, %r293;
	add.s32 	%r295, %r140, %r294;
	add.s32 	%r296, %r141, %r295;
	add.s32 	%r297, %r142, %r296;
	add.s32 	%r255, %r143, %r297;
	mov.b32 	%r253, 1;
	mov.b32 	%r278, 0;
	mov.b32 	%r280, -1;
	// begin inline asm
	{  .reg .s32 r0;  .reg .pred p;  shfl.sync.up.b32 r0|p, %r255, %r253, %r278, %r280;  @p add.s32 r0, r0, %r255;  mov.s32 %r251, r0;}
	// end inline asm
	mov.b32 	%r259, 2;
	// begin inline asm
	{  .reg .s32 r0;  .reg .pred p;  shfl.sync.up.b32 r0|p, %r251, %r259, %r278, %r280;  @p add.s32 r0, r0, %r251;  mov.s32 %r257, r0;}
	// end inline asm
	mov.b32 	%r265, 4;
	// begin inline asm
	{  .reg .s32 r0;  .reg .pred p;  shfl.sync.up.b32 r0|p, %r257, %r265, %r278, %r280;  @p add.s32 r0, r0, %r257;  mov.s32 %r263, r0;}
	// end inline asm
	mov.b32 	%r271, 8;
	// begin inline asm
	{  .reg .s32 r0;  .reg .pred p;  shfl.sync.up.b32 r0|p, %r263, %r271, %r278, %r280;  @p add.s32 r0, r0, %r263;  mov.s32 %r269, r0;}
	// end inline asm
	mov.b32 	%r277, 16;
	// begin inline asm
	{  .reg .s32 r0;  .reg .pred p;  shfl.sync.up.b32 r0|p, %r269, %r277, %r278, %r280;  @p add.s32 r0, r0, %r269;  mov.s32 %r275, r0;}
	// end inline asm
	setp.ne.s32 	%p24, %r247, 31;
	@%p24 bra 	$L__BB6_74;
	shl.b32 	%r298, %r122, 2;
	mov.u32 	%r299, _ZZN3cub18CUB_300001_SM_10006detail4scan16DeviceScanKernelINS2_10policy_hubIiiimN4cuda3std3__44plusIvEEE10Policy1000EPiN6thrust24THRUST_300001_SM_1000_NS6detail15normal_iteratorINSE_10device_ptrIiEEEENS0_13ScanTileStateIiLb1EEES9_NS1_10InputValueIiSC_EEmiLb0EiEEvT0_T1_T2_iT3_T4_T5_E12temp_storage;
	add.s32 	%r300, %r299, %r298;
	st.shared.u32 	[%r300+16], %r275;
$L__BB6_74:
	sub.s32 	%r301, %r275, %r255;
	bar.sync 	0;
	ld.shared.v4.u32 	{%r302, %r303, %r304, %r305}, [_ZZN3cub18CUB_300001_SM_10006detail4scan16DeviceScanKernelINS2_10policy_hubIiiimN4cuda3std3__44plusIvEEE10Policy1000EPiN6thrust24THRUST_300001_SM_1000_NS6detail15normal_iteratorINSE_10device_ptrIiEEEENS0_13ScanTileStateIiLb1EEES9_NS1_10InputValueIiSC_EEmiLb0EiEEvT0_T1_T2_iT3_T4_T5_E12temp_storage+16];
	add.s32 	%r306, %r303, %r302;
	setp.eq.s32 	%p25, %r122, 2;
	selp.b32 	%r307, %r306, %r302, %p25;
	add.s32 	%r308, %r306, %r304;
	setp.eq.s32 	%p26, %r122, 3;
	selp.b32 	%r309, %r308, %r307, %p26;
	add.s32 	%r310, %r308, %r305;
	setp.eq.s32 	%p27, %r122, 4;
	selp.b32 	%r311, %r310, %r309, %p27;
	ld.shared.v4.u32 	{%r312, %r313, %r314, %r315}, [_ZZN3cub18CUB_300001_SM_10006detail4scan16DeviceScanKernelINS2_10policy_hubIiiimN4cuda3std3__44plusIvEEE10Policy1000EPiN6thrust24THRUST_300001_SM_1000_NS6detail15normal_iteratorINSE_10device_ptrIiEEEENS0_13ScanTileStateIiLb1EEES9_NS1_10InputValueIiSC_EEmiLb0EiEEvT0_T1_T2_iT3_T4_T5_E12temp_storage+32];
	add.s32 	%r316, %r310, %r312;
	setp.eq.s32 	%p28, %r122, 5;
	selp.b32 	%r317, %r316, %r311, %p28;
	add.s32 	%r318, %r316, %r313;
	setp.eq.s32 	%p29, %r122, 6;
	selp.b32 	%r319, %r318, %r317, %p29;
	add.s32 	%r320, %r318, %r314;
	setp.eq.s32 	%p30, %r122, 7;
	selp.b32 	%r321, %r320, %r319, %p30;
	add.s32 	%r322, %r320, %r315;
	setp.eq.s32 	%p31, %r122, 8;
	selp.b32 	%r323, %r322, %r321, %p31;
	ld.shared.v4.u32 	{%r324, %r325, %r326, %r327}, [_ZZN3cub18CUB_300001_SM_10006detail4scan16DeviceScanKernelINS2_10policy_hubIiiimN4cuda3std3__44plusIvEEE10Policy1000EPiN6thrust24THRUST_300001_SM_1000_NS6detail15normal_iteratorINSE_10device_ptrIiEEEENS0_13ScanTileStateIiLb1EEES9_NS1_10InputValueIiSC_EEmiLb0EiEEvT0_T1_T2_iT3_T4_T5_E12temp_storage+48];
	add.s32 	%r328, %r322, %r324;
	setp.eq.s32 	%p32, %r122, 9;
	selp.b32 	%r329, %r328, %r323, %p32;
	add.s32 	%r330, %r328, %r325;
	setp.eq.s32 	%p33, %r122, 10;
	selp.b32 	%r331, %r330, %r329, %p33;
	add.s32 	%r332, %r330, %r326;
	setp.eq.s32 	%p34, %r122, 11;
	selp.b32 	%r333, %r332, %r331, %p34;
	add.s32 	%r334, %r332, %r327;
	setp.eq.s32 	%p35, %r122, 12;
	selp.b32 	%r335, %r334, %r333, %p35;
	ld.shared.u32 	%r336, [_ZZN3cub18CUB_300001_SM_10006detail4scan16DeviceScanKernelINS2_10policy_hubIiiimN4cuda3std3__44plusIvEEE10Policy1000EPiN6thrust24THRUST_300001_SM_1000_NS6detail15normal_iteratorINSE_10device_ptrIiEEEENS0_13ScanTileStateIiLb1EEES9_NS1_10InputValueIiSC_EEmiLb0EiEEvT0_T1_T2_iT3_T4_T5_E12temp_storage+64];
	add.s32 	%r149, %r334, %r336;
	setp.gt.u32 	%p36, %r77, 31;
	setp.lt.u32 	%p37, %r77, 32;
	setp.eq.s32 	%p38, %r247, 0;
	selp.b32 	%r337, 0, %r301, %p38;
	add.s32 	%r1021, %r335, %r337;
	selp.b32 	%r151, %r301, %r1021, %p37;
	@%p36 bra 	$L__BB6_90;
	setp.ne.s32 	%p39, %r77, 0;
	mul.wide.s32 	%rd42, %r4, 8;
	add.s64 	%rd12, %rd17, %rd42;
	@%p39 bra 	$L__BB6_77;
	st.shared.u32 	[_ZZN3cub18CUB_300001_SM_10006detail4scan16DeviceScanKernelINS2_10policy_hubIiiimN4cuda3std3__44plusIvEEE10Policy1000EPiN6thrust24THRUST_300001_SM_1000_NS6detail15normal_iteratorINSE_10device_ptrIiEEEENS0_13ScanTileStateIiLb1EEES9_NS1_10InputValueIiSC_EEmiLb0EiEEvT0_T1_T2_iT3_T4_T5_E12temp_storage+12], %r149;
	add.s64 	%rd43, %rd12, 256;
	mov.b32 	%r338, 100;
	// begin inline asm
	st.relaxed.gpu.v2.u32 [%rd43], {%r338, %r149};
	// end inline asm
$L__BB6_77:
	not.b32 	%r344, %r77;
	add.s32 	%r1017, %r4, %r344;
	mov.b32 	%r340, 550;
	// begin inline asm
	nanosleep.u32 %r340;
	// end inline asm
	mul.wide.s32 	%rd45, %r1017, 8;
	add.s64 	%rd46, %rd17, %rd45;
	add.s64 	%rd44, %rd46, 256;
	// begin inline asm
	ld.relaxed.gpu.v2.u32 {%r1018, %r1012}, [%rd44];
	// end inline asm
	mov.b32 	%r1013, 478;
$L__BB6_78:
	setp.eq.s32 	%p40, %r1018, 99;
	mov.b32 	%r345, -1;
	vote.sync.any.pred 	%p41, %p40, %r345;
	not.pred 	%p42, %p41;
	@%p42 bra 	$L__BB6_80;
	// begin inline asm
	nanosleep.u32 %r1013;
	// end inline asm
	shr.u32 	%r1013, %r1013, 1;
	// begin inline asm
	ld.relaxed.gpu.v2.u32 {%r1018, %r1012}, [%rd44];
	// end inline asm
	bra.uni 	$L__BB6_78;
$L__BB6_80:
	setp.eq.s32 	%p43, %r1018, 101;
	mov.b32 	%r372, -1;
	vote.sync.ballot.b32 	%r374, %p43, %r372;
	// begin inline asm
	mov.u32 %r347, %lanemask_ge;
	// end inline asm
	and.b32  	%r375, %r374, %r347;
	or.b32  	%r376, %r375, -2147483648;
	add.s32 	%r377, %r376, -1;
	not.b32 	%r378, %r376;
	and.b32  	%r379, %r378, %r377;
	popc.b32 	%r351, %r379;
	mov.b32 	%r350, 1;
	// begin inline asm
	shfl.sync.down.b32 %r348, %r1012, %r350, %r351, %r372;
	// end inline asm
	setp.lt.s32 	%p45, %r247, %r351;
	selp.b32 	%r380, %r348, 0, %p45;
	add.s32 	%r354, %r380, %r1012;
	mov.b32 	%r355, 2;
	// begin inline asm
	shfl.sync.down.b32 %r353, %r354, %r355, %r351, %r372;
	// end inline asm
	add.s32 	%r381, %r247, 2;
	setp.gt.s32 	%p46, %r381, %r351;
	selp.b32 	%r382, 0, %r353, %p46;
	add.s32 	%r359, %r354, %r382;
	mov.b32 	%r360, 4;
	// begin inline asm
	shfl.sync.down.b32 %r358, %r359, %r360, %r351, %r372;
	// end inline asm
	add.s32 	%r383, %r247, 4;
	setp.gt.s32 	%p47, %r383, %r351;
	selp.b32 	%r384, 0, %r358, %p47;
	add.s32 	%r364, %r359, %r384;
	mov.b32 	%r365, 8;
	// begin inline asm
	shfl.sync.down.b32 %r363, %r364, %r365, %r351, %r372;
	// end inline asm
	add.s32 	%r385, %r247, 8;
	setp.gt.s32 	%p48, %r385, %r351;
	selp.b32 	%r386, 0, %r363, %p48;
	add.s32 	%r369, %r364, %r386;
	mov.b32 	%r370, 16;
	// begin inline asm
	shfl.sync.down.b32 %r368, %r369, %r370, %r351, %r372;
	// end inline asm
	add.s32 	%r387, %r247, 16;
	setp.gt.s32 	%p49, %r387, %r351;
	selp.b32 	%r388, 0, %r368, %p49;
	add.s32 	%r1014, %r369, %r388;
	add.s64 	%rd13, %rd17, 256;
	mov.b32 	%r1015, 478;
$L__BB6_81:
	setp.ne.s32 	%p50, %r1018, 101;
	mov.b32 	%r389, -1;
	vote.sync.all.pred 	%p51, %p50, %r389;
	not.pred 	%p52, %p51;
	@%p52 bra 	$L__BB6_86;
	shr.u32 	%r1015, %r1015, 1;
	mul.wide.s32 	%rd49, %r1017, 8;
	add.s64 	%rd50, %rd13, %rd49;
	add.s64 	%rd48, %rd50, -256;
	// begin inline asm
	ld.relaxed.gpu.v2.u32 {%r1018, %r1019}, [%rd48];
	// end inline asm
	mov.u32 	%r1020, %r1015;
$L__BB6_83:
	setp.eq.s32 	%p56, %r1018, 99;
	mov.b32 	%r397, -1;
	vote.sync.any.pred 	%p57, %p56, %r397;
	not.pred 	%p58, %p57;
	@%p58 bra 	$L__BB6_85;
	// begin inline asm
	nanosleep.u32 %r1020;
	// end inline asm
	shr.u32 	%r1020, %r1020, 1;
	// begin inline asm
	ld.relaxed.gpu.v2.u32 {%r1018, %r1019}, [%rd48];
	// end inline asm
	bra.uni 	$L__BB6_83;
$L__BB6_85:
	setp.eq.s32 	%p59, %r1018, 101;
	mov.b32 	%r423, -1;
	vote.sync.ballot.b32 	%r424, %p59, %r423;
	and.b32  	%r425, %r424, %r347;
	or.b32  	%r426, %r425, -2147483648;
	add.s32 	%r427, %r426, -1;
	not.b32 	%r428, %r426;
	and.b32  	%r429, %r428, %r427;
	popc.b32 	%r402, %r429;
	mov.b32 	%r401, 1;
	// begin inline asm
	shfl.sync.down.b32 %r399, %r1019, %r401, %r402, %r423;
	// end inline asm
	setp.lt.s32 	%p61, %r247, %r402;
	selp.b32 	%r430, %r399, 0, %p61;
	add.s32 	%r405, %r430, %r1019;
	mov.b32 	%r406, 2;
	// begin inline asm
	shfl.sync.down.b32 %r404, %r405, %r406, %r402, %r423;
	// end inline asm
	add.s32 	%r431, %r247, 2;
	setp.gt.s32 	%p62, %r431, %r402;
	selp.b32 	%r432, 0, %r404, %p62;
	add.s32 	%r410, %r405, %r432;
	mov.b32 	%r411, 4;
	// begin inline asm
	shfl.sync.down.b32 %r409, %r410, %r411, %r402, %r423;
	// end inline asm
	add.s32 	%r433, %r247, 4;
	setp.gt.s32 	%p63, %r433, %r402;
	selp.b32 	%r434, 0, %r409, %p63;
	add.s32 	%r415, %r410, %r434;
	mov.b32 	%r416, 8;
	// begin inline asm
	shfl.sync.down.b32 %r414, %r415, %r416, %r402, %r423;
	// end inline asm
	add.s32 	%r435, %r247, 8;
	setp.gt.s32 	%p64, %r435, %r402;
	selp.b32 	%r436, 0, %r414, %p64;
	add.s32 	%r420, %r415, %r436;
	mov.b32 	%r421, 16;
	// begin inline asm
	shfl.sync.down.b32 %r419, %r420, %r421, %r402, %r423;
	// end inline asm
	add.s32 	%r437, %r247, 16;
	setp.gt.s32 	%p65, %r437, %r402;
	selp.b32 	%r438, 0, %r419, %p65;
	add.s32 	%r439, %r438, %r1014;
	add.s32 	%r1014, %r439, %r420;
	add.s32 	%r1017, %r1017, -32;
	bra.uni 	$L__BB6_81;
$L__BB6_86:
	@%p39 bra 	$L__BB6_88;
	add.s32 	%r392, %r1014, %r149;
	add.s64 	%rd47, %rd12, 256;
	mov.b32 	%r391, 101;
	// begin inline asm
	st.relaxed.gpu.v2.u32 [%rd47], {%r391, %r392};
	// end inline asm
	st.shared.u32 	[_ZZN3cub18CUB_300001_SM_10006detail4scan16DeviceScanKernelINS2_10policy_hubIiiimN4cuda3std3__44plusIvEEE10Policy1000EPiN6thrust24THRUST_300001_SM_1000_NS6detail15normal_iteratorINSE_10device_ptrIiEEEENS0_13ScanTileStateIiLb1EEES9_NS1_10InputValueIiSC_EEmiLb0EiEEvT0_T1_T2_iT3_T4_T5_E12temp_storage+4], %r1014;
	st.shared.u32 	[_ZZN3cub18CUB_300001_SM_10006detail4scan16DeviceScanKernelINS2_10policy_hubIiiimN4cuda3std3__44plusIvEEE10Policy1000EPiN6thrust24THRUST_300001_SM_1000_NS6detail15normal_iteratorINSE_10device_ptrIiEEEENS0_13ScanTileStateIiLb1EEES9_NS1_10InputValueIiSC_EEmiLb0EiEEvT0_T1_T2_iT3_T4_T5_E12temp_storage+8], %r392;
$L__BB6_88:
	setp.ne.s32 	%p54, %r247, 0;
	mov.u32 	%r1021, %r151;
	@%p54 bra 	$L__BB6_90;
	st.shared.u32 	[_ZZN3cub18CUB_300001_SM_10006detail4scan16DeviceScanKernelINS2_10policy_hubIiiimN4cuda3std3__44plusIvEEE10Policy1000EPiN6thrust24THRUST_300001_SM_1000_NS6detail15normal_iteratorINSE_10device_ptrIiEEEENS0_13ScanTileStateIiLb1EEES9_NS1_10InputValueIiSC_EEmiLb0EiEEvT0_T1_T2_iT3_T4_T5_E12temp_storage+84], %r1014;
	mov.u32 	%r1021, %r1014;
$L__BB6_90:
	bar.sync 	0;
	setp.eq.s32 	%p55, %r77, 0;
	ld.shared.u32 	%r393, [_ZZN3cub18CUB_300001_SM_10006detail4scan16DeviceScanKernelINS2_10policy_hubIiiimN4cuda3std3__44plusIvEEE10Policy1000EPiN6thrust24THRUST_300001_SM_1000_NS6detail15normal_iteratorINSE_10device_ptrIiEEEENS0_13ScanTileStateIiLb1EEES9_NS1_10InputValueIiSC_EEmiLb0EiEEvT0_T1_T2_iT3_T4_T5_E12temp_storage+84];
	selp.b32 	%r394, 0, %r393, %p55;
	add.s32 	%r1022, %r394, %r1021;
$L__BB6_91:
	add.s32 	%r534, %r1022, %r125;
	add.s32 	%r535, %r126, %r534;
	add.s32 	%r536, %r127, %r535;
	add.s32 	%r537, %r128, %r536;
	add.s32 	%r538, %r129, %r537;
	add.s32 	%r539, %r130, %r538;
	add.s32 	%r540, %r131, %r539;
	add.s32 	%r541, %r132, %r540;
	add.s32 	%r542, %r133, %r541;
	add.s32 	%r543, %r134, %r542;
	add.s32 	%r544, %r135, %r543;
	add.s32 	%r545, %r136, %r544;
	add.s32 	%r546, %r137, %r545;
	add.s32 	%r547, %r138, %r546;
	add.s32 	%r548, %r139, %r547;
	add.s32 	%r549, %r140, %r548;
	add.s32 	%r550, %r141, %r549;
	add.s32 	%r551, %r142, %r550;
	bar.sync 	0;
	st.shared.u32 	[%r124], %r1022;
	st.shared.u32 	[%r124+4], %r534;
	st.shared.u32 	[%r124+8], %r535;
	st.shared.u32 	[%r124+12], %r536;
	st.shared.u32 	[%r124+16], %r537;
	st.shared.u32 	[%r124+20], %r538;
	st.shared.u32 	[%r124+24], %r539;
	st.shared.u32 	[%r124+28], %r540;
	st.shared.u32 	[%r124+32], %r541;
	st.shared.u32 	[%r124+36], %r542;
	st.shared.u32 	[%r124+40], %r543;
	st.shared.u32 	[%r124+44], %r544;
	st.shared.u32 	[%r124+48], %r545;
	st.shared.u32 	[%r124+52], %r546;
	st.shared.u32 	[%r124+56], %r547;
	st.shared.u32 	[%r124+60], %r548;
	st.shared.u32 	[%r124+64], %r549;
	st.shared.u32 	[%r124+68], %r550;
	st.shared.u32 	[%r124+72], %r551;
	bar.warp.sync 	-1;
	ld.shared.u32 	%r185, [%r123];
	ld.shared.u32 	%r186, [%r123+128];
	ld.shared.u32 	%r187, [%r123+256];
	ld.shared.u32 	%r188, [%r123+384];
	ld.shared.u32 	%r189, [%r123+512];
	ld.shared.u32 	%r190, [%r123+640];
	ld.shared.u32 	%r191, [%r123+768];
	ld.shared.u32 	%r192, [%r123+896];
	ld.shared.u32 	%r193, [%r123+1024];
	ld.shared.u32 	%r194, [%r123+1152];
	ld.shared.u32 	%r195, [%r123+1280];
	ld.shared.u32 	%r196, [%r123+1408];
	ld.shared.u32 	%r197, [%r123+1536];
	ld.shared.u32 	%r198, [%r123+1664];
	ld.shared.u32 	%r199, [%r123+1792];
	ld.shared.u32 	%r200, [%r123+1920];
	ld.shared.u32 	%r201, [%r123+2048];
	ld.shared.u32 	%r202, [%r123+2176];
	ld.shared.u32 	%r203, [%r123+2304];
	setp.ne.s32 	%p80, %r77, 0;
	@%p80 bra 	$L__BB6_93;
	st.volatile.shared.u32 	[_ZZN3cub18CUB_300001_SM_10006detail4scan16DeviceScanKernelINS2_10policy_hubIiiimN4cuda3std3__44plusIvEEE10Policy1000EPiN6thrust24THRUST_300001_SM_1000_NS6detail15normal_iteratorINSE_10device_ptrIiEEEENS0_13ScanTileStateIiLb1EEES9_NS1_10InputValueIiSC_EEmiLb0EiEEvT0_T1_T2_iT3_T4_T5_E12temp_storage+31616], %r75;
$L__BB6_93:
	bar.sync 	0;
	ld.volatile.shared.u32 	%r204, [_ZZN3cub18CUB_300001_SM_10006detail4scan16DeviceScanKernelINS2_10policy_hubIiiimN4cuda3std3__44plusIvEEE10Policy1000EPiN6thrust24THRUST_300001_SM_1000_NS6detail15normal_iteratorINSE_10device_ptrIiEEEENS0_13ScanTileStateIiLb1EEES9_NS1_10InputValueIiSC_EEmiLb0EiEEvT0_T1_T2_iT3_T4_T5_E12temp_storage+31616];
	cvt.u64.u32 	%rd57, %r78;
	add.s64 	%rd58, %rd4, %rd57;
	setp.ge.s32 	%p81, %r78, %r204;
	shl.b64 	%rd59, %rd58, 2;
	add.s64 	%rd14, %rd3, %rd59;
	@%p81 bra 	$L__BB6_95;
	st.global.u32 	[%rd14], %r185;
$L__BB6_95:
	mov.u32 	%r552, %tid.x;
	and.b32  	%r553, %r552, 992;
	mul.lo.s32 	%r554, %r553, 19;
	and.b32  	%r555, %r552, 31;
	or.b32  	%r556, %r554, %r555;
	add.s32 	%r557, %r556, 32;
	setp.ge.s32 	%p82, %r557, %r204;
	@%p82 bra 	$L__BB6_97;
	st.global.u32 	[%rd14+128], %r186;
$L__BB6_97:
	add.s32 	%r563, %r556, 64;
	setp.ge.s32 	%p83, %r563, %r204;
	@%p83 bra 	$L__BB6_99;
	st.global.u32 	[%rd14+256], %r187;
$L__BB6_99:
	add.s32 	%r569, %r556, 96;
	setp.ge.s32 	%p84, %r569, %r204;
	@%p84 bra 	$L__BB6_101;
	st.global.u32 	[%rd14+384], %r188;
$L__BB6_101:
	add.s32 	%r575, %r556, 128;
	setp.ge.s32 	%p85, %r575, %r204;
	@%p85 bra 	$L__BB6_103;
	st.global.u32 	[%rd14+512], %r189;
$L__BB6_103:
	add.s32 	%r581, %r556, 160;
	setp.ge.s32 	%p86, %r581, %r204;
	@%p86 bra 	$L__BB6_105;
	st.global.u32 	[%rd14+640], %r190;
$L__BB6_105:
	add.s32 	%r587, %r556, 192;
	setp.ge.s32 	%p87, %r587, %r204;
	@%p87 bra 	$L__BB6_107;
	st.global.u32 	[%rd14+768], %r191;
$L__BB6_107:
	add.s32 	%r593, %r556, 224;
	setp.ge.s32 	%p88, %r593, %r204;
	@%p88 bra 	$L__BB6_109;
	st.global.u32 	[%rd14+896], %r192;
$L__BB6_109:
	setp.ge.s32 	%p89, %r95, %r204;
	@%p89 bra 	$L__BB6_111;
	st.global.u32 	[%rd14+1024], %r193;
$L__BB6_111:
	setp.ge.s32 	%p90, %r98, %r204;
	@%p90 bra 	$L__BB6_113;
	st.global.u32 	[%rd14+1152], %r194;
$L__BB6_113:
	add.s32 	%r599, %r556, 320;
	setp.ge.s32 	%p91, %r599, %r204;
	@%p91 bra 	$L__BB6_115;
	st.global.u32 	[%rd14+1280], %r195;
$L__BB6_115:
	add.s32 	%r605, %r556, 352;
	setp.ge.s32 	%p92, %r605, %r204;
	@%p92 bra 	$L__BB6_117;
	st.global.u32 	[%rd14+1408], %r196;
$L__BB6_117:
	add.s32 	%r611, %r556, 384;
	setp.ge.s32 	%p93, %r611, %r204;
	@%p93 bra 	$L__BB6_119;
	st.global.u32 	[%rd14+1536], %r197;
$L__BB6_119:
	add.s32 	%r617, %r556, 416;
	setp.ge.s32 	%p94, %r617, %r204;
	@%p94 bra 	$L__BB6_121;
	st.global.u32 	[%rd14+1664], %r198;
$L__BB6_121:
	add.s32 	%r623, %r556, 448;
	setp.ge.s32 	%p95, %r623, %r204;
	@%p95 bra 	$L__BB6_123;
	st.global.u32 	[%rd14+1792], %r199;
$L__BB6_123:
	add.s32 	%r629, %r556, 480;
	setp.ge.s32 	%p96, %r629, %r204;
	@%p96 bra 	$L__BB6_125;
	st.global.u32 	[%rd14+1920], %r200;
$L__BB6_125:
	add.s32 	%r635, %r556, 512;
	setp.ge.s32 	%p97, %r635, %r204;
	@%p97 bra 	$L__BB6_127;
	st.global.u32 	[%rd14+2048], %r201;
$L__BB6_127:
	setp.ge.s32 	%p98, %r115, %r204;
	@%p98 bra 	$L__BB6_129;
	st.global.u32 	[%rd14+2176], %r202;
$L__BB6_129:
	setp.ge.s32 	%p99, %r118, %r204;
	@%p99 bra 	$L__BB6_131;
	st.global.u32 	[%rd14+2304], %r203;
$L__BB6_131:
	ret;

}


// ===== COMPILED SASS (sm_100) =====

	.target	sm_100

	.elftype	@"ET_EXEC"


//--------------------- .note.nv.tkinfo           --------------------------
	.section	.note.nv.tkinfo,"",@"SHT_NOTE"
	.sectionflags	@"SHF_NOTE_NV_TKINFO"
	.tkinfo
        /*0018*/ 	.word	0x00000002
        /*0030*/ 	.string	""
        /*0030*/ 	.string	"ptxas"
        /*0030*/ 	.string	"Cuda compilation tools, release 13.0, V13.0.88"
        /*0030*/ 	.string	"Build cuda_13.0.r13.0/compiler.36424714_0"
        /*0030*/ 	.string	"-arch sm_100 -m 64 "



//--------------------- .note.nv.cuinfo           --------------------------
	.section	.note.nv.cuinfo,"",@"SHT_NOTE"
	.sectionflags	@"SHF_NOTE_NV_CUINFO"
        /*0018*/ 	.short	0x0002
        /*001a*/ 	.short	0x0064
        /*001c*/ 	.short	0x0082
	.zero		2


//--------------------- .nv.info                  --------------------------
	.section	.nv.info,"",@"SHT_CUDA_INFO"
	.align	4


	//----- nvinfo : EIATTR_REGCOUNT
	.align		4
        /*0000*/ 	.byte	0x04, 0x2f
        /*0002*/ 	.short	(.L_46 - .L_45)
	.align		4
.L_45:
        /*0004*/ 	.word	index@(_Z17compute_predicatePKiPiim)
        /*0008*/ 	.word	0x0000000a


	//----- nvinfo : EIATTR_FRAME_SIZE
	.align		4
.L_46:
        /*000c*/ 	.byte	0x04, 0x11
        /*000e*/ 	.short	(.L_48 - .L_47)
	.align		4
.L_47:
        /*0010*/ 	.word	index@(_Z17compute_predicatePKiPiim)
        /*0014*/ 	.word	0x00000000


	//----- nvinfo : EIATTR_REGCOUNT
	.align		4
.L_48:
        /*0018*/ 	.byte	0x04, 0x2f
        /*001a*/ 	.short	(.L_50 - .L_49)
	.align		4
.L_49:
        /*001c*/ 	.word	index@(_Z7scatterPKiPiS0_S0_imi)
        /*0020*/ 	.word	0x0000000c


	//----- nvinfo : EIATTR_FRAME_SIZE
	.align		4
.L_50:
        /*0024*/ 	.byte	0x04, 0x11
        /*0026*/ 	.short	(.L_52 - .L_51)
	.align		4
.L_51:
        /*0028*/ 	.word	index@(_Z7scatterPKiPiS0_S0_imi)
        /*002c*/ 	.word	0x00000000


	//----- nvinfo : EIATTR_REGCOUNT
	.align		4
.L_52:
        /*0030*/ 	.byte	0x04, 0x2f
        /*0032*/ 	.short	(.L_54 - .L_53)
	.align		4
.L_53:
        /*0034*/ 	.word	index@(_ZN3cub18CUB_300001_SM_10006detail11EmptyKernelIvEEvv)
        /*0038*/ 	.word	0x00000004


	//----- nvinfo : EIATTR_FRAME_SIZE
	.align		4
.L_54:
        /*003c*/ 	.byte	0x04, 0x11
        /*003e*/ 	.short	(.L_56 - .L_55)
	.align		4
.L_55:
        /*0040*/ 	.word	index@(_ZN3cub18CUB_300001_SM_10006detail11EmptyKernelIvEEvv)
        /*0044*/ 	.word	0x00000000


	//----- nvinfo : EIATTR_REGCOUNT
	.align		4
.L_56:
        /*0048*/ 	.byte	0x04, 0x2f
        /*004a*/ 	.short	(.L_58 - .L_57)
	.align		4
.L_57:
        /*004c*/ 	.word	index@(_ZN3cub18CUB_300001_SM_10006detail8for_each13static_kernelINS2_12policy_hub_t12policy_500_tEmN6thrust24THRUST_300001_SM_1000_NS8cuda_cub20__uninitialized_fill7functorINS7_10device_ptrIiEEiEEEEvT0_T1_)
        /*0050*/ 	.word	0x00000008


	//----- nvinfo : EIATTR_FRAME_SIZE
	.align		4
.L_58:
        /*0054*/ 	.byte	0x04, 0x11
        /*0056*/ 	.short	(.L_60 - .L_59)
	.align		4
.L_59:
        /*0058*/ 	.word	index@(_ZN3cub18CUB_300001_SM_10006detail8for_each13static_kernelINS2_12policy_hub_t12policy_500_tEmN6thrust24THRUST_300001_SM_1000_NS8cuda_cub20__uninitialized_fill7functorINS7_10device_ptrIiEEiEEEEvT0_T1_)
        /*005c*/ 	.word	0x00000000


	//----- nvinfo : EIATTR_REGCOUNT
	.align		4
.L_60:
        /*0060*/ 	.byte	0x04, 0x2f
        /*0062*/ 	.short	(.L_62 - .L_61)
	.align		4
.L_61:
        /*0064*/ 	.word	index@(_ZN3cub18CUB_300001_SM_10006detail4scan20DeviceScanInitKernelINS0_13ScanTileStateIiLb1EEEEEvT_i)
        /*0068*/ 	.word	0x00000008


	//----- nvinfo : EIATTR_FRAME_SIZE
	.align		4
.L_62:
        /*006c*/ 	.byte	0x04, 0x11
        /*006e*/ 	.short	(.L_64 - .L_63)
	.align		4
.L_63:
        /*0070*/ 	.word	index@(_ZN3cub18CUB_300001_SM_10006detail4scan20DeviceScanInitKernelINS0_13ScanTileStateIiLb1EEEEEvT_i)
        /*0074*/ 	.word	0x00000000


	//----- nvinfo : EIATTR_REGCOUNT
	.align		4
.L_64:
        /*0078*/ 	.byte	0x04, 0x2f
        /*007a*/ 	.short	(.L_66 - .L_65)
	.align		4
.L_65:
        /*007c*/ 	.word	index@(_ZN3cub18CUB_300001_SM_10006detail4scan16DeviceScanKernelINS2_10policy_hubIiiijN4cuda3std3__44plusIvEEE10Policy1000EPiN6thrust24THRUST_300001_SM_1000_NS6detail15normal_iteratorINSE_10device_ptrIiEEEENS0_13ScanTileStateIiLb1EEES9_NS1_10InputValueIiSC_EEjiLb0EiEEvT0_T1_T2_iT3_T4_T5_)
        /*0080*/ 	.word	0x00000038


	//----- nvinfo : EIATTR_FRAME_SIZE
	.align		4
.L_66:
        /*0084*/ 	.byte	0x04, 0x11
        /*0086*/ 	.short	(.L_68 - .L_67)
	.align		4
.L_67:
        /*0088*/ 	.word	index@(_ZN3cub18CUB_300001_SM_10006detail4scan16DeviceScanKernelINS2_10policy_hubIiiijN4cuda3std3__44plusIvEEE10Policy1000EPiN6thrust24THRUST_300001_SM_1000_NS6detail15normal_iteratorINSE_10device_ptrIiEEEENS0_13ScanTileStateIiLb1EEES9_NS1_10InputValueIiSC_EEjiLb0EiEEvT0_T1_T2_iT3_T4_T5_)
        /*008c*/ 	.word	0x00000000


	//----- nvinfo : EIATTR_REGCOUNT
	.align		4
.L_68:
        /*0090*/ 	.byte	0x04, 0x2f
        /*0092*/ 	.short	(.L_70 - .L_69)
	.align		4
.L_69:
        /*0094*/ 	.word	index@(_ZN3cub18CUB_300001_SM_10006detail4scan16DeviceScanKernelINS2_10policy_hubIiiimN4cuda3std3__44plusIvEEE10Policy1000EPiN6thrust24THRUST_300001_SM_1000_NS6detail15normal_iteratorINSE_10device_ptrIiEEEENS0_13ScanTileStateIiLb1EEES9_NS1_10InputValueIiSC_EEmiLb0EiEEvT0_T1_T2_iT3_T4_T5_)
        /*0098*/ 	.word	0x00000030


	//----- nvinfo : EIATTR_FRAME_SIZE
	.align		4
.L_70:
        /*009c*/ 	.byte	0x04, 0x11
        /*009e*/ 	.short	(.L_72 - .L_71)
	.align		4
.L_71:
        /*00a0*/ 	.word	index@(_ZN3cub18CUB_300001_SM_10006detail4scan16DeviceScanKernelINS2_10policy_hubIiiimN4cuda3std3__44plusIvEEE10Policy1000EPiN6thrust24THRUST_300001_SM_1000_NS6detail15normal_iteratorINSE_10device_ptrIiEEEENS0_13ScanTileStateIiLb1EEES9_NS1_10InputValueIiSC_EEmiLb0EiEEvT0_T1_T2_iT3_T4_T5_)
        /*00a4*/ 	.word	0x00000000


	//----- nvinfo : EIATTR_MIN_STACK_SIZE
	.align		4
.L_72:
        /*00a8*/ 	.byte	0x04, 0x12
        /*00aa*/ 	.short	(.L_74 - .L_73)
	.align		4
.L_73:
        /*00ac*/ 	.word	index@(_ZN3cub18CUB_300001_SM_10006detail4scan16DeviceScanKernelINS2_10policy_hubIiiimN4cuda3std3__44plusIvEEE10Policy1000EPiN6thrust24THRUST_300001_SM_1000_NS6detail15normal_iteratorINSE_10device_ptrIiEEEENS0_13ScanTileStateIiLb1EEES9_NS1_10InputValueIiSC_EEmiLb0EiEEvT0_T1_T2_iT3_T4_T5_)
        /*00b0*/ 	.word	0x00000000


	//----- nvinfo : EIATTR_MIN_STACK_SIZE
	.align		4
.L_74:
        /*00b4*/ 	.byte	0x04, 0x12
        /*00b6*/ 	.short	(.L_76 - .L_75)
	.align		4
.L_75:
        /*00b8*/ 	.word	index@(_ZN3cub18CUB_300001_SM_10006detail4scan16DeviceScanKernelINS2_10policy_hubIiiijN4cuda3std3__44plusIvEEE10Policy1000EPiN6thrust24THRUST_300001_SM_1000_NS6detail15normal_iteratorINSE_10device_ptrIiEEEENS0_13ScanTileStateIiLb1EEES9_NS1_10InputValueIiSC_EEjiLb0EiEEvT0_T1_T2_iT3_T4_T5_)
        /*00bc*/ 	.word	0x00000000


	//----- nvinfo : EIATTR_MIN_STACK_SIZE
	.align		4
.L_76:
        /*00c0*/ 	.byte	0x04, 0x12
        /*00c2*/ 	.short	(.L_78 - .L_77)
	.align		4
.L_77:
        /*00c4*/ 	.word	index@(_ZN3cub18CUB_300001_SM_10006detail4scan20DeviceScanInitKernelINS0_13ScanTileStateIiLb1EEEEEvT_i)
        /*00c8*/ 	.word	0x00000000


	//----- nvinfo : EIATTR_MIN_STACK_SIZE
	.align		4
.L_78:
        /*00cc*/ 	.byte	0x04, 0x12
        /*00ce*/ 	.short	(.L_80 - .L_79)
	.align		4
.L_79:
        /*00d0*/ 	.word	index@(_ZN3cub18CUB_300001_SM_10006detail8for_each13static_kernelINS2_12policy_hub_t12policy_500_tEmN6thrust24THRUST_300001_SM_1000_NS8cuda_cub20__uninitialized_fill7functorINS7_10device_ptrIiEEiEEEEvT0_T1_)
        /*00d4*/ 	.word	0x00000000


	//----- nvinfo : EIATTR_MIN_STACK_SIZE
	.align		4
.L_80:
        /*00d8*/ 	.byte	0x04, 0x12
        /*00da*/ 	.short	(.L_82 - .L_81)
	.align		4
.L_81:
        /*00dc*/ 	.word	index@(_ZN3cub18CUB_300001_SM_10006detail11EmptyKernelIvEEvv)
        /*00e0*/ 	.word	0x00000000


	//----- nvinfo : EIATTR_MIN_STACK_SIZE
	.align		4
.L_82:
        /*00e4*/ 	.byte	0x04, 0x12
        /*00e6*/ 	.short	(.L_84 - .L_83)
	.align		4
.L_83:
        /*00e8*/ 	.word	index@(_Z7scatterPKiPiS0_S0_imi)
        /*00ec*/ 	.word	0x00000000


	//----- nvinfo : EIATTR_MIN_STACK_SIZE
	.align		4
.L_84:
        /*00f0*/ 	.byte	0x04, 0x12
        /*00f2*/ 	.short	(.L_86 - .L_85)
	.align		4
.L_85:
        /*00f4*/ 	.word	index@(_Z17compute_predicatePKiPiim)
        /*00f8*/ 	.word	0x00000000
.L_86:


//--------------------- .nv.compat                --------------------------
	.section	.nv.compat,"",@"SHT_CUDA_COMPAT_INFO"
	.align	4
        /*0000*/ 	.byte	0x02, 0x09, 0x00, 0x00, 0x02, 0x02, 0x01, 0x00, 0x02, 0x05, 0x05, 0x00, 0x03, 0x07, 0x01, 0x01
        /*0010*/ 	.byte	0x02, 0x03, 0x00, 0x00, 0x02, 0x06, 0x01, 0x00, 0x04, 0x0b, 0x08, 0x00, 0x09, 0x00, 0x00, 0x00
        /*0020*/ 	.byte	0x00, 0x00, 0x00, 0x00


//--------------------- .nv.info._ZN3cub18CUB_300001_SM_10006detail4scan16DeviceScanKernelINS2_10policy_hubIiiimN4cuda3std3__44plusIvEEE10Policy1000EPiN6thrust24THRUST_300001_SM_1000_NS6detail15normal_iteratorINSE_10device_ptrIiEEEENS0_13ScanTileStateIiLb1EEES9_NS1_10InputValueIiSC_EEmiLb0EiEEvT0_T1_T2_iT3_T4_T5_ --------------------------
	.section	.nv.info._ZN3cub18CUB_300001_SM_10006detail4scan16DeviceScanKernelINS2_10policy_hubIiiimN4cuda3std3__44plusIvEEE10Policy1000EPiN6thrust24THRUST_300001_SM_1000_NS6detail15normal_iteratorINSE_10device_ptrIiEEEENS0_13ScanTileStateIiLb1EEES9_NS1_10InputValueIiSC_EEmiLb0EiEEvT0_T1_T2_iT3_T4_T5_,"",@"SHT_CUDA_INFO"
	.sectionflags	@""
	.align	4


	//----- nvinfo : EIATTR_CUDA_API_VERSION
	.align		4
        /*0000*/ 	.byte	0x04, 0x37
        /*0002*/ 	.short	(.L_88 - .L_87)
.L_87:
        /*0004*/ 	.word	0x00000082


	//----- nvinfo : EIATTR_KPARAM_INFO
	.align		4
.L_88:
        /*0008*/ 	.byte	0x04, 0x17
        /*000a*/ 	.short	(.L_90 - .L_89)
.L_89:
        /*000c*/ 	.word	0x00000000
        /*0010*/ 	.short	0x0006
        /*0012*/ 	.short	0x0030
        /*0014*/ 	.byte	0x00, 0xf0, 0x21, 0x00


	//----- nvinfo : EIATTR_KPARAM_INFO
	.align		4
.L_90:
        /*0018*/ 	.byte	0x04, 0x17
        /*001a*/ 	.short	(.L_92 - .L_91)
.L_91:
        /*001c*/ 	.word	0x00000000
        /*0020*/ 	.short	0x0005
        /*0022*/ 	.short	0x0020
        /*0024*/ 	.byte	0x00, 0xf0, 0x41, 0x00


	//----- nvinfo : EIATTR_KPARAM_INFO
	.align		4
.L_92:
        /*0028*/ 	.byte	0x04, 0x17
        /*002a*/ 	.short	(.L_94 - .L_93)
.L_93:
        /*002c*/ 	.word	0x00000000
        /*0030*/ 	.short	0x0004
        /*0032*/ 	.short	0x001c
        /*0034*/ 	.byte	0x00, 0xf0, 0x05, 0x00


	//----- nvinfo : EIATTR_KPARAM_INFO
	.align		4
.L_94:
        /*0038*/ 	.byte	0x04, 0x17
        /*003a*/ 	.short	(.L_96 - .L_95)
.L_95:
        /*003c*/ 	.word	0x00000000
        /*0040*/ 	.short	0x0003
        /*0042*/ 	.short	0x0018
        /*0044*/ 	.byte	0x00, 0xf0, 0x11, 0x00


	//----- nvinfo : EIATTR_KPARAM_INFO
	.align		4
.L_96:
        /*0048*/ 	.byte	0x04, 0x17
        /*004a*/ 	.short	(.L_98 - .L_97)
.L_97:
        /*004c*/ 	.word	0x00000000
        /*0050*/ 	.short	0x0002
        /*0052*/ 	.short	0x0010
        /*0054*/ 	.byte	0x00, 0xf0, 0x21, 0x00


	//----- nvinfo : EIATTR_KPARAM_INFO
	.align		4
.L_98:
        /*0058*/ 	.byte	0x04, 0x17
        /*005a*/ 	.short	(.L_100 - .L_99)
.L_99:
        /*005c*/ 	.word	0x00000000
        /*0060*/ 	.short	0x0001
        /*0062*/ 	.short	0x0008
        /*0064*/ 	.byte	0x00, 0xf0, 0x21, 0x00


	//----- nvinfo : EIATTR_KPARAM_INFO
	.align		4
.L_100:
        /*0068*/ 	.byte	0x04, 0x17
        /*006a*/ 	.short	(.L_102 - .L_101)
.L_101:
        /*006c*/ 	.word	0x00000000
        /*0070*/ 	.short	0x0000
        /*0072*/ 	.short	0x0000
        /*0074*/ 	.byte	0x00, 0xf5, 0x21, 0x00


	//----- nvinfo : EIATTR_SPARSE_MMA_MASK
	.align		4
.L_102:
        /*0078*/ 	.byte	0x03, 0x50
        /*007a*/ 	.short	0x0000


	//----- nvinfo : EIATTR_MAXREG_COUNT
	.align		4
        /*007c*/ 	.byte	0x03, 0x1b
        /*007e*/ 	.short	0x0080


	//----- nvinfo : EIATTR_NUM_BARRIERS
	.align		4
        /*0080*/ 	.byte	0x02, 0x4c
        /*0082*/ 	.byte	0x01
	.zero		1


	//----- nvinfo : EIATTR_MERCURY_ISA_VERSION
	.align		4
        /*0084*/ 	.byte	0x03, 0x5f
        /*0086*/ 	.short	0x0101


	//----- nvinfo : EIATTR_COOP_GROUP_MASK_REGIDS
	.align		4
        /*0088*/ 	.byte	0x04, 0x29
        /*008a*/ 	.short	(.L_104 - .L_103)


	//   ....[0]....
.L_103:
        /*008c*/ 	.word	0xffffffff


	//   ....[1]....
        /*0090*/ 	.word	0xffffffff


	//   ....[2]....
        /*0094*/ 	.word	0xffffffff


	//   ....[3]....
        /*0098*/ 	.word	0xffffffff


	//   ....[4]....
        /*009c*/ 	.word	0xffffffff


	//   ....[5]....
        /*00a0*/ 	.word	0xffffffff


	//   ....[6]....
        /*00a4*/ 	.word	0xffffffff


	//   ....[7]....
        /*00a8*/ 	.word	0xffffffff


	//   ....[8]....
        /*00ac*/ 	.word	0xffffffff


	//   ....[9]....
        /*00b0*/ 	.word	0xffffffff


	//   ....[10]....
        /*00b4*/ 	.word	0xffffffff


	//   ....[11]....
        /*00b8*/ 	.word	0xffffffff


	//   ....[12]....
        /*00bc*/ 	.word	0xffffffff


	//   ....[13]....
        /*00c0*/ 	.word	0xffffffff


	//   ....[14]....
        /*00c4*/ 	.word	0xffffffff


	//   ....[15]....
        /*00c8*/ 	.word	0xffffffff


	//   ....[16]....
        /*00cc*/ 	.word	0xffffffff


	//   ....[17]....
        /*00d0*/ 	.word	0xffffffff


	//   ....[18]....
        /*00d4*/ 	.word	0xffffffff


	//   ....[19]....
        /*00d8*/ 	.word	0xffffffff


	//   ....[20]....
        /*00dc*/ 	.word	0xffffffff


	//   ....[21]....
        /*00e0*/ 	.word	0xffffffff


	//   ....[22]....
        /*00e4*/ 	.word	0xffffffff


	//   ....[23]....
        /*00e8*/ 	.word	0xffffffff


	//   ....[24]....
        /*00ec*/ 	.word	0xffffffff


	//   ....[25]....
        /*00f0*/ 	.word	0xffffffff


	//   ....[26]....
        /*00f4*/ 	.word	0xffffffff


	//   ....[27]....
        /*00f8*/ 	.word	0xffffffff


	//   ....[28]....
        /*00fc*/ 	.word	0xffffffff


	//   ....[29]....
        /*0100*/ 	.word	0xffffffff


	//   ....[30]....
        /*0104*/ 	.word	0xffffffff


	//   ....[31]....
        /*0108*/ 	.word	0xffffffff


	//   ....[32]....
        /*010c*/ 	.word	0xffffffff


	//   ....[33]....
        /*0110*/ 	.word	0xffffffff


	//   ....[34]....
        /*0114*/ 	.word	0xffffffff


	//   ....[35]....
        /*0118*/ 	.word	0xffffffff


	//   ....[36]....
        /*011c*/ 	.word	0xffffffff


	//   ....[37]....
        /*0120*/ 	.word	0xffffffff


	//   ....[38]....
        /*0124*/ 	.word	0xffffffff


	//   ....[39]....
        /*0128*/ 	.word	0xffffffff


	//   ....[40]....
        /*012c*/ 	.word	0xffffffff


	//   ....[41]....
        /*0130*/ 	.word	0xffffffff


	//   ....[42]....
        /*0134*/ 	.word	0xffffffff


	//   ....[43]....
        /*0138*/ 	.word	0xffffffff


	//   ....[44]....
        /*013c*/ 	.word	0xffffffff


	//   ....[45]....
        /*0140*/ 	.word	0xffffffff


	//   ....[46]....
        /*0144*/ 	.word	0xffffffff


	//   ....[47]....
        /*0148*/ 	.word	0xffffffff


	//   ....[48]....
        /*014c*/ 	.word	0xffffffff


	//   ....[49]....
        /*0150*/ 	.word	0xffffffff


	//   ....[50]....
        /*0154*/ 	.word	0xffffffff


	//   ....[51]....
        /*0158*/ 	.word	0xffffffff


	//   ....[52]....
        /*015c*/ 	.word	0xffffffff


	//   ....[53]....
        /*0160*/ 	.word	0xffffffff


	//   ....[54]....
        /*0164*/ 	.word	0xffffffff


	//   ....[55]....
        /*0168*/ 	.word	0xffffffff


	//   ....[56]....
        /*016c*/ 	.word	0xffffffff


	//   ....[57]....
        /*0170*/ 	.word	0xffffffff


	//   ....[58]....
        /*0174*/ 	.word	0xffffffff


	//   ....[59]....
        /*0178*/ 	.word	0xffffffff


	//   ....[60]....
        /*017c*/ 	.word	0x0500000a


	//   ....[61]....
        /*0180*/ 	.word	0x0500000a


	//   ....[62]....
        /*0184*/ 	.word	0x0500000a


	//   ....[63]....
        /*0188*/ 	.word	0x0500000a


	//   ....[64]....
        /*018c*/ 	.word	0x0500000a


	//   ....[65]....
        /*0190*/ 	.word	0x0500000a


	//   ....[66]....
        /*0194*/ 	.word	0x0500000a


	//   ....[67]....
        /*0198*/ 	.word	0x0500000a


	//   ....[68]....
        /*019c*/ 	.word	0x0500000a


	//   ....[69]....
        /*01a0*/ 	.word	0x0500000a


	//   ....[70]....
        /*01a4*/ 	.word	0x0500000a


	//   ....[71]....
        /*01a8*/ 	.word	0x0500000a


	//   ....[72]....
        /*01ac*/ 	.word	0x0500000a


	//   ....[73]....
        /*01b0*/ 	.word	0x0500000a


	//   ....[74]....
        /*01b4*/ 	.word	0x0500000a


	//   ....[75]....
        /*01b8*/ 	.word	0x0500000a


	//   ....[76]....
        /*01bc*/ 	.word	0x0500000a


	//   ....[77]....
        /*01c0*/ 	.word	0x0500000a


	//   ....[78]....
        /*01c4*/ 	.word	0x0500000a


	//   ....[79]....
        /*01c8*/ 	.word	0x0500000a


	//   ....[80]....
        /*01cc*/ 	.word	0x0500000a


	//   ....[81]....
        /*01d0*/ 	.word	0x0500000a


	//   ....[82]....
        /*01d4*/ 	.word	0x0500000a


	//   ....[83]....
        /*01d8*/ 	.word	0x0500000a


	//   ....[84]....
        /*01dc*/ 	.word	0x0500000a


	//   ....[85]....
        /*01e0*/ 	.word	0x0500000a


	//   ....[86]....
        /*01e4*/ 	.word	0x0500000a


	//   ....[87]....
        /*01e8*/ 	.word	0x0500000a


	//   ....[88]....
        /*01ec*/ 	.word	0x0500000a


	//   ....[89]....
        /*01f0*/ 	.word	0x0500000a


	//   ....[90]....
        /*01f4*/ 	.word	0x0500000a


	//   ....[91]....
        /*01f8*/ 	.word	0x0500000a


	//   ....[92]....
        /*01fc*/ 	.word	0x0500000a


	//   ....[93]....
        /*0200*/ 	.word	0x0500000a


	//   ....[94]....
        /*0204*/ 	.word	0x0500000a


	//   ....[95]....
        /*0208*/ 	.word	0x0500000a


	//----- nvinfo : EIATTR_COOP_GROUP_INSTR_OFFSETS
	.align		4
.L_104:
        /*020c*/ 	.byte	0x04, 0x28
        /*020e*/ 	.short	(.L_106 - .L_105)


	//   ....[0]....
.L_105:
        /*0210*/ 	.word	0x000004d0


	//   ....[1]....
        /*0214*/ 	.word	0x000006f0


	//   ....[2]....
        /*0218*/ 	.word	0x00000710


	//   ....[3]....
        /*021c*/ 	.word	0x00000730


	//   ....[4]....
        /*0220*/ 	.word	0x00000750


	//   ....[5]....
        /*0224*/ 	.word	0x00000770


	//   ....[6]....
        /*0228*/ 	.word	0x00000b80


	//   ....[7]....
        /*022c*/ 	.word	0x00000ba0


	//   ....[8]....
        /*0230*/ 	.word	0x00000bc0


	//   ....[9]....
        /*0234*/ 	.word	0x00000be0


	//   ....[10]....
        /*0238*/ 	.word	0x00000c00


	//   ....[11]....
        /*023c*/ 	.word	0x00001000


	//   ....[12]....
        /*0240*/ 	.word	0x00001090


	//   ....[13]....
        /*0244*/ 	.word	0x000010f0


	//   ....[14]....
        /*0248*/ 	.word	0x00001160


	//   ....[15]....
        /*024c*/ 	.word	0x000011c0


	//   ....[16]....
        /*0250*/ 	.word	0x00001210


	//   ....[17]....
        /*0254*/ 	.word	0x00001270


	//   ....[18]....
        /*0258*/ 	.word	0x000012c0


	//   ....[19]....
        /*025c*/ 	.word	0x000012e0


	//   ....[20]....
        /*0260*/ 	.word	0x000013a0


	//   ....[21]....
        /*0264*/ 	.word	0x00001430


	//   ....[22]....
        /*0268*/ 	.word	0x00001480


	//   ....[23]....
        /*026c*/ 	.word	0x000014e0


	//   ....[24]....
        /*0270*/ 	.word	0x00001540


	//   ....[25]....
        /*0274*/ 	.word	0x00001580


	//   ....[26]....
        /*0278*/ 	.word	0x000015c0


	//   ....[27]....
        /*027c*/ 	.word	0x00001600


	//   ....[28]....
        /*0280*/ 	.word	0x00001610


	//   ....[29]....
        /*0284*/ 	.word	0x00001a50


	//   ....[30]....
        /*0288*/ 	.word	0x00002430


	//   ....[31]....
        /*028c*/ 	.word	0x00002650


	//   ....[32]....
        /*0290*/ 	.word	0x00002670


	//   ....[33]....
        /*0294*/ 	.word	0x00002690


	//   ....[34]....
        /*0298*/ 	.word	0x000026b0


	//   ....[35]....
        /*029c*/ 	.word	0x000026d0


	//   ....[36]....
        /*02a0*/ 	.word	0x00002a60


	//   ....[37]....
        /*02a4*/ 	.word	0x00002a80


	//   ....[38]....
        /*02a8*/ 	.word	0x00002aa0


	//   ....[39]....
        /*02ac*/ 	.word	0x00002ac0


	//   ....[40]....
        /*02b0*/ 	.word	0x00002ae0


	//   ....[41]....
        /*02b4*/ 	.word	0x00002ee0


	//   ....[42]....
        /*02b8*/ 	.word	0x00002f70


	//   ....[43]....
        /*02bc*/ 	.word	0x00002fd0


	//   ....[44]....
        /*02c0*/ 	.word	0x00003030


	//   ....[45]....
        /*02c4*/ 	.word	0x00003090


	//   ....[46]....
        /*02c8*/ 	.word	0x000030f0


	//   ....[47]....
        /*02cc*/ 	.word	0x00003140


	//   ....[48]....
        /*02d0*/ 	.word	0x000031b0


	//   ....[49]....
        /*02d4*/ 	.word	0x000031c0


	//   ....[50]....
        /*02d8*/ 	.word	0x00003280


	//   ....[51]....
        /*02dc*/ 	.word	0x00003310


	//   ....[52]....
        /*02e0*/ 	.word	0x00003360


	//   ....[53]....
        /*02e4*/ 	.word	0x000033d0


	//   ....[54]....
        /*02e8*/ 	.word	0x00003430


	//   ....[55]....
        /*02ec*/ 	.word	0x00003480


	//   ....[56]....
        /*02f0*/ 	.word	0x000034c0


	//   ....[57]....
        /*02f4*/ 	.word	0x00003520


	//   ....[58]....
        /*02f8*/ 	.word	0x00003530


	//   ....[59]....
        /*02fc*/ 	.word	0x000039a0


	//   ....[60]....
        /*0300*/ 	.word	0x00003f30


	//   ....[61]....
        /*0304*/ 	.word	0x00003fb0


	//   ....[62]....
        /*0308*/ 	.word	0x00004040


	//   ....[63]....
        /*030c*/ 	.word	0x00004120


	//   ....[64]....
        /*0310*/ 	.word	0x000041a0


	//   ....[65]....
        /*0314*/ 	.word	0x00004230


	//   ....[66]....
        /*0318*/ 	.word	0x000042b0


	//   ....[67]....
        /*031c*/ 	.word	0x00004330


	//   ....[68]....
        /*0320*/ 	.word	0x00004360


	//   ....[69]....
        /*0324*/ 	.word	0x00004430


	//   ....[70]....
        /*0328*/ 	.word	0x000044b0


	//   ....[71]....
        /*032c*/ 	.word	0x00004530


	//   ....[72]....
        /*0330*/ 	.word	0x000045e0


	//   ....[73]....
        /*0334*/ 	.word	0x00004670


	//   ....[74]....
        /*0338*/ 	.word	0x000046f0


	//   ....[75]....
        /*033c*/ 	.word	0x00004760


	//   ....[76]....
        /*0340*/ 	.word	0x000047e0


	//   ....[77]....
        /*0344*/ 	.word	0x00004840


	//   ....[78]....
        /*0348*/ 	.word	0x000048b0


	//   ....[79]....
        /*034c*/ 	.word	0x00004930


	//   ....[80]....
        /*0350*/ 	.word	0x000049d0


	//   ....[81]....
        /*0354*/ 	.word	0x00004a90


	//   ....[82]....
        /*0358*/ 	.word	0x00004b30


	//   ....[83]....
        /*035c*/ 	.word	0x00004bc0


	//   ....[84]....
        /*0360*/ 	.word	0x00004c50


	//   ....[85]....
        /*0364*/ 	.word	0x00004cc0


	//   ....[86]....
        /*0368*/ 	.word	0x00004cf0


	//   ....[87]....
        /*036c*/ 	.word	0x00004dc0


	//   ....[88]....
        /*0370*/ 	.word	0x00004e40


	//   ....[89]....
        /*0374*/ 	.word	0x00004ec0


	//   ....[90]....
        /*0378*/ 	.word	0x00004f80


	//   ....[91]....
        /*037c*/ 	.word	0x00005020


	//   ....[92]....
        /*0380*/ 	.word	0x000050b0


	//   ....[93]....
        /*0384*/ 	.word	0x00005140


	//   ....[94]....
        /*0388*/ 	.word	0x000051d0


	//   ....[95]....
        /*038c*/ 	.word	0x00005230


	//----- nvinfo : EIATTR_VRC_CTA_INIT_COUNT
	.align		4
.L_106:
        /*0390*/ 	.byte	0x02, 0x4a
	.zero		1
	.zero		1


	//----- nvinfo : EIATTR_EXIT_INSTR_OFFSETS
	.align		4
        /*0394*/ 	.byte	0x04, 0x1c
        /*0396*/ 	.short	(.L_108 - .L_107)


	//   ....[0]....
.L_107:
        /*0398*/ 	.word	0x00001ce0


	//   ....[1]....
        /*039c*/ 	.word	0x00001d10


	//   ....[2]....
        /*03a0*/ 	.word	0x00003ec0


	//   ....[3]....
        /*03a4*/ 	.word	0x00003ee0


	//----- nvinfo : EIATTR_MAX_THREADS
	.align		4
.L_108:
        /*03a8*/ 	.byte	0x04, 0x05
        /*03aa*/ 	.short	(.L_110 - .L_109)
.L_109:
        /*03ac*/ 	.word	0x000001a0
        /*03b0*/ 	.word	0x00000001
        /*03b4*/ 	.word	0x00000001


	//----- nvinfo : EIATTR_CRS_STACK_SIZE
	.align		4
.L_110:
        /*03b8*/ 	.byte	0x04, 0x1e
        /*03ba*/ 	.short	(.L_112 - .L_111)
.L_111:
        /*03bc*/ 	.word	0x00000000


	//----- nvinfo : EIATTR_CBANK_PARAM_SIZE
	.align		4
.L_112:
        /*03c0*/ 	.byte	0x03, 0x19
        /*03c2*/ 	.short	0x0038


	//----- nvinfo : EIATTR_PARAM_CBANK
	.align		4
        /*03c4*/ 	.byte	0x04, 0x0a
        /*03c6*/ 	.short	(.L_114 - .L_113)
	.align		4
.L_113:
        /*03c8*/ 	.word	index@(.nv.constant0._ZN3cub18CUB_300001_SM_10006detail4scan16DeviceScanKernelINS2_10policy_hubIiiimN4cuda3std3__44plusIvEEE10Policy1000EPiN6thrust24THRUST_300001_SM_1000_NS6detail15normal_iteratorINSE_10device_ptrIiEEEENS0_13ScanTileStateIiLb1EEES9_NS1_10InputValueIiSC_EEmiLb0EiEEvT0_T1_T2_iT3_T4_T5_)
        /*03cc*/ 	.short	0x0380
        /*03ce*/ 	.short	0x0038


	//----- nvinfo : EIATTR_SW_WAR
	.align		4
.L_114:
        /*03d0*/ 	.byte	0x04, 0x36
        /*03d2*/ 	.short	(.L_116 - .L_115)
.L_115:
        /*03d4*/ 	.word	0x00000008
.L_116:


//--------------------- .nv.info._ZN3cub18CUB_300001_SM_10006detail4scan16DeviceScanKernelINS2_10policy_hubIiiijN4cuda3std3__44plusIvEEE10Policy1000EPiN6thrust24THRUST_300001_SM_1000_NS6detail15normal_iteratorINSE_10device_ptrIiEEEENS0_13ScanTileStateIiLb1EEES9_NS1_10InputValueIiSC_EEjiLb0EiEEvT0_T1_T2_iT3_T4_T5_ --------------------------
	.section	.nv.info._ZN3cub18CUB_300001_SM_10006detail4scan16DeviceScanKernelINS2_10policy_hubIiiijN4cuda3std3__44plusIvEEE10Policy1000EPiN6thrust24THRUST_300001_SM_1000_NS6detail15normal_iteratorINSE_10device_ptrIiEEEENS0_13ScanTileStateIiLb1EEES9_NS1_10InputValueIiSC_EEjiLb0EiEEvT0_T1_T2_iT3_T4_T5_,"",@"SHT_CUDA_INFO"
	.sectionflags	@""
	.align	4


	//----- nvinfo : EIATTR_CUDA_API_VERSION
	.align		4
        /*0000*/ 	.byte	0x04, 0x37
        /*0002*/ 	.short	(.L_118 - .L_117)
.L_117:
        /*0004*/ 	.word	0x00000082


	//----- nvinfo : EIATTR_KPARAM_INFO
	.align		4
.L_118:
        /*0008*/ 	.byte	0x04, 0x17
        /*000a*/ 	.short	(.L_120 - .L_119)
.L_119:
        /*000c*/ 	.word	0x00000000
        /*0010*/ 	.short	0x0006
        /*0012*/ 	.short	0x0030
        /*0014*/ 	.byte	0x00, 0xf0, 0x11, 0x00


	//----- nvinfo : EIATTR_KPARAM_INFO
	.align		4
.L_120:
        /*0018*/ 	.byte	0x04, 0x17
        /*001a*/ 	.short	(.L_122 - .L_121)
.L_121:
        /*001c*/ 	.word	0x00000000
        /*0020*/ 	.short	0x0005
        /*0022*/ 	.short	0x0020
        /*0024*/ 	.byte	0x00, 0xf0, 0x41, 0x00


	//----- nvinfo : EIATTR_KPARAM_INFO
	.align		4
.L_122:
        /*0028*/ 	.byte	0x04, 0x17
        /*002a*/ 	.short	(.L_124 - .L_123)
.L_123:
        /*002c*/ 	.word	0x00000000
        /*0030*/ 	.short	0x0004
        /*0032*/ 	.short	0x001c
        /*0034*/ 	.byte	0x00, 0xf0, 0x05, 0x00


	//----- nvinfo : EIATTR_KPARAM_INFO
	.align		4
.L_124:
        /*0038*/ 	.byte	0x04, 0x17
        /*003a*/ 	.short	(.L_126 - .L_125)
.L_125:
        /*003c*/ 	.word	0x00000000
        /*0040*/ 	.short	0x0003
        /*0042*/ 	.short	0x0018
        /*0044*/ 	.byte	0x00, 0xf0, 0x11, 0x00


	//----- nvinfo : EIATTR_KPARAM_INFO
	.align		4
.L_126:
        /*0048*/ 	.byte	0x04, 0x17
        /*004a*/ 	.short	(.L_128 - .L_127)
.L_127:
        /*004c*/ 	.word	0x00000000
        /*0050*/ 	.short	0x0002
        /*0052*/ 	.short	0x0010
        /*0054*/ 	.byte	0x00, 0xf0, 0x21, 0x00


	//----- nvinfo : EIATTR_KPARAM_INFO
	.align		4
.L_128:
        /*0058*/ 	.byte	0x04, 0x17
        /*005a*/ 	.short	(.L_130 - .L_129)
.L_129:
        /*005c*/ 	.word	0x00000000
        /*0060*/ 	.short	0x0001
        /*0062*/ 	.short	0x0008
        /*0064*/ 	.byte	0x00, 0xf0, 0x21, 0x00


	//----- nvinfo : EIATTR_KPARAM_INFO
	.align		4
.L_130:
        /*0068*/ 	.byte	0x04, 0x17
        /*006a*/ 	.short	(.L_132 - .L_131)
.L_131:
        /*006c*/ 	.word	0x00000000
        /*0070*/ 	.short	0x0000
        /*0072*/ 	.short	0x0000
        /*0074*/ 	.byte	0x00, 0xf5, 0x21, 0x00


	//----- nvinfo : EIATTR_SPARSE_MMA_MASK
	.align		4
.L_132:
        /*0078*/ 	.byte	0x03, 0x50
        /*007a*/ 	.short	0x0000


	//----- nvinfo : EIATTR_MAXREG_COUNT
	.align		4
        /*007c*/ 	.byte	0x03, 0x1b
        /*007e*/ 	.short	0x00a8


	//----- nvinfo : EIATTR_NUM_BARRIERS
	.align		4
        /*0080*/ 	.byte	0x02, 0x4c
        /*0082*/ 	.byte	0x01
	.zero		1


	//----- nvinfo : EIATTR_MERCURY_ISA_VERSION
	.align		4
        /*0084*/ 	.byte	0x03, 0x5f
        /*0086*/ 	.short	0x0101


	//----- nvinfo : EIATTR_UNUSED_LOAD_BYTE_OFFSET
	.align		4
        /*0088*/ 	.byte	0x04, 0x44
        /*008a*/ 	.short	(.L_134 - .L_133)


	//   ....[0]....
.L_133:
        /*008c*/ 	.word	0x00002a80
        /*0090*/ 	.word	0x00000fff


	//----- nvinfo : EIATTR_COOP_GROUP_MASK_REGIDS
	.align		4
.L_134:
        /*0094*/ 	.byte	0x04, 0x29
        /*0096*/ 	.short	(.L_136 - .L_135)


	//   ....[0]....
.L_135:
        /*0098*/ 	.word	0xffffffff


	//   ....[1]....
        /*009c*/ 	.word	0xffffffff


	//   ....[2]....
        /*00a0*/ 	.word	0xffffffff


	//   ....[3]....
        /*00a4*/ 	.word	0xffffffff


	//   ....[4]....
        /*00a8*/ 	.word	0xffffffff


	//   ....[5]....
        /*00ac*/ 	.word	0xffffffff


	//   ....[6]....
        /*00b0*/ 	.word	0xffffffff


	//   ....[7]....
        /*00b4*/ 	.word	0xffffffff


	//   ....[8]....
        /*00b8*/ 	.word	0xffffffff


	//   ....[9]....
        /*00bc*/ 	.word	0xffffffff


	//   ....[10]....
        /*00c0*/ 	.word	0xffffffff


	//   ....[11]....
        /*00c4*/ 	.word	0xffffffff


	//   ....[12]....
        /*00c8*/ 	.word	0xffffffff


	//   ....[13]....
        /*00cc*/ 	.word	0xffffffff


	//   ....[14]....
        /*00d0*/ 	.word	0xffffffff


	//   ....[15]....
        /*00d4*/ 	.word	0xffffffff


	//   ....[16]....
        /*00d8*/ 	.word	0xffffffff


	//   ....[17]....
        /*00dc*/ 	.word	0xffffffff


	//   ....[18]....
        /*00e0*/ 	.word	0xffffffff


	//   ....[19]....
        /*00e4*/ 	.word	0xffffffff


	//   ....[20]....
        /*00e8*/ 	.word	0xffffffff


	//   ....[21]....
        /*00ec*/ 	.word	0xffffffff


	//   ....[22]....
        /*00f0*/ 	.word	0xffffffff


	//   ....[23]....
        /*00f4*/ 	.word	0xffffffff


	//   ....[24]....
        /*00f8*/ 	.word	0xffffffff


	//   ....[25]....
        /*00fc*/ 	.word	0xffffffff


	//   ....[26]....
        /*0100*/ 	.word	0xffffffff


	//   ....[27]....
        /*0104*/ 	.word	0xffffffff


	//   ....[28]....
        /*0108*/ 	.word	0xffffffff


	//   ....[29]....
        /*010c*/ 	.word	0xffffffff


	//   ....[30]....
        /*0110*/ 	.word	0xffffffff


	//   ....[31]....
        /*0114*/ 	.word	0xffffffff


	//   ....[32]....
        /*0118*/ 	.word	0xffffffff


	//   ....[33]....
        /*011c*/ 	.word	0xffffffff


	//   ....[34]....
        /*0120*/ 	.word	0xffffffff


	//   ....[35]....
        /*0124*/ 	.word	0xffffffff


	//   ....[36]....
        /*0128*/ 	.word	0xffffffff


	//   ....[37]....
        /*012c*/ 	.word	0xffffffff


	//   ....[38]....
        /*0130*/ 	.word	0xffffffff


	//   ....[39]....
        /*0134*/ 	.word	0xffffffff


	//   ....[40]....
        /*0138*/ 	.word	0xffffffff


	//   ....[41]....
        /*013c*/ 	.word	0xffffffff


	//   ....[42]....
        /*0140*/ 	.word	0xffffffff


	//   ....[43]....
        /*0144*/ 	.word	0xffffffff


	//   ....[44]....
        /*0148*/ 	.word	0xffffffff


	//   ....[45]....
        /*014c*/ 	.word	0xffffffff


	//   ....[46]....
        /*0150*/ 	.word	0xffffffff


	//   ....[47]....
        /*0154*/ 	.word	0xffffffff


	//   ....[48]....
        /*0158*/ 	.word	0xffffffff


	//   ....[49]....
        /*015c*/ 	.word	0xffffffff


	//   ....[50]....
        /*0160*/ 	.word	0xffffffff


	//   ....[51]....
        /*0164*/ 	.word	0xffffffff


	//   ....[52]....
        /*0168*/ 	.word	0xffffffff


	//   ....[53]....
        /*016c*/ 	.word	0xffffffff


	//   ....[54]....
        /*0170*/ 	.word	0xffffffff


	//   ....[55]....
        /*0174*/ 	.word	0xffffffff


	//   ....[56]....
        /*0178*/ 	.word	0xffffffff


	//   ....[57]....
        /*017c*/ 	.word	0xffffffff


	//   ....[58]....
        /*0180*/ 	.word	0xffffffff


	//   ....[59]....
        /*0184*/ 	.word	0xffffffff


	//   ....[60]....
        /*0188*/ 	.word	0x05000015


	//   ....[61]....
        /*018c*/ 	.word	0x05000015


	//   ....[62]....
        /*0190*/ 	.word	0x05000015


	//   ....[63]....
        /*0194*/ 	.word	0x05000015


	//   ....[64]....
        /*0198*/ 	.word	0x05000015


	//   ....[65]....
        /*019c*/ 	.word	0x05000015


	//   ....[66]....
        /*01a0*/ 	.word	0x05000015


	//   ....[67]....
        /*01a4*/ 	.word	0x05000015


	//   ....[68]....
        /*01a8*/ 	.word	0x05000015


	//   ....[69]....
        /*01ac*/ 	.word	0x05000015


	//   ....[70]....
        /*01b0*/ 	.word	0x05000015


	//   ....[71]....
        /*01b4*/ 	.word	0x05000015


	//   ....[72]....
        /*01b8*/ 	.word	0x05000015


	//   ....[73]....
        /*01bc*/ 	.word	0x05000015


	//   ....[74]....
        /*01c0*/ 	.word	0x05000015


	//   ....[75]....
        /*01c4*/ 	.word	0x05000015


	//   ....[76]....
        /*01c8*/ 	.word	0x05000015


	//   ....[77]....
        /*01cc*/ 	.word	0x05000015


	//   ....[78]....
        /*01d0*/ 	.word	0x05000015


	//   ....[79]....
        /*01d4*/ 	.word	0x05000015


	//   ....[80]....
        /*01d8*/ 	.word	0x05000015


	//   ....[81]....
        /*01dc*/ 	.word	0x05000015


	//   ....[82]....
        /*01e0*/ 	.word	0x05000015


	//   ....[83]....
        /*01e4*/ 	.word	0x05000015


	//   ....[84]....
        /*01e8*/ 	.word	0x05000015


	//   ....[85]....
        /*01ec*/ 	.word	0x05000015


	//   ....[86]....
        /*01f0*/ 	.word	0x05000015


	//   ....[87]....
        /*01f4*/ 	.word	0x05000015


	//   ....[88]....
        /*01f8*/ 	.word	0x05000015


	//   ....[89]....
        /*01fc*/ 	.word	0x05000015


	//   ....[90]....
        /*0200*/ 	.word	0x05000015


	//   ....[91]....
        /*0204*/ 	.word	0x05000015


	//   ....[92]....
        /*0208*/ 	.word	0x05000015


	//   ....[93]....
        /*020c*/ 	.word	0x05000015


	//   ....[94]....
        /*0210*/ 	.word	0x05000015


	//   ....[95]....
        /*0214*/ 	.word	0x05000015


	//----- nvinfo : EIATTR_COOP_GROUP_INSTR_OFFSETS
	.align		4
.L_136:
        /*0218*/ 	.byte	0x04, 0x28
        /*021a*/ 	.short	(.L_138 - .L_137)


	//   ....[0]....
.L_137:
        /*021c*/ 	.word	0x00000510


	//   ....[1]....
        /*0220*/ 	.word	0x000006d0


	//   ....[2]....
        /*0224*/ 	.word	0x000006f0


	//   ....[3]....
        /*0228*/ 	.word	0x00000710


	//   ....[4]....
        /*022c*/ 	.word	0x00000730


	//   ....[5]....
        /*0230*/ 	.word	0x00000750


	//   ....[6]....
        /*0234*/ 	.word	0x00000b40


	//   ....[7]....
        /*0238*/ 	.word	0x00000b60


	//   ....[8]....
        /*023c*/ 	.word	0x00000b80


	//   ....[9]....
        /*0240*/ 	.word	0x00000ba0


	//   ....[10]....
        /*0244*/ 	.word	0x00000bc0


	//   ....[11]....
        /*0248*/ 	.word	0x00000f70


	//   ....[12]....
        /*024c*/ 	.word	0x00001140


	//   ....[13]....
        /*0250*/ 	.word	0x000011a0


	//   ....[14]....
        /*0254*/ 	.word	0x00001240


	//   ....[15]....
        /*0258*/ 	.word	0x000012b0


	//   ....[16]....
        /*025c*/ 	.word	0x00001300


	//   ....[17]....
        /*0260*/ 	.word	0x00001340


	//   ....[18]....
        /*0264*/ 	.word	0x00001380


	//   ....[19]....
        /*0268*/ 	.word	0x00001390


	//   ....[20]....
        /*026c*/ 	.word	0x00001470


	//   ....[21]....
        /*0270*/ 	.word	0x00001640


	//   ....[22]....
        /*0274*/ 	.word	0x00001690


	//   ....[23]....
        /*0278*/ 	.word	0x000016f0


	//   ....[24]....
        /*027c*/ 	.word	0x00001750


	//   ....[25]....
        /*0280*/ 	.word	0x00001790


	//   ....[26]....
        /*0284*/ 	.word	0x000017d0


	//   ....[27]....
        /*0288*/ 	.word	0x00001810


	//   ....[28]....
        /*028c*/ 	.word	0x00001820


	//   ....[29]....
        /*0290*/ 	.word	0x00001cd0


	//   ....[30]....
        /*0294*/ 	.word	0x000027b0


	//   ....[31]....
        /*0298*/ 	.word	0x00002970


	//   ....[32]....
        /*029c*/ 	.word	0x00002990


	//   ....[33]....
        /*02a0*/ 	.word	0x000029b0


	//   ....[34]....
        /*02a4*/ 	.word	0x000029d0


	//   ....[35]....
        /*02a8*/ 	.word	0x000029f0


	//   ....[36]....
        /*02ac*/ 	.word	0x00002d70


	//   ....[37]....
        /*02b0*/ 	.word	0x00002d90


	//   ....[38]....
        /*02b4*/ 	.word	0x00002db0


	//   ....[39]....
        /*02b8*/ 	.word	0x00002dd0


	//   ....[40]....
        /*02bc*/ 	.word	0x00002df0


	//   ....[41]....
        /*02c0*/ 	.word	0x000031a0


	//   ....[42]....
        /*02c4*/ 	.word	0x00003370


	//   ....[43]....
        /*02c8*/ 	.word	0x000033d0


	//   ....[44]....
        /*02cc*/ 	.word	0x00003440


	//   ....[45]....
        /*02d0*/ 	.word	0x000034b0


	//   ....[46]....
        /*02d4*/ 	.word	0x00003500


	//   ....[47]....
        /*02d8*/ 	.word	0x00003550


	//   ....[48]....
        /*02dc*/ 	.word	0x000035b0


	//   ....[49]....
        /*02e0*/ 	.word	0x000035c0


	//   ....[50]....
        /*02e4*/ 	.word	0x00003680


	//   ....[51]....
        /*02e8*/ 	.word	0x00003850


	//   ....[52]....
        /*02ec*/ 	.word	0x000038a0


	//   ....[53]....
        /*02f0*/ 	.word	0x00003910


	//   ....[54]....
        /*02f4*/ 	.word	0x00003970


	//   ....[55]....
        /*02f8*/ 	.word	0x000039c0


	//   ....[56]....
        /*02fc*/ 	.word	0x00003a20


	//   ....[57]....
        /*0300*/ 	.word	0x00003a60


	//   ....[58]....
        /*0304*/ 	.word	0x00003a70


	//   ....[59]....
        /*0308*/ 	.word	0x00003ee0


	//   ....[60]....
        /*030c*/ 	.word	0x00004560


	//   ....[61]....
        /*0310*/ 	.word	0x000045e0


	//   ....[62]....
        /*0314*/ 	.word	0x00004670


	//   ....[63]....
        /*0318*/ 	.word	0x00004760


	//   ....[64]....
        /*031c*/ 	.word	0x00004800


	//   ....[65]....
        /*0320*/ 	.word	0x00004880


	//   ....[66]....
        /*0324*/ 	.word	0x00004910


	//   ....[67]....
        /*0328*/ 	.word	0x00004990


	//   ....[68]....
        /*032c*/ 	.word	0x000049c0


	//   ....[69]....
        /*0330*/ 	.word	0x00004a70


	//   ....[70]....
        /*0334*/ 	.word	0x00004af0


	//   ....[71]....
        /*0338*/ 	.word	0x00004b70


	//   ....[72]....
        /*033c*/ 	.word	0x00004c30


	//   ....[73]....
        /*0340*/ 	.word	0x00004cc0


	//   ....[74]....
        /*0344*/ 	.word	0x00004d40


	//   ....[75]....
        /*0348*/ 	.word	0x00004dc0


	//   ....[76]....
        /*034c*/ 	.word	0x00004e40


	//   ....[77]....
        /*0350*/ 	.word	0x00004ea0


	//   ....[78]....
        /*0354*/ 	.word	0x00004f10


	//   ....[79]....
        /*0358*/ 	.word	0x00004f90


	//   ....[80]....
        /*035c*/ 	.word	0x00005020


	//   ....[81]....
        /*0360*/ 	.word	0x000050d0


	//   ....[82]....
        /*0364*/ 	.word	0x00005180


	//   ....[83]....
        /*0368*/ 	.word	0x00005210


	//   ....[84]....
        /*036c*/ 	.word	0x000052a0


	//   ....[85]....
        /*0370*/ 	.word	0x00005340


	//   ....[86]....
        /*0374*/ 	.word	0x00005370


	//   ....[87]....
        /*0378*/ 	.word	0x00005420


	//   ....[88]....
        /*037c*/ 	.word	0x000054a0


	//   ....[89]....
        /*0380*/ 	.word	0x00005520


	//   ....[90]....
        /*0384*/ 	.word	0x000055e0


	//   ....[91]....
        /*0388*/ 	.word	0x00005690


	//   ....[92]....
        /*038c*/ 	.word	0x00005720


	//   ....[93]....
        /*0390*/ 	.word	0x000057a0


	//   ....[94]....
        /*0394*/ 	.word	0x00005830


	//   ....[95]....
        /*0398*/ 	.word	0x00005890


	//----- nvinfo : EIATTR_VRC_CTA_INIT_COUNT
	.align		4
.L_138:
        /*039c*/ 	.byte	0x02, 0x4a
	.zero		1
	.zero		1


	//----- nvinfo : EIATTR_EXIT_INSTR_OFFSETS
	.align		4
        /*03a0*/ 	.byte	0x04, 0x1c
        /*03a2*/ 	.short	(.L_140 - .L_139)


	//   ....[0]....
.L_139:
        /*03a4*/ 	.word	0x00001fa0


	//   ....[1]....
        /*03a8*/ 	.word	0x00001fc0


	//   ....[2]....
        /*03ac*/ 	.word	0x000044f0


	//   ....[3]....
        /*03b0*/ 	.word	0x00004510


	//----- nvinfo : EIATTR_MAX_THREADS
	.align		4
.L_140:
        /*03b4*/ 	.byte	0x04, 0x05
        /*03b6*/ 	.short	(.L_142 - .L_141)
.L_141:
        /*03b8*/ 	.word	0x00000180
        /*03bc*/ 	.word	0x00000001
        /*03c0*/ 	.word	0x00000001


	//----- nvinfo : EIATTR_CRS_STACK_SIZE
	.align		4
.L_142:
        /*03c4*/ 	.byte	0x04, 0x1e
        /*03c6*/ 	.short	(.L_144 - .L_143)
.L_143:
        /*03c8*/ 	.word	0x00000000


	//----- nvinfo : EIATTR_CBANK_PARAM_SIZE
	.align		4
.L_144:
        /*03cc*/ 	.byte	0x03, 0x19
        /*03ce*/ 	.short	0x0034


	//----- nvinfo : EIATTR_PARAM_CBANK
	.align		4
        /*03d0*/ 	.byte	0x04, 0x0a
        /*03d2*/ 	.short	(.L_146 - .L_145)
	.align		4
.L_145:
        /*03d4*/ 	.word	index@(.nv.constant0._ZN3cub18CUB_300001_SM_10006detail4scan16DeviceScanKernelINS2_10policy_hubIiiijN4cuda3std3__44plusIvEEE10Policy1000EPiN6thrust24THRUST_300001_SM_1000_NS6detail15normal_iteratorINSE_10device_ptrIiEEEENS0_13ScanTileStateIiLb1EEES9_NS1_10InputValueIiSC_EEjiLb0EiEEvT0_T1_T2_iT3_T4_T5_)
        /*03d8*/ 	.short	0x0380
        /*03da*/ 	.short	0x0034


	//----- nvinfo : EIATTR_SW_WAR
	.align		4
.L_146:
        /*03dc*/ 	.byte	0x04, 0x36
        /*03de*/ 	.short	(.L_148 - .L_147)
.L_147:
        /*03e0*/ 	.word	0x00000008
.L_148:


//--------------------- .nv.info._ZN3cub18CUB_300001_SM_10006detail4scan20DeviceScanInitKernelINS0_13ScanTileStateIiLb1EEEEEvT_i --------------------------
	.section	.nv.info._ZN3cub18CUB_300001_SM_10006detail4scan20DeviceScanInitKernelINS0_13ScanTileStateIiLb1EEEEEvT_i,"",@"SHT_CUDA_INFO"
	.sectionflags	@""
	.align	4


	//----- nvinfo : EIATTR_CUDA_API_VERSION
	.align		4
        /*0000*/ 	.byte	0x04, 0x37
        /*0002*/ 	.short	(.L_150 - .L_149)
.L_149:
        /*0004*/ 	.word	0x00000082


	//----- nvinfo : EIATTR_KPARAM_INFO
	.align		4
.L_150:
        /*0008*/ 	.byte	0x04, 0x17
        /*000a*/ 	.short	(.L_152 - .L_151)
.L_151:
        /*000c*/ 	.word	0x00000000
        /*0010*/ 	.short	0x0001
        /*0012*/ 	.short	0x0008
        /*0014*/ 	.byte	0x00, 0xf0, 0x11, 0x00


	//----- nvinfo : EIATTR_KPARAM_INFO
	.align		4
.L_152:
        /*0018*/ 	.byte	0x04, 0x17
        /*001a*/ 	.short	(.L_154 - .L_153)
.L_153:
        /*001c*/ 	.word	0x00000000
        /*0020*/ 	.short	0x0000
        /*0022*/ 	.short	0x0000
        /*0024*/ 	.byte	0x00, 0xf0, 0x21, 0x00


	//----- nvinfo : EIATTR_SPARSE_MMA_MASK
	.align		4
.L_154:
        /*0028*/ 	.byte	0x03, 0x50
        /*002a*/ 	.short	0x0000


	//----- nvinfo : EIATTR_MAXREG_COUNT
	.align		4
        /*002c*/ 	.byte	0x03, 0x1b
        /*002e*/ 	.short	0x00ff


	//----- nvinfo : EIATTR_MERCURY_ISA_VERSION
	.align		4
        /*0030*/ 	.byte	0x03, 0x5f
        /*0032*/ 	.short	0x0101


	//----- nvinfo : EIATTR_VRC_CTA_INIT_COUNT
	.align		4
        /*0034*/ 	.byte	0x02, 0x4a
	.zero		1
	.zero		1


	//----- nvinfo : EIATTR_EXIT_INSTR_OFFSETS
	.align		4
        /*0038*/ 	.byte	0x04, 0x1c
        /*003a*/ 	.short	(.L_156 - .L_155)


	//   ....[0]....
.L_155:
        /*003c*/ 	.word	0x000000f0


	//   ....[1]....
        /*0040*/ 	.word	0x00000130


	//----- nvinfo : EIATTR_CBANK_PARAM_SIZE
	.align		4
.L_156:
        /*0044*/ 	.byte	0x03, 0x19
        /*0046*/ 	.short	0x000c


	//----- nvinfo : EIATTR_PARAM_CBANK
	.align		4
        /*0048*/ 	.byte	0x04, 0x0a
        /*004a*/ 	.short	(.L_158 - .L_157)
	.align		4
.L_157:
        /*004c*/ 	.word	index@(.nv.constant0._ZN3cub18CUB_300001_SM_10006detail4scan20DeviceScanInitKernelINS0_13ScanTileStateIiLb1EEEEEvT_i)
        /*0050*/ 	.short	0x0380
        /*0052*/ 	.short	0x000c


	//----- nvinfo : EIATTR_SW_WAR
	.align		4
.L_158:
        /*0054*/ 	.byte	0x04, 0x36
        /*0056*/ 	.short	(.L_160 - .L_159)
.L_159:
        /*0058*/ 	.word	0x00000008
.L_160:


//--------------------- .nv.info._ZN3cub18CUB_300001_SM_10006detail8for_each13static_kernelINS2_12policy_hub_t12policy_500_tEmN6thrust24THRUST_300001_SM_1000_NS8cuda_cub20__uninitialized_fill7functorINS7_10device_ptrIiEEiEEEEvT0_T1_ --------------------------
	.section	.nv.info._ZN3cub18CUB_300001_SM_10006detail8for_each13static_kernelINS2_12policy_hub_t12policy_500_tEmN6thrust24THRUST_300001_SM_1000_NS8cuda_cub20__uninitialized_fill7functorINS7_10device_ptrIiEEiEEEEvT0_T1_,"",@"SHT_CUDA_INFO"
	.sectionflags	@""
	.align	4


	//----- nvinfo : EIATTR_CUDA_API_VERSION
	.align		4
        /*0000*/ 	.byte	0x04, 0x37
        /*0002*/ 	.short	(.L_162 - .L_161)
.L_161:
        /*0004*/ 	.word	0x00000082


	//----- nvinfo : EIATTR_KPARAM_INFO
	.align		4
.L_162:
        /*0008*/ 	.byte	0x04, 0x17
        /*000a*/ 	.short	(.L_164 - .L_163)
.L_163:
        /*000c*/ 	.word	0x00000000
        /*0010*/ 	.short	0x0001
        /*0012*/ 	.short	0x0008
        /*0014*/ 	.byte	0x00, 0xf0, 0x41, 0x00


	//----- nvinfo : EIATTR_KPARAM_INFO
	.align		4
.L_164:
        /*0018*/ 	.byte	0x04, 0x17
        /*001a*/ 	.short	(.L_166 - .L_165)
.L_165:
        /*001c*/ 	.word	0x00000000
        /*0020*/ 	.short	0x0000
        /*0022*/ 	.short	0x0000
        /*0024*/ 	.byte	0x00, 0xf0, 0x21, 0x00


	//----- nvinfo : EIATTR_SPARSE_MMA_MASK
	.align		4
.L_166:
        /*0028*/ 	.byte	0x03, 0x50
        /*002a*/ 	.short	0x0000


	//----- nvinfo : EIATTR_MAXREG_COUNT
	.align		4
        /*002c*/ 	.byte	0x03, 0x1b
        /*002e*/ 	.short	0x00ff


	//----- nvinfo : EIATTR_MERCURY_ISA_VERSION
	.align		4
        /*0030*/ 	.byte	0x03, 0x5f
        /*0032*/ 	.short	0x0101


	//----- nvinfo : EIATTR_VRC_CTA_INIT_COUNT
	.align		4
        /*0034*/ 	.byte	0x02, 0x4a
	.zero		1
	.zero		1


	//----- nvinfo : EIATTR_EXIT_INSTR_OFFSETS
	.align		4
        /*0038*/ 	.byte	0x04, 0x1c
        /*003a*/ 	.short	(.L_168 - .L_167)


	//   ....[0]....
.L_167:
        /*003c*/ 	.word	0x00000130


	//   ....[1]....
        /*0040*/ 	.word	0x00000230


	//   ....[2]....
        /*0044*/ 	.word	0x00000260


	//----- nvinfo : EIATTR_MAX_THREADS
	.align		4
.L_168:
        /*0048*/ 	.byte	0x04, 0x05
        /*004a*/ 	.short	(.L_170 - .L_169)
.L_169:
        /*004c*/ 	.word	0x00000100
        /*0050*/ 	.word	0x00000001
        /*0054*/ 	.word	0x00000001


	//----- nvinfo : EIATTR_CBANK_PARAM_SIZE
	.align		4
.L_170:
        /*0058*/ 	.byte	0x03, 0x19
        /*005a*/ 	.short	0x0018


	//----- nvinfo : EIATTR_PARAM_CBANK
	.align		4
        /*005c*/ 	.byte	0x04, 0x0a
        /*005e*/ 	.short	(.L_172 - .L_171)
	.align		4
.L_171:
        /*0060*/ 	.word	index@(.nv.constant0._ZN3cub18CUB_300001_SM_10006detail8for_each13static_kernelINS2_12policy_hub_t12policy_500_tEmN6thrust24THRUST_300001_SM_1000_NS8cuda_cub20__uninitialized_fill7functorINS7_10device_ptrIiEEiEEEEvT0_T1_)
        /*0064*/ 	.short	0x0380
        /*0066*/ 	.short	0x0018


	//----- nvinfo : EIATTR_SW_WAR
	.align		4
.L_172:
        /*0068*/ 	.byte	0x04, 0x36
        /*006a*/ 	.short	(.L_174 - .L_173)
.L_173:
        /*006c*/ 	.word	0x00000008
.L_174:


//--------------------- .nv.info._ZN3cub18CUB_300001_SM_10006detail11EmptyKernelIvEEvv --------------------------
	.section	.nv.info._ZN3cub18CUB_300001_SM_10006detail11EmptyKernelIvEEvv,"",@"SHT_CUDA_INFO"
	.sectionflags	@""
	.align	4


	//----- nvinfo : EIATTR_CUDA_API_VERSION
	.align		4
        /*0000*/ 	.byte	0x04, 0x37
        /*0002*/ 	.short	(.L_176 - .L_175)
.L_175:
        /*0004*/ 	.word	0x00000082


	//----- nvinfo : EIATTR_SPARSE_MMA_MASK
	.align		4
.L_176:
        /*0008*/ 	.byte	0x03, 0x50
        /*000a*/ 	.short	0x0000


	//----- nvinfo : EIATTR_MAXREG_COUNT
	.align		4
        /*000c*/ 	.byte	0x03, 0x1b
        /*000e*/ 	.short	0x00ff


	//----- nvinfo : EIATTR_MERCURY_ISA_VERSION
	.align		4
        /*0010*/ 	.byte	0x03, 0x5f
        /*0012*/ 	.short	0x0101


	//----- nvinfo : EIATTR_VRC_CTA_INIT_COUNT
	.align		4
        /*0014*/ 	.byte	0x02, 0x4a
	.zero		1
	.zero		1


	//----- nvinfo : EIATTR_EXIT_INSTR_OFFSETS
	.align		4
        /*0018*/ 	.byte	0x04, 0x1c
        /*001a*/ 	.short	(.L_178 - .L_177)


	//   ....[0]....
.L_177:
        /*001c*/ 	.word	0x00000010


	//----- nvinfo : EIATTR_SW_WAR
	.align		4
.L_178:
        /*0020*/ 	.byte	0x04, 0x36
        /*0022*/ 	.short	(.L_180 - .L_179)
.L_179:
        /*0024*/ 	.word	0x00000008
.L_180:


//--------------------- .nv.info._Z7scatterPKiPiS0_S0_imi --------------------------
	.section	.nv.info._Z7scatterPKiPiS0_S0_imi,"",@"SHT_CUDA_INFO"
	.sectionflags	@""
	.align	4


	//----- nvinfo : EIATTR_CUDA_API_VERSION
	.align		4
        /*0000*/ 	.byte	0x04, 0x37
        /*0002*/ 	.short	(.L_182 - .L_181)
.L_181:
        /*0004*/ 	.word	0x00000082


	//----- nvinfo : EIATTR_KPARAM_INFO
	.align		4
.L_182:
        /*0008*/ 	.byte	0x04, 0x17
        /*000a*/ 	.short	(.L_184 - .L_183)
.L_183:
        /*000c*/ 	.word	0x00000000
        /*0010*/ 	.short	0x0006
        /*0012*/ 	.short	0x0030
        /*0014*/ 	.byte	0x00, 0xf0, 0x11, 0x00


	//----- nvinfo : EIATTR_KPARAM_INFO
	.align		4
.L_184:
        /*0018*/ 	.byte	0x04, 0x17
        /*001a*/ 	.short	(.L_186 - .L_185)
.L_185:
        /*001c*/ 	.word	0x00000000
        /*0020*/ 	.short	0x0005
        /*0022*/ 	.short	0x0028
        /*0024*/ 	.byte	0x00, 0xf0, 0x21, 0x00


	//----- nvinfo : EIATTR_KPARAM_INFO
	.align		4
.L_186:
        /*0028*/ 	.byte	0x04, 0x17
        /*002a*/ 	.short	(.L_188 - .L_187)
.L_187:
        /*002c*/ 	.word	0x00000000
        /*0030*/ 	.short	0x0004
        /*0032*/ 	.short	0x0020
        /*0034*/ 	.byte	0x00, 0xf0, 0x11, 0x00


	//----- nvinfo : EIATTR_KPARAM_INFO
	.align		4
.L_188:
        /*0038*/ 	.byte	0x04, 0x17
        /*003a*/ 	.short	(.L_190 - .L_189)
.L_189:
        /*003c*/ 	.word	0x00000000
        /*0040*/ 	.short	0x0003
        /*0042*/ 	.short	0x0018
        /*0044*/ 	.byte	0x00, 0xf5, 0x21, 0x00


	//----- nvinfo : EIATTR_KPARAM_INFO
	.align		4
.L_190:
        /*0048*/ 	.byte	0x04, 0x17
        /*004a*/ 	.short	(.L_192 - .L_191)
.L_191:
        /*004c*/ 	.word	0x00000000
        /*0050*/ 	.short	0x0002
        /*0052*/ 	.short	0x0010
        /*0054*/ 	.byte	0x00, 0xf5, 0x21, 0x00


	//----- nvinfo : EIATTR_KPARAM_INFO
	.align		4
.L_192:
        /*0058*/ 	.byte	0x04, 0x17
        /*005a*/ 	.short	(.L_194 - .L_193)
.L_193:
        /*005c*/ 	.word	0x00000000
        /*0060*/ 	.short	0x0001
        /*0062*/ 	.short	0x0008
        /*0064*/ 	.byte	0x00, 0xf5, 0x21, 0x00


	//----- nvinfo : EIATTR_KPARAM_INFO
	.align		4
.L_194:
        /*0068*/ 	.byte	0x04, 0x17
        /*006a*/ 	.short	(.L_196 - .L_195)
.L_195:
        /*006c*/ 	.word	0x00000000
        /*0070*/ 	.short	0x0000
        /*0072*/ 	.short	0x0000
        /*0074*/ 	.byte	0x00, 0xf5, 0x21, 0x00


	//----- nvinfo : EIATTR_SPARSE_MMA_MASK
	.align		4
.L_196:
        /*0078*/ 	.byte	0x03, 0x50
        /*007a*/ 	.short	0x0000


	//----- nvinfo : EIATTR_MAXREG_COUNT
	.align		4
        /*007c*/ 	.byte	0x03, 0x1b
        /*007e*/ 	.short	0x00ff


	//----- nvinfo : EIATTR_MERCURY_ISA_VERSION
	.align		4
        /*0080*/ 	.byte	0x03, 0x5f
        /*0082*/ 	.short	0x0101


	//----- nvinfo : EIATTR_VRC_CTA_INIT_COUNT
	.align		4
        /*0084*/ 	.byte	0x02, 0x4a
	.zero		1
	.zero		1


	//----- nvinfo : EIATTR_EXIT_INSTR_OFFSETS
	.align		4
        /*0088*/ 	.byte	0x04, 0x1c
        /*008a*/ 	.short	(.L_198 - .L_197)


	//   ....[0]....
.L_197:
        /*008c*/ 	.word	0x00000080


	//   ....[1]....
        /*0090*/ 	.word	0x00000200


	//   ....[2]....
        /*0094*/ 	.word	0x000002e0


	//----- nvinfo : EIATTR_CRS_STACK_SIZE
	.align		4
.L_198:
        /*0098*/ 	.byte	0x04, 0x1e
        /*009a*/ 	.short	(.L_200 - .L_199)
.L_199:
        /*009c*/ 	.word	0x00000000


	//----- nvinfo : EIATTR_CBANK_PARAM_SIZE
	.align		4
.L_200:
        /*00a0*/ 	.byte	0x03, 0x19
        /*00a2*/ 	.short	0x0034


	//----- nvinfo : EIATTR_PARAM_CBANK
	.align		4
        /*00a4*/ 	.byte	0x04, 0x0a
        /*00a6*/ 	.short	(.L_202 - .L_201)
	.align		4
.L_201:
        /*00a8*/ 	.word	index@(.nv.constant0._Z7scatterPKiPiS0_S0_imi)
        /*00ac*/ 	.short	0x0380
        /*00ae*/ 	.short	0x0034


	//----- nvinfo : EIATTR_SW_WAR
	.align		4
.L_202:
        /*00b0*/ 	.byte	0x04, 0x36
        /*00b2*/ 	.short	(.L_204 - .L_203)
.L_203:
        /*00b4*/ 	.word	0x00000008
.L_204:


//--------------------- .nv.info._Z17compute_predicatePKiPiim --------------------------
	.section	.nv.info._Z17compute_predicatePKiPiim,"",@"SHT_CUDA_INFO"
	.sectionflags	@""
	.align	4


	//----- nvinfo : EIATTR_CUDA_API_VERSION
	.align		4
        /*0000*/ 	.byte	0x04, 0x37
        /*0002*/ 	.short	(.L_206 - .L_205)
.L_205:
        /*0004*/ 	.word	0x00000082


	//----- nvinfo : EIATTR_KPARAM_INFO
	.align		4
.L_206:
        /*0008*/ 	.byte	0x04, 0x17
        /*000a*/ 	.short	(.L_208 - .L_207)
.L_207:
        /*000c*/ 	.word	0x00000000
        /*0010*/ 	.short	0x0003
        /*0012*/ 	.short	0x0018
        /*0014*/ 	.byte	0x00, 0xf0, 0x21, 0x00


	//----- nvinfo : EIATTR_KPARAM_INFO
	.align		4
.L_208:
        /*0018*/ 	.byte	0x04, 0x17
        /*001a*/ 	.short	(.L_210 - .L_209)
.L_209:
        /*001c*/ 	.word	0x00000000
        /*0020*/ 	.short	0x0002
        /*0022*/ 	.short	0x0010
        /*0024*/ 	.byte	0x00, 0xf0, 0x11, 0x00


	//----- nvinfo : EIATTR_KPARAM_INFO
	.align		4
.L_210:
        /*0028*/ 	.byte	0x04, 0x17
        /*002a*/ 	.short	(.L_212 - .L_211)
.L_211:
        /*002c*/ 	.word	0x00000000
        /*0030*/ 	.short	0x0001
        /*0032*/ 	.short	0x0008
        /*0034*/ 	.byte	0x00, 0xf5, 0x21, 0x00


	//----- nvinfo : EIATTR_KPARAM_INFO
	.align		4
.L_212:
        /*0038*/ 	.byte	0x04, 0x17
        /*003a*/ 	.short	(.L_214 - .L_213)
.L_213:
        /*003c*/ 	.word	0x00000000
        /*0040*/ 	.short	0x0000
        /*0042*/ 	.short	0x0000
        /*0044*/ 	.byte	0x00, 0xf5, 0x21, 0x00


	//----- nvinfo : EIATTR_SPARSE_MMA_MASK
	.align		4
.L_214:
        /*0048*/ 	.byte	0x03, 0x50
        /*004a*/ 	.short	0x0000


	//----- nvinfo : EIATTR_MAXREG_COUNT
	.align		4
        /*004c*/ 	.byte	0x03, 0x1b
        /*004e*/ 	.short	0x00ff


	//----- nvinfo : EIATTR_MERCURY_ISA_VERSION
	.align		4
        /*0050*/ 	.byte	0x03, 0x5f
        /*0052*/ 	.short	0x0101


	//----- nvinfo : EIATTR_VRC_CTA_INIT_COUNT
	.align		4
        /*0054*/ 	.byte	0x02, 0x4a
	.zero		1
	.zero		1


	//----- nvinfo : EIATTR_EXIT_INSTR_OFFSETS
	.align		4
        /*0058*/ 	.byte	0x04, 0x1c
        /*005a*/ 	.short	(.L_216 - .L_215)


	//   ....[0]....
.L_215:
        /*005c*/ 	.word	0x00000080


	//   ....[1]....
        /*0060*/ 	.word	0x00000170


	//   ....[2]....
        /*0064*/ 	.word	0x000001a0


	//----- nvinfo : EIATTR_CBANK_PARAM_SIZE
	.align		4
.L_216:
        /*0068*/ 	.byte	0x03, 0x19
        /*006a*/ 	.short	0x0020


	//----- nvinfo : EIATTR_PARAM_CBANK
	.align		4
        /*006c*/ 	.byte	0x04, 0x0a
        /*006e*/ 	.short	(.L_218 - .L_217)
	.align		4
.L_217:
        /*0070*/ 	.word	index@(.nv.constant0._Z17compute_predicatePKiPiim)
        /*0074*/ 	.short	0x0380
        /*0076*/ 	.short	0x0020


	//----- nvinfo : EIATTR_SW_WAR
	.align		4
.L_218:
        /*0078*/ 	.byte	0x04, 0x36
        /*007a*/ 	.short	(.L_220 - .L_219)
.L_219:
        /*007c*/ 	.word	0x00000008
.L_220:


//--------------------- .nv.callgraph             --------------------------
	.section	.nv.callgraph,"",@"SHT_CUDA_CALLGRAPH"
	.align	4
	.sectionentsize	8
	.align		4
        /*0000*/ 	.word	0x00000000
	.align		4
        /*0004*/ 	.word	0xffffffff
	.align		4
        /*0008*/ 	.word	0x00000000
	.align		4
        /*000c*/ 	.word	0xfffffffe
	.align		4
        /*0010*/ 	.word	0x00000000
	.align		4
        /*0014*/ 	.word	0xfffffffd
	.align		4
        /*0018*/ 	.word	0x00000000
	.align		4
        /*001c*/ 	.word	0xfffffffc


//--------------------- .nv.constant4             --------------------------
	.section	.nv.constant4,"a",@progbits
	.align	8
	.align		8
.nv.constant4:
        /*0000*/ 	.dword	_ZN34_INTERNAL_e079f56b_4_k_cu_7294b2724cuda3std3__45__cpo5beginE
	.align		8
        /*0008*/ 	.dword	_ZN34_INTERNAL_e079f56b_4_k_cu_7294b2724cuda3std3__45__cpo3endE
	.align		8
        /*0010*/ 	.dword	_ZN34_INTERNAL_e079f56b_4_k_cu_7294b2724cuda3std3__45__cpo6cbeginE
	.align		8
        /*0018*/ 	.dword	_ZN34_INTERNAL_e079f56b_4_k_cu_7294b2724cuda3std3__45__cpo4cendE
	.align		8
        /*0020*/ 	.dword	_ZN34_INTERNAL_e079f56b_4_k_cu_7294b2724cuda3std3__45__cpo6rbeginE
	.align		8
        /*0028*/ 	.dword	_ZN34_INTERNAL_e079f56b_4_k_cu_7294b2724cuda3std3__45__cpo4rendE
	.align		8
        /*0030*/ 	.dword	_ZN34_INTERNAL_e079f56b_4_k_cu_7294b2724cuda3std3__45__cpo7crbeginE
	.align		8
        /*0038*/ 	.dword	_ZN34_INTERNAL_e079f56b_4_k_cu_7294b2724cuda3std3__45__cpo5crendE
	.align		8
        /*0040*/ 	.dword	_ZN34_INTERNAL_e079f56b_4_k_cu_7294b2724cuda3std3__436_GLOBAL__N__e079f56b_4_k_cu_7294b2726ignoreE
	.align		8
        /*0048*/ 	.dword	_ZN34_INTERNAL_e079f56b_4_k_cu_7294b2724cuda3std3__419piecewise_constructE
	.align		8
        /*0050*/ 	.dword	_ZN34_INTERNAL_e079f56b_4_k_cu_7294b2724cuda3std3__48in_placeE
	.align		8
        /*0058*/ 	.dword	_ZN34_INTERNAL_e079f56b_4_k_cu_7294b2724cuda3std3__420unreachable_sentinelE
	.align		8
        /*0060*/ 	.dword	_ZN34_INTERNAL_e079f56b_4_k_cu_7294b2724cuda3std3__47nulloptE
	.align		8
        /*0068*/ 	.dword	_ZN34_INTERNAL_e079f56b_4_k_cu_7294b2724cuda3std3__48unexpectE
	.align		8
        /*0070*/ 	.dword	_ZN34_INTERNAL_e079f56b_4_k_cu_7294b2724cuda3std6ranges3__45__cpo4swapE
	.align		8
        /*0078*/ 	.dword	_ZN34_INTERNAL_e079f56b_4_k_cu_7294b2724cuda3std6ranges3__45__cpo9iter_moveE
	.align		8
        /*0080*/ 	.dword	_ZN34_INTERNAL_e079f56b_4_k_cu_7294b2724cuda3std6ranges3__45__cpo5beginE
	.align		8
        /*0088*/ 	.dword	_ZN34_INTERNAL_e079f56b_4_k_cu_7294b2724cuda3std6ranges3__45__cpo3endE
	.align		8
        /*0090*/ 	.dword	_ZN34_INTERNAL_e079f56b_4_k_cu_7294b2724cuda3std6ranges3__45__cpo6cbeginE
	.align		8
        /*0098*/ 	.dword	_ZN34_INTERNAL_e079f56b_4_k_cu_7294b2724cuda3std6ranges3__45__cpo4cendE
	.align		8
        /*00a0*/ 	.dword	_ZN34_INTERNAL_e079f56b_4_k_cu_7294b2724cuda3std6ranges3__45__cpo7advanceE
	.align		8
        /*00a8*/ 	.dword	_ZN34_INTERNAL_e079f56b_4_k_cu_7294b2724cuda3std6ranges3__45__cpo9iter_swapE
	.align		8
        /*00b0*/ 	.dword	_ZN34_INTERNAL_e079f56b_4_k_cu_7294b2724cuda3std6ranges3__45__cpo4nextE
	.align		8
        /*00b8*/ 	.dword	_ZN34_INTERNAL_e079f56b_4_k_cu_7294b2724cuda3std6ranges3__45__cpo4prevE
	.align		8
        /*00c0*/ 	.dword	_ZN34_INTERNAL_e079f56b_4_k_cu_7294b2724cuda3std6ranges3__45__cpo4dataE
	.align		8
        /*00c8*/ 	.dword	_ZN34_INTERNAL_e079f56b_4_k_cu_7294b2724cuda3std6ranges3__45__cpo5cdataE
	.align		8
        /*00d0*/ 	.dword	_ZN34_INTERNAL_e079f56b_4_k_cu_7294b2724cuda3std6ranges3__45__cpo4sizeE
	.align		8
        /*00d8*/ 	.dword	_ZN34_INTERNAL_e079f56b_4_k_cu_7294b2724cuda3std6ranges3__45__cpo5ssizeE
	.align		8
        /*00e0*/ 	.dword	_ZN34_INTERNAL_e079f56b_4_k_cu_7294b2724cuda3std6ranges3__45__cpo8distanceE
	.align		8
        /*00e8*/ 	.dword	_ZN34_INTERNAL_e079f56b_4_k_cu_7294b2726thrust24THRUST_300001_SM_1000_NS8cuda_cub3parE
	.align		8
        /*00f0*/ 	.dword	_ZN34_INTERNAL_e079f56b_4_k_cu_7294b2726thrust24THRUST_300001_SM_1000_NS8cuda_cub10par_nosyncE
	.align		8
        /*00f8*/ 	.dword	_ZN34_INTERNAL_e079f56b_4_k_cu_7294b2726thrust24THRUST_300001_SM_1000_NS6system6detail10sequential3seqE
	.align		8
        /*0100*/ 	.dword	_ZN34_INTERNAL_e079f56b_4_k_cu_7294b2726thrust24THRUST_300001_SM_1000_NS6system3cpp3parE
	.align		8
        /*0108*/ 	.dword	_ZN34_INTERNAL_e079f56b_4_k_cu_7294b2726thrust24THRUST_300001_SM_1000_NS12placeholders2_1E
	.align		8
        /*0110*/ 	.dword	_ZN34_INTERNAL_e079f56b_4_k_cu_7294b2726thrust24THRUST_300001_SM_1000_NS12placeholders2_2E
	.align		8
        /*0118*/ 	.dword	_ZN34_INTERNAL_e079f56b_4_k_cu_7294b2726thrust24THRUST_300001_SM_1000_NS12placeholders2_3E
	.align		8
        /*0120*/ 	.dword	_ZN34_INTERNAL_e079f56b_4_k_cu_7294b2726thrust24THRUST_300001_SM_1000_NS12placeholders2_4E
	.align		8
        /*0128*/ 	.dword	_ZN34_INTERNAL_e079f56b_4_k_cu_7294b2726thrust24THRUST_300001_SM_1000_NS12placeholders2_5E
	.align		8
        /*0130*/ 	.dword	_ZN34_INTERNAL_e079f56b_4_k_cu_7294b2726thrust24THRUST_300001_SM_1000_NS12placeholders2_6E
	.align		8
        /*0138*/ 	.dword	_ZN34_INTERNAL_e079f56b_4_k_cu_7294b2726thrust24THRUST_300001_SM_1000_NS12placeholders2_7E
	.align		8
        /*0140*/ 	.dword	_ZN34_INTERNAL_e079f56b_4_k_cu_7294b2726thrust24THRUST_300001_SM_1000_NS12placeholders2_8E
	.align		8
        /*0148*/ 	.dword	_ZN34_INTERNAL_e079f56b_4_k_cu_7294b2726thrust24THRUST_300001_SM_1000_NS12placeholders2_9E
	.align		8
        /*0150*/ 	.dword	_ZN34_INTERNAL_e079f56b_4_k_cu_7294b2726thrust24THRUST_300001_SM_1000_NS12placeholders3_10E
	.align		8
        /*0158*/ 	.dword	_ZN34_INTERNAL_e079f56b_4_k_cu_7294b2726thrust24THRUST_300001_SM_1000_NS3seqE
	.align		8
        /*0160*/ 	.dword	_ZN34_INTERNAL_e079f56b_4_k_cu_7294b2726thrust24THRUST_300001_SM_1000_NS6deviceE


//--------------------- .text._ZN3cub18CUB_300001_SM_10006detail4scan16DeviceScanKernelINS2_10policy_hubIiiimN4cuda3std3__44plusIvEEE10Policy1000EPiN6thrust24THRUST_300001_SM_1000_NS6detail15normal_iteratorINSE_10device_ptrIiEEEENS0_13ScanTileStateIiLb1EEES9_NS1_10InputValueIiSC_EEmiLb0EiEEvT0_T1_T2_iT3_T4_T5_ --------------------------
	.section	.text._ZN3cub18CUB_300001_SM_10006detail4scan16DeviceScanKernelINS2_10policy_hubIiiimN4cuda3std3__44plusIvEEE10Policy1000EPiN6thrust24THRUST_300001_SM_1000_NS6detail15normal_iteratorINSE_10device_ptrIiEEEENS0_13ScanTileStateIiLb1EEES9_NS1_10InputValueIiSC_EEmiLb0EiEEvT0_T1_T2_iT3_T4_T5_,"ax",@progbits
	.align	128
        .global         _ZN3cub18CUB_300001_SM_10006detail4scan16DeviceScanKernelINS2_10policy_hubIiiimN4cuda3std3__44plusIvEEE10Policy1000EPiN6thrust24THRUST_300001_SM_1000_NS6detail15normal_iteratorINSE_10device_ptrIiEEEENS0_13ScanTileStateIiLb1EEES9_NS1_10InputValueIiSC_EEmiLb0EiEEvT0_T1_T2_iT3_T4_T5_
        .type           _ZN3cub18CUB_300001_SM_10006detail4scan16DeviceScanKernelINS2_10policy_hubIiiimN4cuda3std3__44plusIvEEE10Policy1000EPiN6thrust24THRUST_300001_SM_1000_NS6detail15normal_iteratorINSE_10device_ptrIiEEEENS0_13ScanTileStateIiLb1EEES9_NS1_10InputValueIiSC_EEmiLb0EiEEvT0_T1_T2_iT3_T4_T5_,@function
        .size           _ZN3cub18CUB_300001_SM_10006detail4scan16DeviceScanKernelINS2_10policy_hubIiiimN4cuda3std3__44plusIvEEE10Policy1000EPiN6thrust24THRUST_300001_SM_1000_NS6detail15normal_iteratorINSE_10device_ptrIiEEEENS0_13ScanTileStateIiLb1EEES9_NS1_10InputValueIiSC_EEmiLb0EiEEvT0_T1_T2_iT3_T4_T5_,(.L_x_193 - _ZN3cub18CUB_300001_SM_10006detail4scan16DeviceScanKernelINS2_10policy_hubIiiimN4cuda3std3__44plusIvEEE10Policy1000EPiN6thrust24THRUST_300001_SM_1000_NS6detail15normal_iteratorINSE_10device_ptrIiEEEENS0_13ScanTileStateIiLb1EEES9_NS1_10InputValueIiSC_EEmiLb0EiEEvT0_T1_T2_iT3_T4_T5_)
        .other          _ZN3cub18CUB_300001_SM_10006detail4scan16DeviceScanKernelINS2_10policy_hubIiiimN4cuda3std3__44plusIvEEE10Policy1000EPiN6thrust24THRUST_300001_SM_1000_NS6detail15normal_iteratorINSE_10device_ptrIiEEEENS0_13ScanTileStateIiLb1EEES9_NS1_10InputValueIiSC_EEmiLb0EiEEvT0_T1_T2_iT3_T4_T5_,@"STO_CUDA_ENTRY STV_DEFAULT"
_ZN3cub18CUB_300001_SM_10006detail4scan16DeviceScanKernelINS2_10policy_hubIiiimN4cuda3std3__44plusIvEEE10Policy1000EPiN6thrust24THRUST_300001_SM_1000_NS6detail15normal_iteratorINSE_10device_ptrIiEEEENS0_13ScanTileStateIiLb1EEES9_NS1_10InputValueIiSC_EEmiLb0EiEEvT0_T1_T2_iT3_T4_T5_:
.text._ZN3cub18CUB_300001_SM_10006detail4scan16DeviceScanKernelINS2_10policy_hubIiiimN4cuda3std3__44plusIvEEE10Policy1000EPiN6thrust24THRUST_300001_SM_1000_NS6detail15normal_iteratorINSE_10device_ptrIiEEEENS0_13ScanTileStateIiLb1EEES9_NS1_10InputValueIiSC_EEmiLb0EiEEvT0_T1_T2_iT3_T4_T5_:
[----:B------:R-:W-:Y:S01]  /*0000*/  LDC R1, c[0x0][0x37c] ;  /* 0x0000df00ff017b82 */ /* 0x000fe20000000800 */
[----:B------:R-:W0:Y:S01]  /*0010*/  LDCU UR4, c[0x0][0x3a0] ;  /* 0x00007400ff0477ac */ /* 0x000e220008000800 */
[----:B------:R-:W1:Y:S06]  /*0020*/  LDCU.64 UR12, c[0x0][0x358] ;  /* 0x00006b00ff0c77ac */ /* 0x000e6c0008000a00 */
[----:B------:R-:W2:Y:S01]  /*0030*/  S2UR UR6, SR_CTAID.X ;  /* 0x00000000000679c3 */ /* 0x000ea20000002500 */
[----:B------:R-:W3:Y:S01]  /*0040*/  LDCU.64 UR8, c[0x0][0x3b0] ;  /* 0x00007600ff0877ac */ /* 0x000ee20008000a00 */
[----:B0-----:R-:W-:-:S06]  /*0050*/  UPRMT UR4, UR4, 0x7770, URZ ;  /* 0x0000777004047896 */ /* 0x001fcc00080000ff */
[----:B------:R-:W-:-:S05]  /*0060*/  ISETP.NE.AND P0, PT, RZ, UR4, PT ;  /* 0x00000004ff007c0c */ /* 0x000fca000bf05270 */
[----:B------:R-:W2:Y:S08]  /*0070*/  LDCU UR4, c[0x0][0x398] ;  /* 0x00007300ff0477ac */ /* 0x000eb00008000800 */
[----:B------:R-:W1:Y:S02]  /*0080*/  @P0 LDC.64 R2, c[0x0][0x3a8] ;  /* 0x0000ea00ff020b82 */ /* 0x000e640000000a00 */
[----:B-1----:R0:W5:Y:S01]  /*0090*/  @P0 LDG.E R39, desc[UR12][R2.64] ;  /* 0x0000000c02270981 */ /* 0x002162000c1e1900 */
[----:B--2---:R-:W-:-:S04]  /*00a0*/  UIADD3 UR6, UPT, UPT, UR6, UR4, URZ ;  /* 0x0000000406067290 */ /* 0x004fc8000fffe0ff */
[----:B------:R-:W-:-:S04]  /*00b0*/  UIMAD.WIDE UR10, UR6, 0x1ee0, URZ ;  /* 0x00001ee0060a78a5 */ /* 0x000fc8000f8e02ff */
[----:B---3--:R-:W-:-:S04]  /*00c0*/  UIADD3 UR7, UP0, UPT, -UR10, UR8, URZ ;  /* 0x000000080a077290 */ /* 0x008fc8000ff1e1ff */
[----:B------:R-:W-:Y:S02]  /*00d0*/  UIADD3.X UR4, UPT, UPT, ~UR11, UR9, URZ, UP0, !UPT ;  /* 0x000000090b047290 */ /* 0x000fe400087fe5ff */
[----:B------:R-:W-:-:S04]  /*00e0*/  UISETP.GE.U32.AND UP0, UPT, UR7, 0x1ee1, UPT ;  /* 0x00001ee10700788c */ /* 0x000fc8000bf06070 */
[----:B------:R-:W-:Y:S01]  /*00f0*/  UISETP.GE.U32.AND.EX UP0, UPT, UR4, URZ, UPT, UP0 ;  /* 0x000000ff0400728c */ /* 0x000fe2000bf06100 */
[----:B------:R-:W1:Y:S08]  /*0100*/  @!P0 LDC R39, c[0x0][0x3a8] ;  /* 0x0000ea00ff278b82 */ /* 0x000e700000000800 */
[----:B0-----:R-:W-:Y:S05]  /*0110*/  BRA.U !UP0, `(.L_x_0) ;  /* 0x0000001908f47547 */ /* 0x001fea000b800000 */
[----:B------:R-:W0:Y:S01]  /*0120*/  S2R R35, SR_TID.X ;  /* 0x0000000000237919 */ /* 0x000e220000002100 */
[----:B------:R-:W2:Y:S01]  /*0130*/  LDCU.64 UR4, c[0x0][0x380] ;  /* 0x00007000ff0477ac */ /* 0x000ea20008000a00 */
[C---:B0-----:R-:W-:Y:S02]  /*0140*/  LOP3.LUT R0, R35.reuse, 0x1f, RZ, 0xc0, !PT ;  /* 0x0000001f23007812 */ /* 0x041fe400078ec0ff */
[----:B------:R-:W-:-:S05]  /*0150*/  LOP3.LUT R3, R35, 0x3e0, RZ, 0xc0, !PT ;  /* 0x000003e023037812 */ /* 0x000fca00078ec0ff */
[----:B------:R-:W-:-:S05]  /*0160*/  IMAD R0, R3, 0x13, R0 ;  /* 0x0000001303007824 */ /* 0x000fca00078e0200 */
[----:B------:R-:W-:-:S05]  /*0170*/  IADD3 R0, P0, PT, R0, UR10, RZ ;  /* 0x0000000a00007c10 */ /* 0x000fca000ff1e0ff */
[----:B------:R-:W-:Y:S02]  /*0180*/  IMAD.X R3, RZ, RZ, UR11, P0 ;  /* 0x0000000bff037e24 */ /* 0x000fe400080e06ff */
[----:B------:R-:W-:-:S03]  /*0190*/  IMAD.SHL.U32 R31, R0, 0x4, RZ ;  /* 0x00000004001f7824 */ /* 0x000fc600078e00ff */
[----:B------:R-:W-:Y:S02]  /*01a0*/  SHF.L.U64.HI R30, R0, 0x2, R3 ;  /* 0x00000002001e7819 */ /* 0x000fe40000010203 */
[----:B--2---:R-:W-:-:S04]  /*01b0*/  IADD3 R2, P0, PT, R31, UR4, RZ ;  /* 0x000000041f027c10 */ /* 0x004fc8000ff1e0ff */
[----:B------:R-:W-:-:S05]  /*01c0*/  IADD3.X R3, PT, PT, R30, UR5, RZ, P0, !PT ;  /* 0x000000051e037c10 */ /* 0x000fca00087fe4ff */
[----:B------:R-:W2:Y:S04]  /*01d0*/  LD.E.STRONG.SM R5, desc[UR12][R2.64] ;  /* 0x0000000c02057980 */ /* 0x000ea8000c10b900 */
[----:B------:R-:W3:Y:S04]  /*01e0*/  LD.E.STRONG.SM R7, desc[UR12][R2.64+0x80] ;  /* 0x0000800c02077980 */ /* 0x000ee8000c10b900 */
[----:B------:R-:W4:Y:S04]  /*01f0*/  LD.E.STRONG.SM R9, desc[UR12][R2.64+0x100] ;  /* 0x0001000c02097980 */ /* 0x000f28000c10b900 */
        /* <DEDUP_REMOVED lines=15> */
[----:B------:R-:W4:Y:S01]  /*02f0*/  LD.E.STRONG.SM R8, desc[UR12][R2.64+0x900] ;  /* 0x0009000c02087980 */ /* 0x000f22000c10b900 */
[----:B------:R-:W0:Y:S01]  /*0300*/  S2UR UR5, SR_CgaCtaId ;  /* 0x00000000000579c3 */ /* 0x000e220000008800 */
[----:B------:R-:W-:Y:S01]  /*0310*/  SHF.R.U32.HI R36, RZ, 0x5, R35 ;  /* 0x00000005ff247819 */ /* 0x000fe20000011623 */
[----:B------:R-:W-:Y:S01]  /*0320*/  UMOV UR4, 0x400 ;  /* 0x0000040000047882 */ /* 0x000fe20000000000 */
[----:B------:R-:W1:Y:S01]  /*0330*/  S2R R37, SR_LANEID ;  /* 0x0000000000257919 */ /* 0x000e620000000000 */
[----:B------:R-:W-:Y:S01]  /*0340*/  UISETP.NE.AND UP0, UPT, UR6, URZ, UPT ;  /* 0x000000ff0600728c */ /* 0x000fe2000bf05270 */
[----:B------:R-:W-:Y:S01]  /*0350*/  BSSY.RECONVERGENT B0, `(.L_x_1) ;  /* 0x0000148000007945 */ /* 0x000fe20003800200 */
[----:B0-----:R-:W-:Y:S01]  /*0360*/  ULEA UR4, UR5, UR4, 0x18 ;  /* 0x0000000405047291 */ /* 0x001fe2000f8ec0ff */
[----:B-1----:R-:W-:-:S05]  /*0370*/  IMAD R34, R36, 0x260, R37 ;  /* 0x0000026024227824 */ /* 0x002fca00078e0225 */
[----:B------:R-:W-:-:S05]  /*0380*/  LEA R34, R34, UR4, 0x2 ;  /* 0x0000000422227c11 */ /* 0x000fca000f8e10ff */
[----:B------:R-:W-:Y:S01]  /*0390*/  IMAD R33, R37, 0x48, R34 ;  /* 0x0000004825217824 */ /* 0x000fe200078e0222 */
[----:B--2---:R0:W-:Y:S04]  /*03a0*/  STS [R34], R5 ;  /* 0x0000000522007388 */ /* 0x0041e80000000800 */
[----:B---3--:R0:W-:Y:S04]  /*03b0*/  STS [R34+0x80], R7 ;  /* 0x0000800722007388 */ /* 0x0081e80000000800 */
[----:B----4-:R0:W-:Y:S04]  /*03c0*/  STS [R34+0x100], R9 ;  /* 0x0001000922007388 */ /* 0x0101e80000000800 */
[----:B------:R0:W-:Y:S04]  /*03d0*/  STS [R34+0x180], R11 ;  /* 0x0001800b22007388 */ /* 0x0001e80000000800 */
        /* <DEDUP_REMOVED lines=14> */
[----:B------:R0:W-:Y:S01]  /*04c0*/  STS [R34+0x900], R8 ;  /* 0x0009000822007388 */ /* 0x0001e20000000800 */
[----:B------:R-:W-:-:S03]  /*04d0*/  NOP ;  /* 0x0000000000007918 */ /* 0x000fc60000000000 */
[----:B------:R0:W1:Y:S04]  /*04e0*/  LDS R32, [R33] ;  /* 0x0000000021207984 */ /* 0x0000680000000800 */
[----:B------:R0:W2:Y:S04]  /*04f0*/  LDS R29, [R33+0x4] ;  /* 0x00000400211d7984 */ /* 0x0000a80000000800 */
[----:B------:R0:W3:Y:S04]  /*0500*/  LDS R28, [R33+0x8] ;  /* 0x00000800211c7984 */ /* 0x0000e80000000800 */
[----:B------:R0:W4:Y:S04]  /*0510*/  LDS R27, [R33+0xc] ;  /* 0x00000c00211b7984 */ /* 0x0001280000000800 */
[----:B------:R0:W0:Y:S04]  /*0520*/  LDS R26, [R33+0x10] ;  /* 0x00001000211a7984 */ /* 0x0000280000000800 */
        /* <DEDUP_REMOVED lines=13> */
[----:B------:R0:W0:Y:S01]  /*0600*/  LDS R9, [R33+0x48] ;  /* 0x0000480021097984 */ /* 0x0000220000000800 */
[----:B------:R-:W-:Y:S06]  /*0610*/  BAR.SYNC.DEFER_BLOCKING 0x0 ;  /* 0x0000000000007b1d */ /* 0x000fec0000010000 */
[----:B-1234-:R-:W-:Y:S05]  /*0620*/  BRA.U UP0, `(.L_x_2) ;  /* 0x0000000500247547 */ /* 0x01efea000b800000 */
[----:B0-----:R-:W-:Y:S02]  /*0630*/  IADD3 R8, PT, PT, R28, R29, R32 ;  /* 0x0000001d1c087210 */ /* 0x001fe40007ffe020 */
[C---:B------:R-:W-:Y:S02]  /*0640*/  ISETP.NE.AND P1, PT, R37.reuse, 0x1f, PT ;  /* 0x0000001f2500780c */ /* 0x040fe40003f25270 */
[----:B------:R-:W-:Y:S02]  /*0650*/  IADD3 R8, PT, PT, R26, R27, R8 ;  /* 0x0000001b1a087210 */ /* 0x000fe40007ffe008 */
[----:B------:R-:W-:Y:S02]  /*0660*/  ISETP.NE.AND P2, PT, R37, RZ, PT ;  /* 0x000000ff2500720c */ /* 0x000fe40003f45270 */
[----:B------:R-:W-:-:S04]  /*0670*/  IADD3 R8, PT, PT, R24, R25, R8 ;  /* 0x0000001918087210 */ /* 0x000fc80007ffe008 */
[----:B------:R-:W-:-:S03]  /*0680*/  IADD3 R8, PT, PT, R22, R23, R8 ;  /* 0x0000001716087210 */ /* 0x000fc60007ffe008 */
[----:B------:R-:W-:Y:S02]  /*0690*/  @!P1 LEA R42, R36, UR4, 0x2 ;  /* 0x00000004242a9c11 */ /* 0x000fe4000f8e10ff */
[----:B------:R-:W-:-:S04]  /*06a0*/  IADD3 R8, PT, PT, R20, R21, R8 ;  /* 0x0000001514087210 */ /* 0x000fc80007ffe008 */
[----:B------:R-:W-:-:S04]  /*06b0*/  IADD3 R8, PT, PT, R6, R7, R8 ;  /* 0x0000000706087210 */ /* 0x000fc80007ffe008 */
[----:B------:R-:W-:-:S04]  /*06c0*/  IADD3 R8, PT, PT, R4, R5, R8 ;  /* 0x0000000504087210 */ /* 0x000fc80007ffe008 */
[----:B------:R-:W-:-:S04]  /*06d0*/  IADD3 R8, PT, PT, R2, R3, R8 ;  /* 0x0000000302087210 */ /* 0x000fc80007ffe008 */
[----:B------:R-:W-:-:S05]  /*06e0*/  IADD3 R38, PT, PT, R9, R0, R8 ;  /* 0x0000000009267210 */ /* 0x000fca0007ffe008 */
[----:B------:R-:W0:Y:S02]  /*06f0*/  SHFL.UP P0, R9, R38, 0x1, RZ ;  /* 0x0420000026097989 */ /* 0x000e2400000000ff */
[----:B0-----:R-:W-:-:S05]  /*0700*/  @P0 IMAD.IADD R9, R38, 0x1, R9 ;  /* 0x0000000126090824 */ /* 0x001fca00078e0209 */
[----:B------:R-:W0:Y:S02]  /*0710*/  SHFL.UP P0, R12, R9, 0x2, RZ ;  /* 0x04400000090c7989 */ /* 0x000e2400000000ff */
[----:B0-----:R-:W-:-:S05]  /*0720*/  @P0 IMAD.IADD R12, R9, 0x1, R12 ;  /* 0x00000001090c0824 */ /* 0x001fca00078e020c */
[----:B------:R-:W0:Y:S02]  /*0730*/  SHFL.UP P0, R17, R12, 0x4, RZ ;  /* 0x048000000c117989 */ /* 0x000e2400000000ff */
[----:B0-----:R-:W-:-:S05]  /*0740*/  @P0 IMAD.IADD R17, R12, 0x1, R17 ;  /* 0x000000010c110824 */ /* 0x001fca00078e0211 */
[----:B------:R-:W0:Y:S02]  /*0750*/  SHFL.UP P0, R40, R17, 0x8, RZ ;  /* 0x0500000011287989 */ /* 0x000e2400000000ff */
[----:B0-----:R-:W-:-:S05]  /*0760*/  @P0 IMAD.IADD R40, R17, 0x1, R40 ;  /* 0x0000000111280824 */ /* 0x001fca00078e0228 */
[----:B------:R-:W0:Y:S02]  /*0770*/  SHFL.UP P0, R41, R40, 0x10, RZ ;  /* 0x0600000028297989 */ /* 0x000e2400000000ff */
[----:B0-----:R-:W-:Y:S01]  /*0780*/  @P0 IMAD.IADD R41, R40, 0x1, R41 ;  /* 0x0000000128290824 */ /* 0x001fe200078e0229 */
[----:B------:R-:W-:-:S03]  /*0790*/  ISETP.NE.AND P0, PT, R36, 0x2, PT ;  /* 0x000000022400780c */ /* 0x000fc60003f05270 */
[----:B------:R-:W-:Y:S01]  /*07a0*/  IMAD.IADD R38, R41, 0x1, -R38 ;  /* 0x0000000129267824 */ /* 0x000fe200078e0a26 */
[----:B------:R-:W-:Y:S01]  /*07b0*/  @!P1 STS [R42+0x10], R41 ;  /* 0x000010292a009388 */ /* 0x000fe20000000800 */
[----:B------:R-:W-:Y:S01]  /*07c0*/  BAR.SYNC.DEFER_BLOCKING 0x0 ;  /* 0x0000000000007b1d */ /* 0x000fe20000010000 */
[----:B------:R-:W-:Y:S02]  /*07d0*/  ISETP.NE.AND P1, PT, R36, 0xc, PT ;  /* 0x0000000c2400780c */ /* 0x000fe40003f25270 */
[----:B------:R-:W-:-:S03]  /*07e0*/  SEL R38, R38, RZ, P2 ;  /* 0x000000ff26267207 */ /* 0x000fc60001000000 */
[----:B------:R-:W0:Y:S04]  /*07f0*/  LDS.128 R8, [UR4+0x10] ;  /* 0x00001004ff087984 */ /* 0x000e280008000c00 */
[----:B------:R-:W1:Y:S04]  /*0800*/  LDS.128 R12, [UR4+0x20] ;  /* 0x00002004ff0c7984 */ /* 0x000e680008000c00 */
[----:B------:R-:W2:Y:S01]  /*0810*/  LDS.128 R16, [UR4+0x30] ;  /* 0x00003004ff107984 */ /* 0x000ea20008000c00 */
[----:B0-----:R-:W-:-:S04]  /*0820*/  IMAD.IADD R9, R8, 0x1, R9 ;  /* 0x0000000108097824 */ /* 0x001fc800078e0209 */
[----:B------:R-:W-:Y:S01]  /*0830*/  IMAD.IADD R10, R10, 0x1, R9 ;  /* 0x000000010a0a7824 */ /* 0x000fe200078e0209 */
[----:B------:R-:W-:Y:S02]  /*0840*/  SEL R8, R9, R8, !P0 ;  /* 0x0000000809087207 */ /* 0x000fe40004000000 */
[----:B------:R-:W-:Y:S01]  /*0850*/  ISETP.NE.AND P0, PT, R36, 0x3, PT ;  /* 0x000000032400780c */ /* 0x000fe20003f05270 */
[----:B------:R-:W-:-:S03]  /*0860*/  IMAD.IADD R11, R11, 0x1, R10 ;  /* 0x000000010b0b7824 */ /* 0x000fc600078e020a */
[----:B------:R-:W-:Y:S01]  /*0870*/  SEL R8, R10, R8, !P0 ;  /* 0x000000080a087207 */ /* 0x000fe20004000000 */
[----:B-1----:R-:W-:Y:S01]  /*0880*/  IMAD.IADD R12, R11, 0x1, R12 ;  /* 0x000000010b0c7824 */ /* 0x002fe200078e020c */
[----:B------:R-:W-:-:S03]  /*0890*/  ISETP.NE.AND P0, PT, R36, 0x4, PT ;  /* 0x000000042400780c */ /* 0x000fc60003f05270 */
[----:B------:R-:W-:Y:S01]  /*08a0*/  IMAD.IADD R13, R13, 0x1, R12 ;  /* 0x000000010d0d7824 */ /* 0x000fe200078e020c */
[----:B------:R-:W-:Y:S02]  /*08b0*/  SEL R8, R11, R8, !P0 ;  /* 0x000000080b087207 */ /* 0x000fe40004000000 */
[----:B------:R-:W-:Y:S01]  /*08c0*/  ISETP.NE.AND P0, PT, R36, 0x5, PT ;  /* 0x000000052400780c */ /* 0x000fe20003f05270 */
[----:B------:R-:W-:-:S03]  /*08d0*/  IMAD.IADD R14, R14, 0x1, R13 ;  /* 0x000000010e0e7824 */ /* 0x000fc600078e020d */
[----:B------:R-:W-:Y:S01]  /*08e0*/  SEL R8, R12, R8, !P0 ;  /* 0x000000080c087207 */ /* 0x000fe20004000000 */
[----:B------:R-:W-:Y:S01]  /*08f0*/  IMAD.IADD R15, R15, 0x1, R14 ;  /* 0x000000010f0f7824 */ /* 0x000fe200078e020e */
[----:B------:R-:W-:-:S03]  /*0900*/  ISETP.NE.AND P0, PT, R36, 0x6, PT ;  /* 0x000000062400780c */ /* 0x000fc60003f05270 */
[----:B--2---:R-:W-:Y:S01]  /*0910*/  IMAD.IADD R16, R15, 0x1, R16 ;  /* 0x000000010f107824 */ /* 0x004fe200078e0210 */
[----:B------:R-:W-:Y:S02]  /*0920*/  SEL R9, R13, R8, !P0 ;  /* 0x000000080d097207 */ /* 0x000fe40004000000 */
[----:B------:R-:W-:Y:S01]  /*0930*/  ISETP.NE.AND P0, PT, R36, 0x7, PT ;  /* 0x000000072400780c */ /* 0x000fe20003f05270 */
[----:B------:R-:W0:Y:S01]  /*0940*/  LDS R8, [UR4+0x40] ;  /* 0x00004004ff087984 */ /* 0x000e220008000800 */
[----:B------:R-:W-:Y:S02]  /*0950*/  IMAD.IADD R17, R17, 0x1, R16 ;  /* 0x0000000111117824 */ /* 0x000fe400078e0210 */
[----:B------:R-:W-:Y:S02]  /*0960*/  SEL R9, R14, R9, !P0 ;  /* 0x000000090e097207 */ /* 0x000fe40004000000 */
[----:B------:R-:W-:Y:S01]  /*0970*/  ISETP.NE.AND P0, PT, R36, 0x8, PT ;  /* 0x000000082400780c */ /* 0x000fe20003f05270 */
[----:B------:R-:W-:-:S03]  /*0980*/  IMAD.IADD R18, R18, 0x1, R17 ;  /* 0x0000000112127824 */ /* 0x000fc600078e0211 */
[----:B------:R-:W-:Y:S02]  /*0990*/  SEL R9, R15, R9, !P0 ;  /* 0x000000090f097207 */ /* 0x000fe40004000000 */
[----:B------:R-:W-:-:S04]  /*09a0*/  ISETP.NE.AND P0, PT, R36, 0x9, PT ;  /* 0x000000092400780c */ /* 0x000fc80003f05270 */
[----:B------:R-:W-:Y:S02]  /*09b0*/  SEL R9, R16, R9, !P0 ;  /* 0x0000000910097207 */ /* 0x000fe40004000000 */
[----:B------:R-:W-:-:S04]  /*09c0*/  ISETP.NE.AND P0, PT, R36, 0xa, PT ;  /* 0x0000000a2400780c */ /* 0x000fc80003f05270 */
[----:B------:R-:W-:Y:S02]  /*09d0*/  SEL R9, R17, R9, !P0 ;  /* 0x0000000911097207 */ /* 0x000fe40004000000 */
[----:B------:R-:W-:-:S04]  /*09e0*/  ISETP.NE.AND P0, PT, R36, 0xb, PT ;  /* 0x0000000b2400780c */ /* 0x000fc80003f05270 */
[----:B------:R-:W-:Y:S01]  /*09f0*/  SEL R9, R18, R9, !P0 ;  /* 0x0000000912097207 */ /* 0x000fe20004000000 */
[----:B------:R-:W-:Y:S01]  /*0a00*/  IMAD.IADD R18, R19, 0x1, R18 ;  /* 0x0000000113127824 */ /* 0x000fe200078e0212 */
[----:B------:R-:W-:-:S04]  /*0a10*/  ISETP.GE.U32.AND P0, PT, R35, 0x20, PT ;  /* 0x000000202300780c */ /* 0x000fc80003f06070 */
[C---:B------:R-:W-:Y:S02]  /*0a20*/  SEL R9, R18.reuse, R9, !P1 ;  /* 0x0000000912097207 */ /* 0x040fe40004800000 */
[----:B------:R-:W-:Y:S02]  /*0a30*/  ISETP.NE.AND P1, PT, R35, RZ, PT ;  /* 0x000000ff2300720c */ /* 0x000fe40003f25270 */
[----:B------:R-:W-:Y:S02]  /*0a40*/  SEL R10, R9, RZ, P0 ;  /* 0x000000ff090a7207 */ /* 0x000fe40000000000 */
[--C-:B0----5:R-:W-:Y:S02]  /*0a50*/  IADD3 R9, PT, PT, R18, R8, R39.reuse ;  /* 0x0000000812097210 */ /* 0x121fe40007ffe027 */
[----:B------:R-:W-:-:S07]  /*0a60*/  IADD3 R38, PT, PT, R10, R38, R39 ;  /* 0x000000260a267210 */ /* 0x000fce0007ffe027 */
[----:B------:R-:W-:Y:S05]  /*0a70*/  @P1 BRA `(.L_x_3) ;  /* 0x0000000c00541947 */ /* 0x000fea0003800000 */
[----:B------:R-:W0:Y:S01]  /*0a80*/  LDC.64 R10, c[0x0][0x390] ;  /* 0x0000e400ff0a7b82 */ /* 0x000e220000000a00 */
[----:B------:R-:W-:-:S05]  /*0a90*/  IMAD.MOV.U32 R8, RZ, RZ, 0x65 ;  /* 0x00000065ff087424 */ /* 0x000fca00078e00ff */
[----:B0-----:R0:W-:Y:S01]  /*0aa0*/  ST.E.64.STRONG.GPU desc[UR12][R10.64+0x100], R8 ;  /* 0x000100080a007985 */ /* 0x0011e2000c10fb0c */
[----:B------:R-:W-:Y:S05]  /*0ab0*/  BRA `(.L_x_3) ;  /* 0x0000000c00447947 */ /* 0x000fea0003800000 */
.L_x_2:
        /* <DEDUP_REMOVED lines=20> */
[----:B-----5:R-:W0:Y:S02]  /*0c00*/  SHFL.UP P0, R39, R40, 0x10, RZ ;  /* 0x0600000028277989 */ /* 0x020e2400000000ff */
[----:B0-----:R-:W-:Y:S01]  /*0c10*/  @P0 IMAD.IADD R39, R40, 0x1, R39 ;  /* 0x0000000128270824 */ /* 0x001fe200078e0227 */
[----:B------:R-:W-:-:S04]  /*0c20*/  ISETP.NE.AND P0, PT, R36, 0x2, PT ;  /* 0x000000022400780c */ /* 0x000fc80003f05270 */
[----:B------:R-:W-:Y:S01]  /*0c30*/  @!P1 STS [R42+0x10], R39 ;  /* 0x000010272a009388 */ /* 0x000fe20000000800 */
[----:B------:R-:W-:Y:S01]  /*0c40*/  BAR.SYNC.DEFER_BLOCKING 0x0 ;  /* 0x0000000000007b1d */ /* 0x000fe20000010000 */
[----:B------:R-:W-:-:S05]  /*0c50*/  ISETP.NE.AND P1, PT, R36, 0xc, PT ;  /* 0x0000000c2400780c */ /* 0x000fca0003f25270 */
[----:B------:R-:W0:Y:S04]  /*0c60*/  LDS.128 R8, [UR4+0x10] ;  /* 0x00001004ff087984 */ /* 0x000e280008000c00 */
[----:B------:R-:W1:Y:S04]  /*0c70*/  LDS.128 R12, [UR4+0x20] ;  /* 0x00002004ff0c7984 */ /* 0x000e680008000c00 */
[----:B------:R-:W2:Y:S01]  /*0c80*/  LDS.128 R16, [UR4+0x30] ;  /* 0x00003004ff107984 */ /* 0x000ea20008000c00 */
[----:B0-----:R-:W-:-:S04]  /*0c90*/  IMAD.IADD R9, R8, 0x1, R9 ;  /* 0x0000000108097824 */ /* 0x001fc800078e0209 */
[----:B------:R-:W-:Y:S01]  /*0ca0*/  IMAD.IADD R10, R10, 0x1, R9 ;  /* 0x000000010a0a7824 */ /* 0x000fe200078e0209 */
[----:B------:R-:W-:Y:S02]  /*0cb0*/  SEL R8, R9, R8, !P0 ;  /* 0x0000000809087207 */ /* 0x000fe40004000000 */
[----:B------:R-:W-:Y:S01]  /*0cc0*/  ISETP.NE.AND P0, PT, R36, 0x3, PT ;  /* 0x000000032400780c */ /* 0x000fe20003f05270 */
[----:B------:R-:W-:Y:S01]  /*0cd0*/  IMAD.IADD R11, R11, 0x1, R10 ;  /* 0x000000010b0b7824 */ /* 0x000fe200078e020a */
[----:B------:R-:W0:Y:S02]  /*0ce0*/  LDS R9, [UR4+0x40] ;  /* 0x00004004ff097984 */ /* 0x000e240008000800 */
        /* <DEDUP_REMOVED lines=13> */
[----:B------:R-:W-:-:S03]  /*0dc0*/  IMAD.IADD R17, R17, 0x1, R16 ;  /* 0x0000000111117824 */ /* 0x000fc600078e0210 */
[----:B------:R-:W-:Y:S01]  /*0dd0*/  SEL R8, R14, R8, !P0 ;  /* 0x000000080e087207 */ /* 0x000fe20004000000 */
[----:B------:R-:W-:Y:S01]  /*0de0*/  IMAD.IADD R18, R18, 0x1, R17 ;  /* 0x0000000112127824 */ /* 0x000fe200078e0211 */
[----:B------:R-:W-:-:S03]  /*0df0*/  ISETP.NE.AND P0, PT, R36, 0x8, PT ;  /* 0x000000082400780c */ /* 0x000fc60003f05270 */
[----:B------:R-:W-:Y:S01]  /*0e00*/  IMAD.IADD R19, R19, 0x1, R18 ;  /* 0x0000000113137824 */ /* 0x000fe200078e0212 */
[----:B------:R-:W-:Y:S02]  /*0e10*/  SEL R8, R15, R8, !P0 ;  /* 0x000000080f087207 */ /* 0x000fe40004000000 */
[----:B------:R-:W-:-:S04]  /*0e20*/  ISETP.NE.AND P0, PT, R36, 0x9, PT ;  /* 0x000000092400780c */ /* 0x000fc80003f05270 */
[----:B------:R-:W-:Y:S02]  /*0e30*/  SEL R8, R16, R8, !P0 ;  /* 0x0000000810087207 */ /* 0x000fe40004000000 */
[----:B------:R-:W-:Y:S01]  /*0e40*/  ISETP.NE.AND P0, PT, R36, 0xa, PT ;  /* 0x0000000a2400780c */ /* 0x000fe20003f05270 */
[----:B0-----:R-:W-:-:S03]  /*0e50*/  IMAD.IADD R9, R19, 0x1, R9 ;  /* 0x0000000113097824 */ /* 0x001fc600078e0209 */
[----:B------:R-:W-:Y:S01]  /*0e60*/  SEL R8, R17, R8, !P0 ;  /* 0x0000000811087207 */ /* 0x000fe20004000000 */
[----:B------:R-:W-:Y:S01]  /*0e70*/  IMAD.IADD R17, R39, 0x1, -R38 ;  /* 0x0000000127117824 */ /* 0x000fe200078e0a26 */
[----:B------:R-:W-:-:S04]  /*0e80*/  ISETP.NE.AND P0, PT, R36, 0xb, PT ;  /* 0x0000000b2400780c */ /* 0x000fc80003f05270 */
[----:B------:R-:W-:Y:S02]  /*0e90*/  SEL R8, R18, R8, !P0 ;  /* 0x0000000812087207 */ /* 0x000fe40004000000 */
[----:B------:R-:W-:Y:S02]  /*0ea0*/  ISETP.GT.U32.AND P0, PT, R35, 0x1f, PT ;  /* 0x0000001f2300780c */ /* 0x000fe40003f04070 */
[----:B------:R-:W-:Y:S02]  /*0eb0*/  SEL R11, R17, RZ, P2 ;  /* 0x000000ff110b7207 */ /* 0x000fe40001000000 */
[----:B------:R-:W-:Y:S02]  /*0ec0*/  SEL R8, R19, R8, !P1 ;  /* 0x0000000813087207 */ /* 0x000fe40004800000 */
[----:B------:R-:W-:-:S03]  /*0ed0*/  ISETP.GE.U32.AND P1, PT, R35, 0x20, PT ;  /* 0x000000202300780c */ /* 0x000fc60003f26070 */
[----:B------:R-:W-:-:S05]  /*0ee0*/  IMAD.IADD R38, R8, 0x1, R11 ;  /* 0x0000000108267824 */ /* 0x000fca00078e020b */
[----:B------:R-:W-:Y:S01]  /*0ef0*/  SEL R17, R17, R38, !P1 ;  /* 0x0000002611117207 */ /* 0x000fe20004800000 */
[----:B------:R-:W-:Y:S06]  /*0f00*/  @P0 BRA `(.L_x_4) ;  /* 0x00000008000c0947 */ /* 0x000fec0003800000 */
[----:B------:R-:W0:Y:S01]  /*0f10*/  LDC.64 R14, c[0x0][0x390] ;  /* 0x0000e400ff0e7b82 */ /* 0x000e220000000a00 */
[----:B------:R-:W-:Y:S01]  /*0f20*/  ISETP.NE.AND P1, PT, R35, RZ, PT ;  /* 0x000000ff2300720c */ /* 0x000fe20003f25270 */
[----:B------:R-:W-:Y:S01]  /*0f30*/  IMAD.U32 R45, RZ, RZ, UR6 ;  /* 0x00000006ff2d7e24 */ /* 0x000fe2000f8e00ff */
[----:B------:R-:W-:-:S05]  /*0f40*/  LOP3.LUT R18, RZ, R35, RZ, 0x33, !PT ;  /* 0x00000023ff127212 */ /* 0x000fca00078e33ff */
[----:B------:R-:W-:-:S06]  /*0f50*/  VIADD R18, R18, UR6 ;  /* 0x0000000612127c36 */ /* 0x000fcc0008000000 */
[----:B------:R-:W-:Y:S01]  /*0f60*/  @!P1 IMAD.MOV.U32 R8, RZ, RZ, 0x64 ;  /* 0x00000064ff089424 */ /* 0x000fe200078e00ff */
[----:B------:R1:W-:Y:S01]  /*0f70*/  @!P1 STS [UR4+0xc], R9 ;  /* 0x00000c09ff009988 */ /* 0x0003e20008000804 */
[----:B0-----:R-:W-:-:S04]  /*0f80*/  IMAD.WIDE R44, R45, 0x8, R14 ;  /* 0x000000082d2c7825 */ /* 0x001fc800078e020e */
[----:B------:R-:W-:Y:S01]  /*0f90*/  IMAD.WIDE R14, R18, 0x8, R14 ;  /* 0x00000008120e7825 */ /* 0x000fe200078e020e */
[----:B------:R1:W-:Y:S01]  /*0fa0*/  @!P1 ST.E.64.STRONG.GPU desc[UR12][R44.64+0x100], R8 ;  /* 0x000100082c009985 */ /* 0x0003e2000c10fb0c */
[----:B------:R-:W-:Y:S05]  /*0fb0*/  NANOSLEEP 0x226 ;  /* 0x000002260000795d */ /* 0x000fea0003800000 */
[----:B------:R-:W2:Y:S01]  /*0fc0*/  LD.E.64.STRONG.GPU R12, desc[UR12][R14.64+0x100] ;  /* 0x0001000c0e0c7980 */ /* 0x000ea2000c10fb00 */
[----:B------:R-:W-:Y:S01]  /*0fd0*/  UMOV UR5, 0xffffffff ;  /* 0xffffffff00057882 */ /* 0x000fe20000000000 */
[----:B--2---:R-:W-:Y:S02]  /*0fe0*/  ISETP.NE.AND P0, PT, R12, 0x63, PT ;  /* 0x000000630c00780c */ /* 0x004fe40003f05270 */
[----:B-1----:R-:W-:Y:S11]  /*0ff0*/  BRA.DIV UR5, `(.L_x_5) ;  /* 0x0000002e05bc7947 */ /* 0x002ff6000b800000 */
[----:B------:R-:W-:-:S13]  /*1000*/  VOTE.ANY P0, !P0 ;  /* 0x0000000000ff7806 */ /* 0x000fda0004000100 */
.L_x_34:
[----:B------:R-:W-:Y:S05]  /*1010*/  @!P0 BRA `(.L_x_6) ;  /* 0x0000000000248947 */ /* 0x000fea0003800000 */
[----:B------:R-:W-:-:S07]  /*1020*/  IMAD.MOV.U32 R8, RZ, RZ, 0x1de ;  /* 0x000001deff087424 */ /* 0x000fce00078e00ff */
.L_x_8:
[----:B------:R-:W-:Y:S05]  /*1030*/  NANOSLEEP R8 ;  /* 0x000000080000735d */ /* 0x000fea0003800000 */
[----:B------:R-:W2:Y:S01]  /*1040*/  LD.E.64.STRONG.GPU R12, desc[UR12][R14.64+0x100] ;  /* 0x0001000c0e0c7980 */ /* 0x000ea2000c10fb00 */
[----:B------:R-:W-:Y:S01]  /*1050*/  UMOV UR5, 0xffffffff ;  /* 0xffffffff00057882 */ /* 0x000fe20000000000 */
[----:B------:R-:W-:Y:S02]  /*1060*/  SHF.R.U32.HI R8, RZ, 0x1, R8 ;  /* 0x00000001ff087819 */ /* 0x000fe40000011608 */
[----:B--2---:R-:W-:Y:S01]  /*1070*/  ISETP.NE.AND P0, PT, R12, 0x63, PT ;  /* 0x000000630c00780c */ /* 0x004fe20003f05270 */
[----:B------:R-:W-:-:S12]  /*1080*/  BRA.DIV UR5, `(.L_x_7) ;  /* 0x0000002e05b87947 */ /* 0x000fd8000b800000 */
[----:B------:R-:W-:-:S13]  /*1090*/  VOTE.ANY P0, !P0 ;  /* 0x0000000000ff7806 */ /* 0x000fda0004000100 */
.L_x_37:
[----:B------:R-:W-:Y:S05]  /*10a0*/  @P0 BRA `(.L_x_8) ;  /* 0xfffffffc00e00947 */ /* 0x000fea000383ffff */
.L_x_6:
[----:B------:R-:W-:Y:S01]  /*10b0*/  UMOV UR5, 0xffffffff ;  /* 0xffffffff00057882 */ /* 0x000fe20000000000 */
[----:B------:R-:W-:Y:S02]  /*10c0*/  ISETP.NE.AND P0, PT, R12, 0x65, PT ;  /* 0x000000650c00780c */ /* 0x000fe40003f05270 */
[----:B------:R-:W-:Y:S11]  /*10d0*/  BRA.DIV UR5, `(.L_x_9) ;  /* 0x0000002e05c47947 */ /* 0x000ff6000b800000 */
[----:B------:R-:W0:Y:S01]  /*10e0*/  S2R R8, SR_GEMASK ;  /* 0x0000000000087919 */ /* 0x000e220000003c00 */
[----:B------:R-:W-:Y:S01]  /*10f0*/  VOTE.ANY R10, PT, !P0 ;  /* 0x00000000000a7806 */ /* 0x000fe200040e0100 */
[C---:B------:R-:W-:Y:S02]  /*1100*/  VIADD R38, R37.reuse, 0x2 ;  /* 0x0000000225267836 */ /* 0x040fe40000000000 */
[----:B------:R-:W-:Y:S01]  /*1110*/  VIADD R39, R37, 0x10 ;  /* 0x0000001025277836 */ /* 0x000fe20000000000 */
[----:B0-----:R-:W-:-:S05]  /*1120*/  LOP3.LUT R10, R10, 0x80000000, R8, 0xec, !PT ;  /* 0x800000000a0a7812 */ /* 0x001fca00078eec08 */
[----:B------:R-:W-:-:S05]  /*1130*/  VIADD R11, R10, 0xffffffff ;  /* 0xffffffff0a0b7836 */ /* 0x000fca0000000000 */
[----:B------:R-:W-:-:S04]  /*1140*/  LOP3.LUT R11, R10, R11, RZ, 0xc, !PT ;  /* 0x0000000b0a0b7212 */ /* 0x000fc800078e0cff */
[----:B------:R-:W0:Y:S02]  /*1150*/  POPC R15, R11 ;  /* 0x0000000b000f7309 */ /* 0x000e240000000000 */
[----:B0-----:R-:W0:Y:S01]  /*1160*/  SHFL.DOWN PT, R16, R13, 0x1, R15 ;  /* 0x082000000d107989 */ /* 0x001e2200000e000f */
[-C--:B------:R-:W-:Y:S02]  /*1170*/  ISETP.GE.AND P0, PT, R37, R15.reuse, PT ;  /* 0x0000000f2500720c */ /* 0x080fe40003f06270 */
[-C--:B------:R-:W-:Y:S02]  /*1180*/  ISETP.GT.AND P2, PT, R39, R15.reuse, PT ;  /* 0x0000000f2700720c */ /* 0x080fe40003f44270 */
[----:B0-----:R-:W-:Y:S02]  /*1190*/  SEL R16, R16, RZ, !P0 ;  /* 0x000000ff10107207 */ /* 0x001fe40004000000 */
[----:B------:R-:W-:-:S03]  /*11a0*/  ISETP.GT.AND P0, PT, R38, R15, PT ;  /* 0x0000000f2600720c */ /* 0x000fc60003f04270 */
[----:B------:R-:W-:-:S05]  /*11b0*/  IMAD.IADD R36, R16, 0x1, R13 ;  /* 0x0000000110247824 */ /* 0x000fca00078e020d */
[----:B------:R-:W0:Y:S02]  /*11c0*/  SHFL.DOWN PT, R16, R36, 0x2, R15 ;  /* 0x0840000024107989 */ /* 0x000e2400000e000f */
[----:B0-----:R-:W-:-:S05]  /*11d0*/  SEL R19, R16, RZ, !P0 ;  /* 0x000000ff10137207 */ /* 0x001fca0004000000 */
[----:B------:R-:W-:Y:S02]  /*11e0*/  IMAD.IADD R40, R36, 0x1, R19 ;  /* 0x0000000124287824 */ /* 0x000fe400078e0213 */
[C---:B------:R-:W-:Y:S02]  /*11f0*/  VIADD R19, R37.reuse, 0x4 ;  /* 0x0000000425137836 */ /* 0x040fe40000000000 */
[----:B------:R-:W-:Y:S01]  /*1200*/  VIADD R36, R37, 0x8 ;  /* 0x0000000825247836 */ /* 0x000fe20000000000 */
[----:B------:R-:W0:Y:S02]  /*1210*/  SHFL.DOWN PT, R16, R40, 0x4, R15 ;  /* 0x0880000028107989 */ /* 0x000e2400000e000f */
[----:B------:R-:W-:-:S04]  /*1220*/  ISETP.GT.AND P0, PT, R19, R15, PT ;  /* 0x0000000f1300720c */ /* 0x000fc80003f04270 */
[----:B0-----:R-:W-:Y:S02]  /*1230*/  SEL R11, R16, RZ, !P0 ;  /* 0x000000ff100b7207 */ /* 0x001fe40004000000 */
[----:B------:R-:W-:-:S03]  /*1240*/  ISETP.GT.AND P0, PT, R36, R15, PT ;  /* 0x0000000f2400720c */ /* 0x000fc60003f04270 */
[----:B------:R-:W-:Y:S02]  /*1250*/  IMAD.IADD R42, R40, 0x1, R11 ;  /* 0x00000001282a7824 */ /* 0x000fe400078e020b */
[----:B------:R-:W0:Y:S03]  /*1260*/  LDC.64 R10, c[0x0][0x390] ;  /* 0x0000e400ff0a7b82 */ /* 0x000e260000000a00 */
[----:B------:R-:W1:Y:S02]  /*1270*/  SHFL.DOWN PT, R16, R42, 0x8, R15 ;  /* 0x090000002a107989 */ /* 0x000e6400000e000f */
[----:B-1----:R-:W-:Y:S02]  /*1280*/  SEL R41, R16, RZ, !P0 ;  /* 0x000000ff10297207 */ /* 0x002fe40004000000 */
[----:B------:R-:W-:-:S03]  /*1290*/  ISETP.NE.AND P0, PT, R12, 0x65, PT ;  /* 0x000000650c00780c */ /* 0x000fc60003f05270 */
[----:B------:R-:W-:Y:S01]  /*12a0*/  IMAD.IADD R41, R42, 0x1, R41 ;  /* 0x000000012a297824 */ /* 0x000fe200078e0229 */
[----:B0-----:R-:W-:-:S04]  /*12b0*/  IADD3 R42, P3, PT, R10, 0x100, RZ ;  /* 0x000001000a2a7810 */ /* 0x001fc80007f7e0ff */
[----:B------:R-:W0:Y:S01]  /*12c0*/  SHFL.DOWN PT, R16, R41, 0x10, R15 ;  /* 0x0a00000029107989 */ /* 0x000e2200000e000f */
[----:B------:R-:W-:-:S04]  /*12d0*/  IMAD.X R43, RZ, RZ, R11, P3 ;  /* 0x000000ffff2b7224 */ /* 0x000fc800018e060b */
[----:B------:R-:W-:Y:S02]  /*12e0*/  VOTE.ALL P0, P0 ;  /* 0x0000000000ff7806 */ /* 0x000fe40000000000 */
[----:B0-----:R-:W-:-:S05]  /*12f0*/  SEL R16, R16, RZ, !P2 ;  /* 0x000000ff10107207 */ /* 0x001fca0005000000 */
[----:B------:R-:W-:-:S07]  /*1300*/  IMAD.IADD R40, R41, 0x1, R16 ;  /* 0x0000000129287824 */ /* 0x000fce00078e0210 */
.L_x_46:
[----:B------:R-:W-:Y:S05]  /*1310*/  @!P0 BRA `(.L_x_10) ;  /* 0x0000000000cc8947 */ /* 0x000fea0003800000 */
[----:B------:R-:W-:-:S07]  /*1320*/  IMAD.MOV.U32 R11, RZ, RZ, 0x1de ;  /* 0x000001deff0b7424 */ /* 0x000fce00078e00ff */
.L_x_16:
[----:B------:R-:W-:-:S05]  /*1330*/  IMAD.WIDE R14, R18, 0x8, R42 ;  /* 0x00000008120e7825 */ /* 0x000fca00078e022a */
[----:B------:R-:W2:Y:S01]  /*1340*/  LD.E.64.STRONG.GPU R12, desc[UR12][R14.64+-0x100] ;  /* 0xffff000c0e0c7980 */ /* 0x000ea2000c10fb00 */
[----:B------:R-:W-:Y:S05]  /*1350*/  YIELD ;  /* 0x0000000000007946 */ /* 0x000fea0003800000 */
[----:B------:R-:W-:Y:S01]  /*1360*/  UMOV UR5, 0xffffffff ;  /* 0xffffffff00057882 */ /* 0x000fe20000000000 */
[----:B------:R-:W-:Y:S02]  /*1370*/  SHF.R.U32.HI R11, RZ, 0x1, R11 ;  /* 0x00000001ff0b7819 */ /* 0x000fe4000001160b */
[----:B--2---:R-:W-:Y:S01]  /*1380*/  ISETP.NE.AND P0, PT, R12, 0x63, PT ;  /* 0x000000630c00780c */ /* 0x004fe20003f05270 */
[----:B------:R-:W-:-:S12]  /*1390*/  BRA.DIV UR5, `(.L_x_11) ;  /* 0x0000003205147947 */ /* 0x000fd8000b800000 */
[----:B------:R-:W-:-:S13]  /*13a0*/  VOTE.ANY P0, !P0 ;  /* 0x0000000000ff7806 */ /* 0x000fda0004000100 */
.L_x_49:
[----:B------:R-:W-:Y:S05]  /*13b0*/  @!P0 BRA `(.L_x_12) ;  /* 0x0000000000248947 */ /* 0x000fea0003800000 */
[----:B------:R-:W-:-:S07]  /*13c0*/  IMAD.MOV.U32 R16, RZ, RZ, R11 ;  /* 0x000000ffff107224 */ /* 0x000fce00078e000b */
.L_x_14:
[----:B------:R-:W-:Y:S05]  /*13d0*/  NANOSLEEP R16 ;  /* 0x000000100000735d */ /* 0x000fea0003800000 */
[----:B------:R-:W2:Y:S01]  /*13e0*/  LD.E.64.STRONG.GPU R12, desc[UR12][R14.64+-0x100] ;  /* 0xffff000c0e0c7980 */ /* 0x000ea2000c10fb00 */
[----:B------:R-:W-:Y:S01]  /*13f0*/  UMOV UR5, 0xffffffff ;  /* 0xffffffff00057882 */ /* 0x000fe20000000000 */
[----:B------:R-:W-:Y:S02]  /*1400*/  SHF.R.U32.HI R16, RZ, 0x1, R16 ;  /* 0x00000001ff107819 */ /* 0x000fe40000011610 */
[----:B--2---:R-:W-:Y:S01]  /*1410*/  ISETP.NE.AND P0, PT, R12, 0x63, PT ;  /* 0x000000630c00780c */ /* 0x004fe20003f05270 */
[----:B------:R-:W-:-:S12]  /*1420*/  BRA.DIV UR5, `(.L_x_13) ;  /* 0x0000003205107947 */ /* 0x000fd8000b800000 */
[----:B------:R-:W-:-:S13]  /*1430*/  VOTE.ANY P0, !P0 ;  /* 0x0000000000ff7806 */ /* 0x000fda0004000100 */
.L_x_52:
[----:B------:R-:W-:Y:S05]  /*1440*/  @P0 BRA `(.L_x_14) ;  /* 0xfffffffc00e00947 */ /* 0x000fea000383ffff */
.L_x_12:
[----:B------:R-:W-:Y:S01]  /*1450*/  UMOV UR5, 0xffffffff ;  /* 0xffffffff00057882 */ /* 0x000fe20000000000 */
[----:B------:R-:W-:Y:S02]  /*1460*/  ISETP.NE.AND P0, PT, R12, 0x65, PT ;  /* 0x000000650c00780c */ /* 0x000fe40003f05270 */
[----:B------:R-:W-:Y:S11]  /*1470*/  BRA.DIV UR5, `(.L_x_15) ;  /* 0x00000032051c7947 */ /* 0x000ff6000b800000 */
[----:B------:R-:W-:Y:S01]  /*1480*/  VOTE.ANY R10, PT, !P0 ;  /* 0x00000000000a7806 */ /* 0x000fe200040e0100 */
[----:B------:R-:W-:-:S03]  /*1490*/  VIADD R18, R18, 0xffffffe0 ;  /* 0xffffffe012127836 */ /* 0x000fc60000000000 */
[----:B------:R-:W-:-:S05]  /*14a0*/  LOP3.LUT R10, R10, 0x80000000, R8, 0xec, !PT ;  /* 0x800000000a0a7812 */ /* 0x000fca00078eec08 */
[----:B------:R-:W-:-:S05]  /*14b0*/  VIADD R15, R10, 0xffffffff ;  /* 0xffffffff0a0f7836 */ /* 0x000fca0000000000 */
[----:B------:R-:W-:-:S06]  /*14c0*/  LOP3.LUT R15, R10, R15, RZ, 0xc, !PT ;  /* 0x0000000f0a0f7212 */ /* 0x000fcc00078e0cff */
        /* <DEDUP_REMOVED lines=17> */
[----:B------:R-:W-:-:S03]  /*15e0*/  ISETP.NE.AND P0, PT, R12, 0x65, PT ;  /* 0x000000650c00780c */ /* 0x000fc60003f05270 */
[----:B------:R-:W-:-:S05]  /*15f0*/  IMAD.IADD R41, R13, 0x1, R16 ;  /* 0x000000010d297824 */ /* 0x000fca00078e0210 */
[----:B------:R-:W0:Y:S05]  /*1600*/  SHFL.DOWN PT, R16, R41, 0x10, R15 ;  /* 0x0a00000029107989 */ /* 0x000e2a00000e000f */
[----:B------:R-:W-:Y:S02]  /*1610*/  VOTE.ALL P0, P0 ;  /* 0x0000000000ff7806 */ /* 0x000fe40000000000 */
[----:B0-----:R-:W-:-:S04]  /*1620*/  SEL R16, R16, RZ, !P2 ;  /* 0x000000ff10107207 */ /* 0x001fc80005000000 */
[----:B------:R-:W-:-:S07]  /*1630*/  IADD3 R40, PT, PT, R41, R16, R40 ;  /* 0x0000001029287210 */ /* 0x000fce0007ffe028 */
.L_x_61:
[----:B------:R-:W-:Y:S05]  /*1640*/  @P0 BRA `(.L_x_16) ;  /* 0xfffffffc00380947 */ /* 0x000fea000383ffff */
.L_x_10:
[----:B------:R-:W-:Y:S01]  /*1650*/  ISETP.NE.AND P0, PT, R37, RZ, PT ;  /* 0x000000ff2500720c */ /* 0x000fe20003f05270 */
[----:B------:R-:W0:Y:S01]  /*1660*/  @!P1 S2R R11, SR_CgaCtaId ;  /* 0x00000000000b9919 */ /* 0x000e220000008800 */
[----:B------:R-:W-:Y:S01]  /*1670*/  @!P1 MOV R10, 0x400 ;  /* 0x00000400000a9802 */ /* 0x000fe20000000f00 */
[----:B------:R-:W-:Y:S02]  /*1680*/  @!P1 IMAD.IADD R9, R9, 0x1, R40 ;  /* 0x0000000109099824 */ /* 0x000fe400078e0228 */
[----:B------:R-:W-:Y:S02]  /*1690*/  @!P1 IMAD.MOV.U32 R8, RZ, RZ, 0x65 ;  /* 0x00000065ff089424 */ /* 0x000fe400078e00ff */
[----:B------:R-:W-:-:S03]  /*16a0*/  IMAD.MOV.U32 R38, RZ, RZ, R17 ;  /* 0x000000ffff267224 */ /* 0x000fc600078e0011 */
[----:B------:R1:W-:Y:S03]  /*16b0*/  @!P1 ST.E.64.STRONG.GPU desc[UR12][R44.64+0x100], R8 ;  /* 0x000100082c009985 */ /* 0x0003e6000c10fb0c */
[----:B------:R-:W-:Y:S01]  /*16c0*/  @!P0 MOV R12, 0x400 ;  /* 0x00000400000c8802 */ /* 0x000fe20000000f00 */
[----:B------:R-:W2:Y:S01]  /*16d0*/  @!P0 S2R R13, SR_CgaCtaId ;  /* 0x00000000000d8919 */ /* 0x000ea20000008800 */
[----:B------:R-:W-:Y:S01]  /*16e0*/  @!P0 IMAD.MOV.U32 R38, RZ, RZ, R40 ;  /* 0x000000ffff268224 */ /* 0x000fe200078e0028 */
[----:B0-----:R-:W-:-:S05]  /*16f0*/  @!P1 LEA R10, R11, R10, 0x18 ;  /* 0x0000000a0b0a9211 */ /* 0x001fca00078ec0ff */
[----:B------:R1:W-:Y:S04]  /*1700*/  @!P1 STS [R10+0x8], R9 ;  /* 0x000008090a009388 */ /* 0x0003e80000000800 */
[----:B------:R1:W-:Y:S01]  /*1710*/  @!P1 STS [R10+0x4], R40 ;  /* 0x000004280a009388 */ /* 0x0003e20000000800 */
[----:B--2---:R-:W-:-:S05]  /*1720*/  @!P0 LEA R13, R13, R12, 0x18 ;  /* 0x0000000c0d0d8211 */ /* 0x004fca00078ec0ff */
[----:B------:R1:W-:Y:S02]  /*1730*/  @!P0 STS [R13+0x54], R40 ;  /* 0x000054280d008388 */ /* 0x0003e40000000800 */
.L_x_4:
[----:B------:R-:W-:Y:S05]  /*1740*/  WARPSYNC.ALL ;  /* 0x0000000000007948 */ /* 0x000fea0003800000 */
[----:B------:R-:W0:Y:S08]  /*1750*/  S2UR UR7, SR_CgaCtaId ;  /* 0x00000000000779c3 */ /* 0x000e300000008800 */
[----:B------:R-:W-:Y:S01]  /*1760*/  BAR.SYNC.DEFER_BLOCKING 0x0 ;  /* 0x0000000000007b1d */ /* 0x000fe20000010000 */
[----:B------:R-:W-:-:S05]  /*1770*/  ISETP.NE.AND P0, PT, R35, RZ, PT ;  /* 0x000000ff2300720c */ /* 0x000fca0003f05270 */
[----:B------:R-:W-:Y:S02]  /*1780*/  UMOV UR5, 0x400 ;  /* 0x0000040000057882 */ /* 0x000fe40000000000 */
[----:B0-----:R-:W-:-:S09]  /*1790*/  ULEA UR5, UR7, UR5, 0x18 ;  /* 0x0000000507057291 */ /* 0x001fd2000f8ec0ff */
[----:B-1----:R-:W0:Y:S02]  /*17a0*/  LDS R8, [UR5+0x54] ;  /* 0x00005405ff087984 */ /* 0x002e240008000800 */
[----:B0-----:R-:W-:-:S05]  /*17b0*/  SEL R9, R8, RZ, P0 ;  /* 0x000000ff08097207 */ /* 0x001fca0000000000 */
[----:B------:R-:W-:-:S07]  /*17c0*/  IMAD.IADD R38, R9, 0x1, R38 ;  /* 0x0000000109267824 */ /* 0x000fce00078e0226 */
.L_x_3:
[----:B------:R-:W-:Y:S05]  /*17d0*/  BSYNC.RECONVERGENT B0 ;  /* 0x0000000000007941 */ /* 0x000fea0003800200 */
.L_x_1:
[----:B------:R-:W-:Y:S01]  /*17e0*/  IMAD.IADD R32, R32, 0x1, R38 ;  /* 0x0000000120207824 */ /* 0x000fe200078e0226 */
[----:B------:R-:W-:Y:S03]  /*17f0*/  BAR.SYNC.DEFER_BLOCKING 0x0 ;  /* 0x0000000000007b1d */ /* 0x000fe60000010000 */
[----:B------:R-:W-:-:S03]  /*1800*/  IMAD.IADD R29, R29, 0x1, R32 ;  /* 0x000000011d1d7824 */ /* 0x000fc600078e0220 */
[----:B------:R-:W1:Y:S01]  /*1810*/  LDCU.64 UR8, c[0x0][0x388] ;  /* 0x00007100ff0877ac */ /* 0x000e620008000a00 */
[----:B------:R-:W-:-:S04]  /*1820*/  IMAD.IADD R28, R28, 0x1, R29 ;  /* 0x000000011c1c7824 */ /* 0x000fc800078e021d */
[----:B------:R-:W-:-:S04]  /*1830*/  IMAD.IADD R27, R27, 0x1, R28 ;  /* 0x000000011b1b7824 */ /* 0x000fc800078e021c */
[----:B------:R-:W-:-:S04]  /*1840*/  IMAD.IADD R26, R26, 0x1, R27 ;  /* 0x000000011a1a7824 */ /* 0x000fc800078e021b */
[----:B------:R-:W-:-:S04]  /*1850*/  IMAD.IADD R25, R25, 0x1, R26 ;  /* 0x0000000119197824 */ /* 0x000fc800078e021a */
[----:B------:R-:W-:Y:S01]  /*1860*/  IMAD.IADD R24, R24, 0x1, R25 ;  /* 0x0000000118187824 */ /* 0x000fe200078e0219 */
[----:B------:R-:W-:Y:S03]  /*1870*/  STS [R33], R38 ;  /* 0x0000002621007388 */ /* 0x000fe60000000800 */
[----:B------:R-:W-:Y:S01]  /*1880*/  IMAD.IADD R23, R23, 0x1, R24 ;  /* 0x0000000117177824 */ /* 0x000fe200078e0218 */
[----:B------:R-:W-:Y:S03]  /*1890*/  STS [R33+0x4], R32 ;  /* 0x0000042021007388 */ /* 0x000fe60000000800 */
        /* <DEDUP_REMOVED lines=19> */
[----:B------:R-:W-:Y:S04]  /*19d0*/  STS [R33+0x2c], R20 ;  /* 0x00002c1421007388 */ /* 0x000fe80000000800 */
[----:B------:R-:W-:Y:S04]  /*19e0*/  STS [R33+0x30], R7 ;  /* 0x0000300721007388 */ /* 0x000fe80000000800 */
[----:B------:R-:W-:Y:S04]  /*19f0*/  STS [R33+0x34], R6 ;  /* 0x0000340621007388 */ /* 0x000fe80000000800 */
[----:B------:R-:W-:Y:S04]  /*1a00*/  STS [R33+0x38], R5 ;  /* 0x0000380521007388 */ /* 0x000fe80000000800 */
[----:B------:R-:W-:Y:S04]  /*1a10*/  STS [R33+0x3c], R4 ;  /* 0x00003c0421007388 */ /* 0x000fe80000000800 */
[----:B------:R-:W-:Y:S04]  /*1a20*/  STS [R33+0x40], R3 ;  /* 0x0000400321007388 */ /* 0x000fe80000000800 */
[----:B------:R1:W-:Y:S04]  /*1a30*/  STS [R33+0x44], R2 ;  /* 0x0000440221007388 */ /* 0x0003e80000000800 */
[----:B------:R-:W-:Y:S01]  /*1a40*/  STS [R33+0x48], R0 ;  /* 0x0000480021007388 */ /* 0x000fe20000000800 */
[----:B------:R-:W-:-:S03]  /*1a50*/  NOP ;  /* 0x0000000000007918 */ /* 0x000fc60000000000 */
[----:B0-----:R-:W0:Y:S01]  /*1a60*/  LDS R9, [R34] ;  /* 0x0000000022097984 */ /* 0x001e220000000800 */
[----:B-1----:R-:W-:-:S03]  /*1a70*/  IADD3 R2, P0, PT, R31, UR8, RZ ;  /* 0x000000081f027c10 */ /* 0x002fc6000ff1e0ff */
[----:B------:R-:W1:Y:S01]  /*1a80*/  LDS R7, [R34+0x80] ;  /* 0x0000800022077984 */ /* 0x000e620000000800 */
[----:B------:R-:W-:-:S03]  /*1a90*/  IADD3.X R3, PT, PT, R30, UR9, RZ, P0, !PT ;  /* 0x000000091e037c10 */ /* 0x000fc600087fe4ff */
[----:B------:R-:W2:Y:S04]  /*1aa0*/  LDS R11, [R34+0x100] ;  /* 0x00010000220b7984 */ /* 0x000ea80000000800 */
[----:B------:R-:W3:Y:S04]  /*1ab0*/  LDS R13, [R34+0x180] ;  /* 0x00018000220d7984 */ /* 0x000ee80000000800 */
[----:B------:R-:W4:Y:S04]  /*1ac0*/  LDS R5, [R34+0x200] ;  /* 0x0002000022057984 */ /* 0x000f280000000800 */
[----:B------:R-:W5:Y:S04]  /*1ad0*/  LDS R15, [R34+0x280] ;  /* 0x00028000220f7984 */ /* 0x000f680000000800 */
        /* <DEDUP_REMOVED lines=13> */
[----:B0-----:R-:W-:Y:S04]  /*1bb0*/  STG.E desc[UR12][R2.64], R9 ;  /* 0x0000000902007986 */ /* 0x001fe8000c10190c */
[----:B-1----:R-:W-:Y:S04]  /*1bc0*/  STG.E desc[UR12][R2.64+0x80], R7 ;  /* 0x0000800702007986 */ /* 0x002fe8000c10190c */
[----:B--2---:R-:W-:Y:S04]  /*1bd0*/  STG.E desc[UR12][R2.64+0x100], R11 ;  /* 0x0001000b02007986 */ /* 0x004fe8000c10190c */
[----:B---3--:R-:W-:Y:S04]  /*1be0*/  STG.E desc[UR12][R2.64+0x180], R13 ;  /* 0x0001800d02007986 */ /* 0x008fe8000c10190c */
[----:B----4-:R-:W-:Y:S04]  /*1bf0*/  STG.E desc[UR12][R2.64+0x200], R5 ;  /* 0x0002000502007986 */ /* 0x010fe8000c10190c */
[----:B-----5:R-:W-:Y:S04]  /*1c00*/  STG.E desc[UR12][R2.64+0x280], R15 ;  /* 0x0002800f02007986 */ /* 0x020fe8000c10190c */
[----:B------:R-:W-:Y:S04]  /*1c10*/  STG.E desc[UR12][R2.64+0x300], R17 ;  /* 0x0003001102007986 */ /* 0x000fe8000c10190c */
        /* <DEDUP_REMOVED lines=11> */
[----:B------:R-:W-:Y:S01]  /*1cd0*/  STG.E desc[UR12][R2.64+0x900], R43 ;  /* 0x0009002b02007986 */ /* 0x000fe2000c10190c */
[----:B------:R-:W-:Y:S05]  /*1ce0*/  EXIT ;  /* 0x000000000000794d */ /* 0x000fea0003800000 */
.L_x_0:
[----:B------:R-:W-:-:S04]  /*1cf0*/  ISETP.NE.U32.AND P0, PT, RZ, UR7, PT ;  /* 0x00000007ff007c0c */ /* 0x000fc8000bf05070 */
[----:B------:R-:W-:-:S13]  /*1d00*/  ISETP.NE.AND.EX P0, PT, RZ, UR4, PT, P0 ;  /* 0x00000004ff007c0c */ /* 0x000fda000bf05300 */
[----:B------:R-:W-:Y:S05]  /*1d10*/  @!P0 EXIT ;  /* 0x000000000000894d */ /* 0x000fea0003800000 */
[----:B------:R-:W0:Y:S02]  /*1d20*/  LDCU.64 UR4, c[0x0][0x380] ;  /* 0x00007000ff0477ac */ /* 0x000e240008000a00 */
[----:B0-----:R-:W-:-:S06]  /*1d30*/  UIMAD.WIDE UR4, UR6, 0x7b80, UR4 ;  /* 0x00007b80060478a5 */ /* 0x001fcc000f8e0204 */
[----:B------:R-:W-:Y:S02]  /*1d40*/  IMAD.U32 R2, RZ, RZ, UR4 ;  /* 0x00000004ff027e24 */ /* 0x000fe4000f8e00ff */
[----:B------:R-:W-:-:S05]  /*1d50*/  IMAD.U32 R3, RZ, RZ, UR5 ;  /* 0x00000005ff037e24 */ /* 0x000fca000f8e00ff */
[----:B------:R0:W2:Y:S01]  /*1d60*/  LD.E.STRONG.SM R0, desc[UR12][R2.64] ;  /* 0x0000000c02007980 */ /* 0x0000a2000c10b900 */
[----:B------:R-:W3:Y:S02]  /*1d70*/  S2R R31, SR_TID.X ;  /* 0x00000000001f7919 */ /* 0x000ee40000002100 */
[C---:B---3--:R-:W-:Y:S02]  /*1d80*/  LOP3.LUT R30, R31.reuse, 0x1f, RZ, 0xc0, !PT ;  /* 0x0000001f1f1e7812 */ /* 0x048fe400078ec0ff */
[----:B------:R-:W-:-:S05]  /*1d90*/  LOP3.LUT R5, R31, 0x3e0, RZ, 0xc0, !PT ;  /* 0x000003e01f057812 */ /* 0x000fca00078ec0ff */
[----:B------:R-:W-:-:S04]  /*1da0*/  IMAD R30, R5, 0x13, R30 ;  /* 0x00000013051e7824 */ /* 0x000fc800078e021e */
[C---:B------:R-:W-:Y:S01]  /*1db0*/  VIADD R4, R30.reuse, 0x20 ;  /* 0x000000201e047836 */ /* 0x040fe20000000000 */
[C---:B------:R-:W-:Y:S01]  /*1dc0*/  ISETP.GE.U32.AND P1, PT, R30.reuse, UR7, PT ;  /* 0x000000071e007c0c */ /* 0x040fe2000bf26070 */
[C---:B------:R-:W-:Y:S01]  /*1dd0*/  VIADD R5, R30.reuse, 0x40 ;  /* 0x000000401e057836 */ /* 0x040fe20000000000 */
[C---:B0-----:R-:W-:Y:S01]  /*1de0*/  LEA R2, P0, R30.reuse, UR4, 0x2 ;  /* 0x000000041e027c11 */ /* 0x041fe2000f8010ff */
[----:B------:R-:W-:Y:S01]  /*1df0*/  VIADD R3, R30, 0x80 ;  /* 0x000000801e037836 */ /* 0x000fe20000000000 */
[----:B------:R-:W-:Y:S01]  /*1e00*/  ISETP.GE.U32.AND P2, PT, R4, UR7, PT ;  /* 0x0000000704007c0c */ /* 0x000fe2000bf46070 */
[C---:B------:R-:W-:Y:S01]  /*1e10*/  VIADD R4, R30.reuse, 0xa0 ;  /* 0x000000a01e047836 */ /* 0x040fe20000000000 */
[----:B------:R-:W-:Y:S01]  /*1e20*/  ISETP.GE.U32.AND P3, PT, R5, UR7, PT ;  /* 0x0000000705007c0c */ /* 0x000fe2000bf66070 */
[----:B------:R-:W-:Y:S01]  /*1e30*/  VIADD R5, R30, 0xc0 ;  /* 0x000000c01e057836 */ /* 0x000fe20000000000 */
[----:B------:R-:W-:Y:S01]  /*1e40*/  ISETP.GE.U32.AND P5, PT, R3, UR7, PT ;  /* 0x0000000703007c0c */ /* 0x000fe2000bfa6070 */
[----:B------:R-:W-:Y:S01]  /*1e50*/  IMAD.X R3, RZ, RZ, UR5, P0 ;  /* 0x00000005ff037e24 */ /* 0x000fe200080e06ff */
[----:B------:R-:W-:Y:S01]  /*1e60*/  ISETP.GE.U32.AND P6, PT, R4, UR7, PT ;  /* 0x0000000704007c0c */ /* 0x000fe2000bfc6070 */
[C---:B------:R-:W-:Y:S01]  /*1e70*/  VIADD R6, R30.reuse, 0x60 ;  /* 0x000000601e067836 */ /* 0x040fe20000000000 */
[----:B------:R-:W-:Y:S01]  /*1e80*/  ISETP.GE.U32.AND P0, PT, R5, UR7, PT ;  /* 0x0000000705007c0c */ /* 0x000fe2000bf06070 */
[----:B------:R-:W-:-:S02]  /*1e90*/  VIADD R5, R30, 0xe0 ;  /* 0x000000e01e057836 */ /* 0x000fc40000000000 */
[----:B------:R-:W-:Y:S01]  /*1ea0*/  VIADD R37, R30, 0x100 ;  /* 0x000001001e257836 */ /* 0x000fe20000000000 */
[----:B------:R-:W-:Y:S01]  /*1eb0*/  ISETP.GE.U32.AND P4, PT, R6, UR7, PT ;  /* 0x0000000706007c0c */ /* 0x000fe2000bf86070 */
[C---:B------:R-:W-:Y:S02]  /*1ec0*/  VIADD R7, R30.reuse, 0x140 ;  /* 0x000001401e077836 */ /* 0x040fe40000000000 */
[C---:B------:R-:W-:Y:S02]  /*1ed0*/  VIADD R36, R30.reuse, 0x120 ;  /* 0x000001201e247836 */ /* 0x040fe40000000000 */
[C---:B------:R-:W-:Y:S02]  /*1ee0*/  VIADD R35, R30.reuse, 0x220 ;  /* 0x000002201e237836 */ /* 0x040fe40000000000 */
[----:B------:R-:W-:Y:S02]  /*1ef0*/  VIADD R34, R30, 0x240 ;  /* 0x000002401e227836 */ /* 0x000fe40000000000 */
[----:B--2---:R-:W-:-:S02]  /*1f00*/  IMAD.MOV.U32 R4, RZ, RZ, R0 ;  /* 0x000000ffff047224 */ /* 0x004fc400078e0000 */
[----:B------:R-:W2:Y:S02]  /*1f10*/  @!P1 LD.E.STRONG.SM R0, desc[UR12][R2.64] ;  /* 0x0000000c02009980 */ /* 0x000ea4000c10b900 */
[--C-:B------:R-:W-:Y:S01]  /*1f20*/  IMAD.MOV.U32 R12, RZ, RZ, R4.reuse ;  /* 0x000000ffff0c7224 */ /* 0x100fe200078e0004 */
[----:B------:R-:W-:Y:S01]  /*1f30*/  ISETP.GE.U32.AND P1, PT, R5, UR7, PT ;  /* 0x0000000705007c0c */ /* 0x000fe2000bf26070 */
[--C-:B------:R-:W-:Y:S02]  /*1f40*/  IMAD.MOV.U32 R8, RZ, RZ, R4.reuse ;  /* 0x000000ffff087224 */ /* 0x100fe400078e0004 */
[C---:B------:R-:W-:Y:S02]  /*1f50*/  VIADD R5, R30.reuse, 0x160 ;  /* 0x000001601e057836 */ /* 0x040fe40000000000 */
[--C-:B------:R-:W-:Y:S01]  /*1f60*/  IMAD.MOV.U32 R6, RZ, RZ, R4.reuse ;  /* 0x000000ffff067224 */ /* 0x100fe200078e0004 */
[----:B------:R-:W3:Y:S01]  /*1f70*/  @!P5 LD.E.STRONG.SM R12, desc[UR12][R2.64+0x200] ;  /* 0x0002000c020cd980 */ /* 0x000ee2000c10b900 */
[--C-:B------:R-:W-:Y:S01]  /*1f80*/  IMAD.MOV.U32 R14, RZ, RZ, R4.reuse ;  /* 0x000000ffff0e7224 */ /* 0x100fe200078e0004 */
[----:B------:R-:W-:Y:S01]  /*1f90*/  ISETP.GE.U32.AND P5, PT, R37, UR7, PT ;  /* 0x0000000725007c0c */ /* 0x000fe2000bfa6070 */
[----:B------:R-:W-:Y:S01]  /*1fa0*/  IMAD.MOV.U32 R16, RZ, RZ, R4 ;  /* 0x000000ffff107224 */ /* 0x000fe200078e0004 */
[----:B------:R-:W4:Y:S01]  /*1fb0*/  @!P3 LD.E.STRONG.SM R8, desc[UR12][R2.64+0x100] ;  /* 0x0001000c0208b980 */ /* 0x000f22000c10b900 */
[----:B------:R-:W-:Y:S01]  /*1fc0*/  ISETP.GE.U32.AND P3, PT, R5, UR7, PT ;  /* 0x0000000705007c0c */ /* 0x000fe2000bf66070 */
[----:B------:R-:W-:-:S02]  /*1fd0*/  VIADD R5, R30, 0x1a0 ;  /* 0x000001a01e057836 */ /* 0x000fc40000000000 */
[----:B------:R-:W4:Y:S01]  /*1fe0*/  @!P2 LD.E.STRONG.SM R6, desc[UR12][R2.64+0x80] ;  /* 0x0000800c0206a980 */ /* 0x000f22000c10b900 */
[----:B------:R-:W-:Y:S01]  /*1ff0*/  ISETP.GE.U32.AND P2, PT, R7, UR7, PT ;  /* 0x0000000707007c0c */ /* 0x000fe2000bf46070 */
[--C-:B------:R-:W-:Y:S02]  /*2000*/  IMAD.MOV.U32 R10, RZ, RZ, R4.reuse ;  /* 0x000000ffff0a7224 */ /* 0x100fe400078e0004 */
[----:B------:R-:W4:Y:S01]  /*2010*/  @!P6 LD.E.STRONG.SM R14, desc[UR12][R2.64+0x280] ;  /* 0x0002800c020ee980 */ /* 0x000f22000c10b900 */
[----:B------:R-:W-:Y:S01]  /*2020*/  ISETP.GE.U32.AND P6, PT, R36, UR7, PT ;  /* 0x0000000724007c0c */ /* 0x000fe2000bfc6070 */
[----:B------:R-:W-:Y:S02]  /*2030*/  IMAD.MOV.U32 R20, RZ, RZ, R4 ;  /* 0x000000ffff147224 */ /* 0x000fe400078e0004 */
[----:B------:R-:W4:Y:S01]  /*2040*/  @!P0 LD.E.STRONG.SM R16, desc[UR12][R2.64+0x300] ;  /* 0x0003000c02108980 */ /* 0x000f22000c10b900 */
[----:B------:R-:W-:Y:S01]  /*2050*/  ISETP.GE.U32.AND P0, PT, R5, UR7, PT ;  /* 0x0000000705007c0c */ /* 0x000fe2000bf06070 */
[----:B------:R-:W-:-:S02]  /*2060*/  VIADD R7, R30, 0x180 ;  /* 0x000001801e077836 */ /* 0x000fc40000000000 */
[C---:B------:R-:W-:Y:S01]  /*2070*/  VIADD R5, R30.reuse, 0x1e0 ;  /* 0x000001e01e057836 */ /* 0x040fe20000000000 */
[----:B------:R-:W4:Y:S01]  /*2080*/  @!P4 LD.E.STRONG.SM R10, desc[UR12][R2.64+0x180] ;  /* 0x0001800c020ac980 */ /* 0x000f22000c10b900 */
[--C-:B------:R-:W-:Y:S01]  /*2090*/  IMAD.MOV.U32 R18, RZ, RZ, R4.reuse ;  /* 0x000000ffff127224 */ /* 0x100fe200078e0004 */
[----:B------:R-:W-:Y:S01]  /*20a0*/  ISETP.GE.U32.AND P4, PT, R7, UR7, PT ;  /* 0x0000000707007c0c */ /* 0x000fe2000bf86070 */
[--C-:B------:R-:W-:Y:S01]  /*20b0*/  IMAD.MOV.U32 R22, RZ, RZ, R4.reuse ;  /* 0x000000ffff167224 */ /* 0x100fe200078e0004 */
[----:B------:R-:W4:Y:S01]  /*20c0*/  @!P5 LD.E.STRONG.SM R20, desc[UR12][R2.64+0x400] ;  /* 0x0004000c0214d980 */ /* 0x000f22000c10b900 */
[--C-:B------:R-:W-:Y:S01]  /*20d0*/  IMAD.MOV.U32 R24, RZ, RZ, R4.reuse ;  /* 0x000000ffff187224 */ /* 0x100fe200078e0004 */
[----:B------:R-:W-:Y:S01]  /*20e0*/  ISETP.GE.U32.AND P5, PT, R5, UR7, PT ;  /* 0x0000000705007c0c */ /* 0x000fe2000bfa6070 */
[----:B------:R-:W-:Y:S01]  /*20f0*/  IMAD.MOV.U32 R26, RZ, RZ, R4 ;  /* 0x000000ffff1a7224 */ /* 0x000fe200078e0004 */
[----:B------:R-:W4:Y:S01]  /*2100*/  @!P1 LD.E.STRONG.SM R18, desc[UR12][R2.64+0x380] ;  /* 0x0003800c02129980 */ /* 0x000f22000c10b900 */
[----:B------:R-:W-:-:S02]  /*2110*/  VIADD R7, R30, 0x1c0 ;  /* 0x000001c01e077836 */ /* 0x000fc40000000000 */
[----:B------:R-:W-:Y:S01]  /*2120*/  VIADD R5, R30, 0x200 ;  /* 0x000002001e057836 */ /* 0x000fe20000000000 */
[----:B------:R-:W4:Y:S02]  /*2130*/  @!P6 LD.E.STRONG.SM R22, desc[UR12][R2.64+0x480] ;  /* 0x0004800c0216e980 */ /* 0x000f24000c10b900 */
[----:B------:R-:W-:Y:S02]  /*2140*/  ISETP.GE.U32.AND P1, PT, R7, UR7, PT ;  /* 0x0000000707007c0c */ /* 0x000fe4000bf26070 */
[----:B------:R-:W4:Y:S01]  /*2150*/  @!P2 LD.E.STRONG.SM R24, desc[UR12][R2.64+0x500] ;  /* 0x0005000c0218a980 */ /* 0x000f22000c10b900 */
[----:B------:R-:W-:Y:S02]  /*2160*/  ISETP.GE.U32.AND P6, PT, R5, UR7, PT ;  /* 0x0000000705007c0c */ /* 0x000fe4000bfc6070 */
[----:B------:R-:W-:Y:S01]  /*2170*/  ISETP.GE.U32.AND P2, PT, R35, UR7, PT ;  /* 0x0000000723007c0c */ /* 0x000fe2000bf46070 */
[----:B------:R-:W4:Y:S01]  /*2180*/  @!P3 LD.E.STRONG.SM R26, desc[UR12][R2.64+0x580] ;  /* 0x0005800c021ab980 */ /* 0x000f22000c10b900 */
[----:B------:R-:W-:Y:S01]  /*2190*/  ISETP.GE.U32.AND P3, PT, R34, UR7, PT ;  /* 0x0000000722007c0c */ /* 0x000fe2000bf66070 */
[----:B------:R-:W-:-:S02]  /*21a0*/  IMAD.MOV.U32 R28, RZ, RZ, R4 ;  /* 0x000000ffff1c7224 */ /* 0x000fc400078e0004 */
[--C-:B------:R-:W-:Y:S02]  /*21b0*/  IMAD.MOV.U32 R40, RZ, RZ, R4.reuse ;  /* 0x000000ffff287224 */ /* 0x100fe400078e0004 */
[--C-:B------:R-:W-:Y:S02]  /*21c0*/  IMAD.MOV.U32 R42, RZ, RZ, R4.reuse ;  /* 0x000000ffff2a7224 */ /* 0x100fe400078e0004 */
[--C-:B------:R-:W-:Y:S01]  /*21d0*/  IMAD.MOV.U32 R44, RZ, RZ, R4.reuse ;  /* 0x000000ffff2c7224 */ /* 0x100fe200078e0004 */
[----:B------:R-:W4:Y:S01]  /*21e0*/  @!P4 LD.E.STRONG.SM R28, desc[UR12][R2.64+0x600] ;  /* 0x0006000c021cc980 */ /* 0x000f22000c10b900 */
[--C-:B------:R-:W-:Y:S02]  /*21f0*/  IMAD.MOV.U32 R5, RZ, RZ, R4.reuse ;  /* 0x000000ffff057224 */ /* 0x100fe400078e0004 */
[----:B------:R-:W-:Y:S01]  /*2200*/  IMAD.MOV.U32 R7, RZ, RZ, R4 ;  /* 0x000000ffff077224 */ /* 0x000fe200078e0004 */
[----:B------:R-:W4:Y:S04]  /*2210*/  @!P0 LD.E.STRONG.SM R40, desc[UR12][R2.64+0x680] ;  /* 0x0006800c02288980 */ /* 0x000f28000c10b900 */
[----:B------:R-:W4:Y:S04]  /*2220*/  @!P1 LD.E.STRONG.SM R42, desc[UR12][R2.64+0x700] ;  /* 0x0007000c022a9980 */ /* 0x000f28000c10b900 */
[----:B------:R-:W4:Y:S04]  /*2230*/  @!P5 LD.E.STRONG.SM R44, desc[UR12][R2.64+0x780] ;  /* 0x0007800c022cd980 */ /* 0x000f28000c10b900 */
[----:B------:R-:W4:Y:S04]  /*2240*/  @!P6 LD.E.STRONG.SM R5, desc[UR12][R2.64+0x800] ;  /* 0x0008000c0205e980 */ /* 0x000f28000c10b900 */
[----:B------:R-:W4:Y:S04]  /*2250*/  @!P2 LD.E.STRONG.SM R7, desc[UR12][R2.64+0x880] ;  /* 0x0008800c0207a980 */ /* 0x000f28000c10b900 */
[----:B------:R-:W4:Y:S01]  /*2260*/  @!P3 LD.E.STRONG.SM R4, desc[UR12][R2.64+0x900] ;  /* 0x0009000c0204b980 */ /* 0x000f22000c10b900 */
[----:B------:R-:W0:Y:S01]  /*2270*/  S2R R38, SR_LANEID ;  /* 0x0000000000267919 */ /* 0x000e220000000000 */
[----:B------:R-:W1:Y:S01]  /*2280*/  S2UR UR5, SR_CgaCtaId ;  /* 0x00000000000579c3 */ /* 0x000e620000008800 */
[----:B------:R-:W-:Y:S01]  /*2290*/  SHF.R.U32.HI R41, RZ, 0x5, R31 ;  /* 0x00000005ff297819 */ /* 0x000fe2000001161f */
[----:B------:R-:W-:-:S02]  /*22a0*/  UMOV UR4, 0x400 ;  /* 0x0000040000047882 */ /* 0x000fc40000000000 */
[----:B-1----:R-:W-:Y:S02]  /*22b0*/  ULEA UR4, UR5, UR4, 0x18 ;  /* 0x0000000405047291 */ /* 0x002fe4000f8ec0ff */
[----:B0-----:R-:W-:-:S05]  /*22c0*/  IMAD R29, R41, 0x260, R38 ;  /* 0x00000260291d7824 */ /* 0x001fca00078e0226 */
[----:B------:R-:W-:Y:S01]  /*22d0*/  LEA R29, R29, UR4, 0x2 ;  /* 0x000000041d1d7c11 */ /* 0x000fe2000f8e10ff */
[----:B------:R-:W-:-:S04]  /*22e0*/  UISETP.NE.AND UP0, UPT, UR6, URZ, UPT ;  /* 0x000000ff0600728c */ /* 0x000fc8000bf05270 */
[----:B--2---:R-:W-:Y:S04]  /*22f0*/  STS [R29], R0 ;  /* 0x000000001d007388 */ /* 0x004fe80000000800 */
[----:B---3--:R-:W-:Y:S04]  /*2300*/  STS [R29+0x200], R12 ;  /* 0x0002000c1d007388 */ /* 0x008fe80000000800 */
[----:B----4-:R0:W-:Y:S04]  /*2310*/  STS [R29+0x100], R8 ;  /* 0x000100081d007388 */ /* 0x0101e80000000800 */
[----:B------:R1:W-:Y:S01]  /*2320*/  STS [R29+0x80], R6 ;  /* 0x000080061d007388 */ /* 0x0003e20000000800 */
[----:B0-----:R-:W-:-:S03]  /*2330*/  IMAD R8, R38, 0x48, R29 ;  /* 0x0000004826087824 */ /* 0x001fc600078e021d */
        /* <DEDUP_REMOVED lines=16> */
[----:B------:R1:W0:Y:S04]  /*2440*/  LDS R32, [R8] ;  /* 0x0000000008207984 */ /* 0x0002280000000800 */
        /* <DEDUP_REMOVED lines=19> */
[----:B--234-:R-:W-:Y:S05]  /*2580*/  BRA.U UP0, `(.L_x_17) ;  /* 0x0000000500047547 */ /* 0x01cfea000b800000 */
[----:B01----:R-:W-:Y:S02]  /*2590*/  IADD3 R8, PT, PT, R28, R33, R32 ;  /* 0x000000211c087210 */ /* 0x003fe40007ffe020 */
[----:B------:R-:W-:Y:S02]  /*25a0*/  ISETP.NE.AND P1, PT, R38, 0x1f, PT ;  /* 0x0000001f2600780c */ /* 0x000fe40003f25270 */
[----:B------:R-:W-:Y:S02]  /*25b0*/  IADD3 R8, PT, PT, R26, R27, R8 ;  /* 0x0000001b1a087210 */ /* 0x000fe40007ffe008 */
[----:B------:R-:W-:Y:S02]  /*25c0*/  ISETP.NE.AND P2, PT, R41, 0xc, PT ;  /* 0x0000000c2900780c */ /* 0x000fe40003f45270 */
        /* <DEDUP_REMOVED lines=47> */
[----:B------:R-:W-:-:S04]  /*28c0*/  ISETP.NE.AND P0, PT, R41, 0x8, PT ;  /* 0x000000082900780c */ /* 0x000fc80003f05270 */
[----:B------:R-:W-:Y:S02]  /*28d0*/  SEL R8, R15, R8, !P0 ;  /* 0x000000080f087207 */ /* 0x000fe40004000000 */
[C---:B------:R-:W-:Y:S02]  /*28e0*/  ISETP.NE.AND P0, PT, R41.reuse, 0xa, PT ;  /* 0x0000000a2900780c */ /* 0x040fe40003f05270 */
[----:B------:R-:W-:Y:S02]  /*28f0*/  SEL R8, R16, R8, !P1 ;  /* 0x0000000810087207 */ /* 0x000fe40004800000 */
[----:B------:R-:W-:Y:S02]  /*2900*/  ISETP.NE.AND P1, PT, R41, 0xb, PT ;  /* 0x0000000b2900780c */ /* 0x000fe40003f25270 */
[----:B------:R-:W-:Y:S02]  /*2910*/  SEL R8, R17, R8, !P0 ;  /* 0x0000000811087207 */ /* 0x000fe40004000000 */
[----:B------:R-:W-:-:S02]  /*2920*/  ISETP.GE.U32.AND P0, PT, R31, 0x20, PT ;  /* 0x000000201f00780c */ /* 0x000fc40003f06070 */
[----:B------:R-:W-:Y:S01]  /*2930*/  SEL R8, R18, R8, !P1 ;  /* 0x0000000812087207 */ /* 0x000fe20004800000 */
[----:B------:R-:W-:Y:S01]  /*2940*/  @!P2 IMAD.IADD R8, R19, 0x1, R18 ;  /* 0x000000011308a824 */ /* 0x000fe200078e0212 */
[----:B------:R-:W-:-:S04]  /*2950*/  ISETP.NE.AND P1, PT, R38, RZ, PT ;  /* 0x000000ff2600720c */ /* 0x000fc80003f25270 */
[----:B------:R-:W-:Y:S02]  /*2960*/  SEL R40, R40, RZ, P1 ;  /* 0x000000ff28287207 */ /* 0x000fe40000800000 */
[----:B------:R-:W-:-:S04]  /*2970*/  SEL R8, R8, RZ, P0 ;  /* 0x000000ff08087207 */ /* 0x000fc80000000000 */
[----:B-----5:R-:W-:Y:S01]  /*2980*/  IADD3 R39, PT, PT, R8, R40, R39 ;  /* 0x0000002808277210 */ /* 0x020fe20007ffe027 */
[----:B------:R-:W-:Y:S06]  /*2990*/  BRA `(.L_x_18) ;  /* 0x0000000c00547947 */ /* 0x000fec0003800000 */
.L_x_17:
[----:B01----:R-:W-:Y:S02]  /*29a0*/  IADD3 R8, PT, PT, R28, R33, R32 ;  /* 0x000000211c087210 */ /* 0x003fe40007ffe020 */
[----:B------:R-:W-:Y:S02]  /*29b0*/  ISETP.NE.AND P1, PT, R38, 0x1f, PT ;  /* 0x0000001f2600780c */ /* 0x000fe40003f25270 */
        /* <DEDUP_REMOVED lines=9> */
[----:B-----5:R-:W-:-:S05]  /*2a50*/  IADD3 R39, PT, PT, R9, R0, R8 ;  /* 0x0000000009277210 */ /* 0x020fca0007ffe008 */
        /* <DEDUP_REMOVED lines=28> */
[----:B------:R-:W-:Y:S01]  /*2c20*/  IMAD.IADD R14, R14, 0x1, R13 ;  /* 0x000000010e0e7824 */ /* 0x000fe200078e020d */
[----:B------:R-:W0:Y:S02]  /*2c30*/  LDS R11, [UR4+0x40] ;  /* 0x00004004ff0b7984 */ /* 0x000e240008000800 */
        /* <DEDUP_REMOVED lines=14> */
[----:B------:R-:W-:-:S04]  /*2d20*/  ISETP.NE.AND P0, PT, R41, 0xa, PT ;  /* 0x0000000a2900780c */ /* 0x000fc80003f05270 */
[----:B------:R-:W-:Y:S01]  /*2d30*/  SEL R8, R17, R8, !P0 ;  /* 0x0000000811087207 */ /* 0x000fe20004000000 */
[----:B------:R-:W-:Y:S01]  /*2d40*/  IMAD.IADD R17, R40, 0x1, -R39 ;  /* 0x0000000128117824 */ /* 0x000fe200078e0a27 */
[----:B------:R-:W-:-:S04]  /*2d50*/  ISETP.NE.AND P0, PT, R41, 0xb, PT ;  /* 0x0000000b2900780c */ /* 0x000fc80003f05270 */
[----:B------:R-:W-:Y:S02]  /*2d60*/  SEL R8, R18, R8, !P0 ;  /* 0x0000000812087207 */ /* 0x000fe40004000000 */
[----:B------:R-:W-:Y:S01]  /*2d70*/  ISETP.GT.U32.AND P0, PT, R31, 0x1f, PT ;  /* 0x0000001f1f00780c */ /* 0x000fe20003f04070 */
[----:B0-----:R-:W-:Y:S01]  /*2d80*/  IMAD.IADD R11, R19, 0x1, R11 ;  /* 0x00000001130b7824 */ /* 0x001fe200078e020b */
        /* <DEDUP_REMOVED lines=22> */
.L_x_64:
[----:B------:R-:W-:Y:S05]  /*2ef0*/  @!P0 BRA `(.L_x_21) ;  /* 0x0000000000248947 */ /* 0x000fea0003800000 */
[----:B------:R-:W-:-:S07]  /*2f00*/  IMAD.MOV.U32 R14, RZ, RZ, 0x1de ;  /* 0x000001deff0e7424 */ /* 0x000fce00078e00ff */
.L_x_23:
[----:B------:R-:W-:Y:S05]  /*2f10*/  NANOSLEEP R14 ;  /* 0x0000000e0000735d */ /* 0x000fea0003800000 */
[----:B------:R-:W2:Y:S01]  /*2f20*/  LD.E.64.STRONG.GPU R8, desc[UR12][R12.64+0x100] ;  /* 0x0001000c0c087980 */ /* 0x000ea2000c10fb00 */
[----:B------:R-:W-:Y:S01]  /*2f30*/  UMOV UR5, 0xffffffff ;  /* 0xffffffff00057882 */ /* 0x000fe20000000000 */
[----:B------:R-:W-:Y:S02]  /*2f40*/  SHF.R.U32.HI R14, RZ, 0x1, R14 ;  /* 0x00000001ff0e7819 */ /* 0x000fe4000001160e */
[----:B--2---:R-:W-:Y:S01]  /*2f50*/  ISETP.NE.AND P0, PT, R8, 0x63, PT ;  /* 0x000000630800780c */ /* 0x004fe20003f05270 */
[----:B------:R-:W-:-:S12]  /*2f60*/  BRA.DIV UR5, `(.L_x_22) ;  /* 0x0000001a05607947 */ /* 0x000fd8000b800000 */
[----:B------:R-:W-:-:S13]  /*2f70*/  VOTE.ANY P0, !P0 ;  /* 0x0000000000ff7806 */ /* 0x000fda0004000100 */
.L_x_67:
[----:B------:R-:W-:Y:S05]  /*2f80*/  @P0 BRA `(.L_x_23) ;  /* 0xfffffffc00e00947 */ /* 0x000fea000383ffff */
.L_x_21:
[----:B------:R-:W-:Y:S01]  /*2f90*/  UMOV UR5, 0xffffffff ;  /* 0xffffffff00057882 */ /* 0x000fe20000000000 */
[----:B------:R-:W-:Y:S02]  /*2fa0*/  ISETP.NE.AND P2, PT, R8, 0x65, PT ;  /* 0x000000650800780c */ /* 0x000fe40003f45270 */
[----:B------:R-:W-:Y:S11]  /*2fb0*/  BRA.DIV UR5, `(.L_x_24) ;  /* 0x0000001a056c7947 */ /* 0x000ff6000b800000 */
[----:B------:R-:W0:Y:S01]  /*2fc0*/  S2R R19, SR_GEMASK ;  /* 0x0000000000137919 */ /* 0x000e220000003c00 */
[----:B------:R-:W-:-:S04]  /*2fd0*/  VOTE.ANY R10, PT, !P2 ;  /* 0x00000000000a7806 */ /* 0x000fc800050e0100 */
[----:B0-----:R-:W-:-:S05]  /*2fe0*/  LOP3.LUT R10, R10, 0x80000000, R19, 0xec, !PT ;  /* 0x800000000a0a7812 */ /* 0x001fca00078eec13 */
[----:B------:R-:W-:-:S05]  /*2ff0*/  VIADD R13, R10, 0xffffffff ;  /* 0xffffffff0a0d7836 */ /* 0x000fca0000000000 */
[----:B------:R-:W-:Y:S01]  /*3000*/  LOP3.LUT R13, R10, R13, RZ, 0xc, !PT ;  /* 0x0000000d0a0d7212 */ /* 0x000fe200078e0cff */
[----:B------:R-:W-:-:S03]  /*3010*/  VIADD R10, R38, 0x2 ;  /* 0x00000002260a7836 */ /* 0x000fc60000000000 */
[----:B------:R-:W0:Y:S02]  /*3020*/  POPC R15, R13 ;  /* 0x0000000d000f7309 */ /* 0x000e240000000000 */
[----:B0-----:R-:W0:Y:S01]  /*3030*/  SHFL.DOWN PT, R16, R9, 0x1, R15 ;  /* 0x0820000009107989 */ /* 0x001e2200000e000f */
[----:B------:R-:W-:-:S04]  /*3040*/  ISETP.GE.AND P0, PT, R38, R15, PT ;  /* 0x0000000f2600720c */ /* 0x000fc80003f06270 */
[----:B0-----:R-:W-:Y:S02]  /*3050*/  SEL R16, R16, RZ, !P0 ;  /* 0x000000ff10107207 */ /* 0x001fe40004000000 */
[----:B------:R-:W-:Y:S01]  /*3060*/  ISETP.GT.AND P0, PT, R10, R15, PT ;  /* 0x0000000f0a00720c */ /* 0x000fe20003f04270 */
[----:B------:R-:W-:Y:S02]  /*3070*/  VIADD R10, R38, 0x4 ;  /* 0x00000004260a7836 */ /* 0x000fe40000000000 */
[----:B------:R-:W-:-:S05]  /*3080*/  IMAD.IADD R12, R16, 0x1, R9 ;  /* 0x00000001100c7824 */ /* 0x000fca00078e0209 */
[----:B------:R-:W0:Y:S02]  /*3090*/  SHFL.DOWN PT, R16, R12, 0x2, R15 ;  /* 0x084000000c107989 */ /* 0x000e2400000e000f */
[----:B0-----:R-:W-:Y:S02]  /*30a0*/  SEL R39, R16, RZ, !P0 ;  /* 0x000000ff10277207 */ /* 0x001fe40004000000 */
[----:B------:R-:W-:Y:S01]  /*30b0*/  ISETP.GT.AND P0, PT, R10, R15, PT ;  /* 0x0000000f0a00720c */ /* 0x000fe20003f04270 */
[----:B------:R-:W-:Y:S02]  /*30c0*/  VIADD R10, R38, 0x8 ;  /* 0x00000008260a7836 */ /* 0x000fe40000000000 */
[----:B------:R-:W-:Y:S02]  /*30d0*/  IMAD.IADD R40, R12, 0x1, R39 ;  /* 0x000000010c287824 */ /* 0x000fe400078e0227 */
[----:B------:R-:W0:Y:S03]  /*30e0*/  LDC.64 R12, c[0x0][0x390] ;  /* 0x0000e400ff0c7b82 */ /* 0x000e260000000a00 */
[----:B------:R-:W1:Y:S02]  /*30f0*/  SHFL.DOWN PT, R16, R40, 0x4, R15 ;  /* 0x0880000028107989 */ /* 0x000e6400000e000f */
[----:B-1----:R-:W-:-:S02]  /*3100*/  SEL R9, R16, RZ, !P0 ;  /* 0x000000ff10097207 */ /* 0x002fc40004000000 */
[----:B------:R-:W-:-:S03]  /*3110*/  ISETP.GT.AND P0, PT, R10, R15, PT ;  /* 0x0000000f0a00720c */ /* 0x000fc60003f04270 */
[----:B------:R-:W-:Y:S01]  /*3120*/  IMAD.IADD R9, R40, 0x1, R9 ;  /* 0x0000000128097824 */ /* 0x000fe200078e0209 */
[----:B0-----:R-:W-:-:S04]  /*3130*/  IADD3 R40, P3, PT, R12, 0x100, RZ ;  /* 0x000001000c287810 */ /* 0x001fc80007f7e0ff */
[----:B------:R-:W0:Y:S01]  /*3140*/  SHFL.DOWN PT, R16, R9, 0x8, R15 ;  /* 0x0900000009107989 */ /* 0x000e2200000e000f */
[----:B------:R-:W-:Y:S01]  /*3150*/  IMAD.X R41, RZ, RZ, R13, P3 ;  /* 0x000000ffff297224 */ /* 0x000fe200018e060d */
[----:B0-----:R-:W-:Y:S02]  /*3160*/  SEL R16, R16, RZ, !P0 ;  /* 0x000000ff10107207 */ /* 0x001fe40004000000 */
[----:B------:R-:W-:Y:S01]  /*3170*/  ISETP.NE.AND P0, PT, R8, 0x65, PT ;  /* 0x000000650800780c */ /* 0x000fe20003f05270 */
[----:B------:R-:W-:Y:S02]  /*3180*/  VIADD R8, R38, 0x10 ;  /* 0x0000001026087836 */ /* 0x000fe40000000000 */
[----:B------:R-:W-:-:S03]  /*3190*/  IMAD.IADD R44, R9, 0x1, R16 ;  /* 0x00000001092c7824 */ /* 0x000fc600078e0210 */
[----:B------:R-:W-:Y:S02]  /*31a0*/  ISETP.GT.AND P2, PT, R8, R15, PT ;  /* 0x0000000f0800720c */ /* 0x000fe40003f44270 */
[----:B------:R-:W0:Y:S05]  /*31b0*/  SHFL.DOWN PT, R16, R44, 0x10, R15 ;  /* 0x0a0000002c107989 */ /* 0x000e2a00000e000f */
[----:B------:R-:W-:Y:S02]  /*31c0*/  VOTE.ALL P0, P0 ;  /* 0x0000000000ff7806 */ /* 0x000fe40000000000 */
[----:B0-----:R-:W-:-:S05]  /*31d0*/  SEL R9, R16, RZ, !P2 ;  /* 0x000000ff10097207 */ /* 0x001fca0005000000 */
[----:B------:R-:W-:-:S07]  /*31e0*/  IMAD.IADD R12, R44, 0x1, R9 ;  /* 0x000000012c0c7824 */ /* 0x000fce00078e0209 */
.L_x_76:
[----:B------:R-:W-:Y:S05]  /*31f0*/  @!P0 BRA `(.L_x_25) ;  /* 0x0000000000dc8947 */ /* 0x000fea0003800000 */
[----:B------:R-:W-:-:S07]  /*3200*/  IMAD.MOV.U32 R39, RZ, RZ, 0x1de ;  /* 0x000001deff277424 */ /* 0x000fce00078e00ff */
.L_x_31:
        /* <DEDUP_REMOVED lines=8> */
.L_x_79:
[----:B------:R-:W-:Y:S05]  /*3290*/  @!P0 BRA `(.L_x_27) ;  /* 0x0000000000248947 */ /* 0x000fea0003800000 */
[----:B------:R-:W-:-:S07]  /*32a0*/  IMAD.MOV.U32 R13, RZ, RZ, R39 ;  /* 0x000000ffff0d7224 */ /* 0x000fce00078e0027 */
.L_x_29:
[----:B------:R-:W-:Y:S05]  /*32b0*/  NANOSLEEP R13 ;  /* 0x0000000d0000735d */ /* 0x000fea0003800000 */
[----:B------:R-:W2:Y:S01]  /*32c0*/  LD.E.64.STRONG.GPU R8, desc[UR12][R14.64+-0x100] ;  /* 0xffff000c0e087980 */ /* 0x000ea2000c10fb00 */
[----:B------:R-:W-:Y:S01]  /*32d0*/  UMOV UR5, 0xffffffff ;  /* 0xffffffff00057882 */ /* 0x000fe20000000000 */
[----:B------:R-:W-:Y:S02]  /*32e0*/  SHF.R.U32.HI R13, RZ, 0x1, R13 ;  /* 0x00000001ff0d7819 */ /* 0x000fe4000001160d */
[----:B--2---:R-:W-:Y:S01]  /*32f0*/  ISETP.NE.AND P0, PT, R8, 0x63, PT ;  /* 0x000000630800780c */ /* 0x004fe20003f05270 */
[----:B------:R-:W-:-:S12]  /*3300*/  BRA.DIV UR5, `(.L_x_28) ;  /* 0x0000001a05bc7947 */ /* 0x000fd8000b800000 */
[----:B------:R-:W-:-:S13]  /*3310*/  VOTE.ANY P0, !P0 ;  /* 0x0000000000ff7806 */ /* 0x000fda0004000100 */
.L_x_82:
[----:B------:R-:W-:Y:S05]  /*3320*/  @P0 BRA `(.L_x_29) ;  /* 0xfffffffc00e00947 */ /* 0x000fea000383ffff */
.L_x_27:
[----:B------:R-:W-:Y:S01]  /*3330*/  UMOV UR5, 0xffffffff ;  /* 0xffffffff00057882 */ /* 0x000fe20000000000 */
[----:B------:R-:W-:Y:S02]  /*3340*/  ISETP.NE.AND P0, PT, R8, 0x65, PT ;  /* 0x000000650800780c */ /* 0x000fe40003f05270 */
[----:B------:R-:W-:Y:S11]  /*3350*/  BRA.DIV UR5, `(.L_x_30) ;  /* 0x0000001a05c87947 */ /* 0x000ff6000b800000 */
[----:B------:R-:W-:Y:S01]  /*3360*/  VOTE.ANY R10, PT, !P0 ;  /* 0x00000000000a7806 */ /* 0x000fe200040e0100 */
[----:B------:R-:W-:-:S03]  /*3370*/  VIADD R18, R18, 0xffffffe0 ;  /* 0xffffffe012127836 */ /* 0x000fc60000000000 */
[----:B------:R-:W-:-:S05]  /*3380*/  LOP3.LUT R10, R10, 0x80000000, R19, 0xec, !PT ;  /* 0x800000000a0a7812 */ /* 0x000fca00078eec13 */
        /* <DEDUP_REMOVED lines=14> */
[----:B------:R-:W-:-:S05]  /*3470*/  IMAD.IADD R45, R44, 0x1, R45 ;  /* 0x000000012c2d7824 */ /* 0x000fca00078e022d */
[----:B------:R-:W0:Y:S02]  /*3480*/  SHFL.DOWN PT, R16, R45, 0x4, R15 ;  /* 0x088000002d107989 */ /* 0x000e2400000e000f */
[----:B0-----:R-:W-:Y:S02]  /*3490*/  SEL R16, R16, RZ, !P0 ;  /* 0x000000ff10107207 */ /* 0x001fe40004000000 */
[----:B------:R-:W-:-:S03]  /*34a0*/  ISETP.GT.AND P0, PT, R10, R15, PT ;  /* 0x0000000f0a00720c */ /* 0x000fc60003f04270 */
[----:B------:R-:W-:-:S05]  /*34b0*/  IMAD.IADD R9, R45, 0x1, R16 ;  /* 0x000000012d097824 */ /* 0x000fca00078e0210 */
[----:B------:R-:W0:Y:S02]  /*34c0*/  SHFL.DOWN PT, R16, R9, 0x8, R15 ;  /* 0x0900000009107989 */ /* 0x000e2400000e000f */
[----:B0-----:R-:W-:Y:S02]  /*34d0*/  SEL R16, R16, RZ, !P0 ;  /* 0x000000ff10107207 */ /* 0x001fe40004000000 */
[----:B------:R-:W-:Y:S01]  /*34e0*/  ISETP.NE.AND P0, PT, R8, 0x65, PT ;  /* 0x000000650800780c */ /* 0x000fe20003f05270 */
[----:B------:R-:W-:Y:S02]  /*34f0*/  VIADD R8, R38, 0x10 ;  /* 0x0000001026087836 */ /* 0x000fe40000000000 */
[----:B------:R-:W-:-:S03]  /*3500*/  IMAD.IADD R44, R9, 0x1, R16 ;  /* 0x00000001092c7824 */ /* 0x000fc600078e0210 */
[----:B------:R-:W-:Y:S02]  /*3510*/  ISETP.GT.AND P2, PT, R8, R15, PT ;  /* 0x0000000f0800720c */ /* 0x000fe40003f44270 */
[----:B------:R-:W0:Y:S05]  /*3520*/  SHFL.DOWN PT, R16, R44, 0x10, R15 ;  /* 0x0a0000002c107989 */ /* 0x000e2a00000e000f */
[----:B------:R-:W-:Y:S02]  /*3530*/  VOTE.ALL P0, P0 ;  /* 0x0000000000ff7806 */ /* 0x000fe40000000000 */
[----:B0-----:R-:W-:-:S04]  /*3540*/  SEL R13, R16, RZ, !P2 ;  /* 0x000000ff100d7207 */ /* 0x001fc80005000000 */
[----:B------:R-:W-:-:S07]  /*3550*/  IADD3 R12, PT, PT, R44, R13, R12 ;  /* 0x0000000d2c0c7210 */ /* 0x000fce0007ffe00c */
.L_x_91:
[----:B------:R-:W-:Y:S05]  /*3560*/  @P0 BRA `(.L_x_31) ;  /* 0xfffffffc00280947 */ /* 0x000fea000383ffff */
.L_x_25:
[----:B------:R-:W-:Y:S01]  /*3570*/  ISETP.NE.AND P0, PT, R38, RZ, PT ;  /* 0x000000ff2600720c */ /* 0x000fe20003f05270 */
[----:B------:R-:W0:Y:S01]  /*3580*/  @!P1 S2R R9, SR_CgaCtaId ;  /* 0x0000000000099919 */ /* 0x000e220000008800 */
[----:B------:R-:W-:Y:S01]  /*3590*/  @!P1 MOV R8, 0x400 ;  /* 0x0000040000089802 */ /* 0x000fe20000000f00 */
[----:B------:R-:W-:Y:S02]  /*35a0*/  @!P1 IMAD.IADD R11, R11, 0x1, R12 ;  /* 0x000000010b0b9824 */ /* 0x000fe400078e020c */
[----:B------:R-:W-:-:S05]  /*35b0*/  @!P1 IMAD.MOV.U32 R10, RZ, RZ, 0x65 ;  /* 0x00000065ff0a9424 */ /* 0x000fca00078e00ff */
[----:B------:R1:W-:Y:S03]  /*35c0*/  @!P1 ST.E.64.STRONG.GPU desc[UR12][R42.64+0x100], R10 ;  /* 0x0001000a2a009985 */ /* 0x0003e6000c10fb0c */
[----:B------:R-:W-:Y:S01]  /*35d0*/  @!P0 MOV R13, 0x400 ;  /* 0x00000400000d8802 */ /* 0x000fe20000000f00 */
[----:B------:R-:W2:Y:S01]  /*35e0*/  @!P0 S2R R14, SR_CgaCtaId ;  /* 0x00000000000e8919 */ /* 0x000ea20000008800 */
[----:B0-----:R-:W-:Y:S01]  /*35f0*/  @!P1 LEA R9, R9, R8, 0x18 ;  /* 0x0000000809099211 */ /* 0x001fe200078ec0ff */
[----:B------:R-:W-:Y:S02]  /*3600*/  IMAD.MOV.U32 R8, RZ, RZ, R17 ;  /* 0x000000ffff087224 */ /* 0x000fe400078e0011 */
[----:B------:R-:W-:Y:S02]  /*3610*/  @!P0 IMAD.MOV.U32 R8, RZ, RZ, R12 ;  /* 0x000000ffff088224 */ /* 0x000fe400078e000c */
[----:B------:R1:W-:Y:S04]  /*3620*/  @!P1 STS [R9+0x8], R11 ;  /* 0x0000080b09009388 */ /* 0x0003e80000000800 */
[----:B------:R1:W-:Y:S01]  /*3630*/  @!P1 STS [R9+0x4], R12 ;  /* 0x0000040c09009388 */ /* 0x0003e20000000800 */
[----:B--2---:R-:W-:-:S05]  /*3640*/  @!P0 LEA R13, R14, R13, 0x18 ;  /* 0x0000000d0e0d8211 */ /* 0x004fca00078ec0ff */
[----:B------:R1:W-:Y:S02]  /*3650*/  @!P0 STS [R13+0x54], R12 ;  /* 0x0000540c0d008388 */ /* 0x0003e40000000800 */
.L_x_19:
        /* <DEDUP_REMOVED lines=9> */
.L_x_18:
[----:B------:R-:W-:Y:S01]  /*36f0*/  IMAD.IADD R32, R32, 0x1, R39 ;  /* 0x0000000120207824 */ /* 0x000fe200078e0227 */
[----:B------:R-:W0:Y:S01]  /*3700*/  S2R R8, SR_LANEID ;  /* 0x0000000000087919 */ /* 0x000e220000000000 */
[----:B------:R-:W-:Y:S02]  /*3710*/  BAR.SYNC.DEFER_BLOCKING 0x0 ;  /* 0x0000000000007b1d */ /* 0x000fe40000010000 */
[----:B------:R-:W-:Y:S01]  /*3720*/  IMAD.IADD R33, R33, 0x1, R32 ;  /* 0x0000000121217824 */ /* 0x000fe200078e0220 */
[----:B------:R-:W-:Y:S01]  /*3730*/  ISETP.NE.AND P0, PT, R31, RZ, PT ;  /* 0x000000ff1f00720c */ /* 0x000fe20003f05270 */
[----:B------:R-:W-:Y:S02]  /*3740*/  IMAD.U32 R12, RZ, RZ, UR7 ;  /* 0x00000007ff0c7e24 */ /* 0x000fe4000f8e00ff */
[----:B------:R-:W-:Y:S01]  /*3750*/  IMAD.IADD R28, R28, 0x1, R33 ;  /* 0x000000011c1c7824 */ /* 0x000fe200078e0221 */
[----:B------:R-:W1:Y:S03]  /*3760*/  LDCU.64 UR8, c[0x0][0x388] ;  /* 0x00007100ff0877ac */ /* 0x000e660008000a00 */
[----:B------:R-:W-:-:S04]  /*3770*/  IMAD.IADD R27, R27, 0x1, R28 ;  /* 0x000000011b1b7824 */ /* 0x000fc800078e021c */
[----:B------:R-:W-:-:S04]  /*3780*/  IMAD.IADD R26, R26, 0x1, R27 ;  /* 0x000000011a1a7824 */ /* 0x000fc800078e021b */
[----:B------:R-:W-:-:S04]  /*3790*/  IMAD.IADD R25, R25, 0x1, R26 ;  /* 0x0000000119197824 */ /* 0x000fc800078e021a */
[----:B------:R-:W-:-:S04]  /*37a0*/  IMAD.IADD R24, R24, 0x1, R25 ;  /* 0x0000000118187824 */ /* 0x000fc800078e0219 */
[----:B------:R-:W-:Y:S02]  /*37b0*/  IMAD.IADD R23, R23, 0x1, R24 ;  /* 0x0000000117177824 */ /* 0x000fe400078e0218 */
[----:B0-----:R-:W-:Y:S02]  /*37c0*/  IMAD R8, R8, 0x48, R29 ;  /* 0x0000004808087824 */ /* 0x001fe400078e021d */
[----:B------:R-:W-:-:S03]  /*37d0*/  IMAD.IADD R22, R22, 0x1, R23 ;  /* 0x0000000116167824 */ /* 0x000fc600078e0217 */
[----:B------:R-:W-:Y:S01]  /*37e0*/  STS [R8], R39 ;  /* 0x0000002708007388 */ /* 0x000fe20000000800 */
[----:B------:R-:W-:-:S03]  /*37f0*/  IMAD.IADD R21, R21, 0x1, R22 ;  /* 0x0000000115157824 */ /* 0x000fc600078e0216 */
[----:B------:R-:W-:Y:S01]  /*3800*/  STS [R8+0x4], R32 ;  /* 0x0000042008007388 */ /* 0x000fe20000000800 */
        /* <DEDUP_REMOVED lines=15> */
[----:B------:R-:W-:Y:S04]  /*3900*/  STS [R8+0x24], R22 ;  /* 0x0000241608007388 */ /* 0x000fe80000000800 */
        /* <DEDUP_REMOVED lines=8> */
[----:B------:R0:W-:Y:S01]  /*3990*/  STS [R8+0x48], R0 ;  /* 0x0000480008007388 */ /* 0x0001e20000000800 */
[----:B------:R-:W-:-:S03]  /*39a0*/  NOP ;  /* 0x0000000000007918 */ /* 0x000fc60000000000 */
[----:B------:R-:W-:Y:S04]  /*39b0*/  LDS R39, [R29] ;  /* 0x000000001d277984 */ /* 0x000fe80000000800 */
[----:B------:R-:W-:Y:S04]  /*39c0*/  LDS R41, [R29+0x80] ;  /* 0x000080001d297984 */ /* 0x000fe80000000800 */
        /* <DEDUP_REMOVED lines=17> */
[----:B------:R2:W-:Y:S01]  /*3ae0*/  @!P0 STS [UR4+0x7b80], R12 ;  /* 0x007b800cff008988 */ /* 0x0005e20008000804 */
[----:B------:R-:W-:Y:S01]  /*3af0*/  BAR.SYNC.DEFER_BLOCKING 0x0 ;  /* 0x0000000000007b1d */ /* 0x000fe20000010000 */
[----:B0-----:R-:W-:-:S05]  /*3b00*/  IADD3 R0, P0, PT, R30, UR10, RZ ;  /* 0x0000000a1e007c10 */ /* 0x001fca000ff1e0ff */
[----:B------:R-:W0:Y:S01]  /*3b10*/  S2R R2, SR_TID.X ;  /* 0x0000000000027919 */ /* 0x000e220000002100 */
[----:B------:R-:W3:Y:S01]  /*3b20*/  LDS R31, [UR4+0x7b80] ;  /* 0x007b8004ff1f7984 */ /* 0x000ee20008000800 */
[C---:B0-----:R-:W-:Y:S02]  /*3b30*/  LOP3.LUT R3, R2.reuse, 0x3e0, RZ, 0xc0, !PT ;  /* 0x000003e002037812 */ /* 0x041fe400078ec0ff */
[----:B------:R-:W-:-:S05]  /*3b40*/  LOP3.LUT R2, R2, 0x1f, RZ, 0xc0, !PT ;  /* 0x0000001f02027812 */ /* 0x000fca00078ec0ff */
[----:B------:R-:W-:Y:S02]  /*3b50*/  IMAD R8, R3, 0x13, R2 ;  /* 0x0000001303087824 */ /* 0x000fe400078e0202 */
[----:B------:R-:W-:Y:S01]  /*3b60*/  IMAD.X R3, RZ, RZ, UR11, P0 ;  /* 0x0000000bff037e24 */ /* 0x000fe200080e06ff */
[----:B-1----:R-:W-:Y:S01]  /*3b70*/  LEA R2, P0, R0, UR8, 0x2 ;  /* 0x0000000800027c11 */ /* 0x002fe2000f8010ff */
[C---:B------:R-:W-:Y:S02]  /*3b80*/  VIADD R10, R8.reuse, 0x20 ;  /* 0x00000020080a7836 */ /* 0x040fe40000000000 */
[----:B--2---:R-:W-:Y:S01]  /*3b90*/  VIADD R12, R8, 0xa0 ;  /* 0x000000a0080c7836 */ /* 0x004fe20000000000 */
[----:B------:R-:W-:Y:S01]  /*3ba0*/  LEA.HI.X R3, R0, UR9, R3, 0x2, P0 ;  /* 0x0000000900037c11 */ /* 0x000fe200080f1403 */
[----:B------:R-:W-:Y:S01]  /*3bb0*/  VIADD R0, R8, 0x40 ;  /* 0x0000004008007836 */ /* 0x000fe20000000000 */
[-C--:B---3--:R-:W-:Y:S02]  /*3bc0*/  ISETP.GE.AND P1, PT, R30, R31.reuse, PT ;  /* 0x0000001f1e00720c */ /* 0x088fe40003f26270 */
[-C--:B------:R-:W-:Y:S01]  /*3bd0*/  ISETP.GE.AND P2, PT, R10, R31.reuse, PT ;  /* 0x0000001f0a00720c */ /* 0x080fe20003f46270 */
[----:B------:R-:W-:Y:S01]  /*3be0*/  VIADD R10, R8, 0x60 ;  /* 0x00000060080a7836 */ /* 0x000fe20000000000 */
[-C--:B------:R-:W-:Y:S01]  /*3bf0*/  ISETP.GE.AND P3, PT, R0, R31.reuse, PT ;  /* 0x0000001f0000720c */ /* 0x080fe20003f66270 */
[----:B------:R-:W-:Y:S01]  /*3c00*/  VIADD R0, R8, 0x80 ;  /* 0x0000008008007836 */ /* 0x000fe20000000000 */
[----:B------:R-:W-:-:S02]  /*3c10*/  ISETP.GE.AND P6, PT, R12, R31, PT ;  /* 0x0000001f0c00720c */ /* 0x000fc40003fc6270 */
[-C--:B------:R-:W-:Y:S01]  /*3c20*/  ISETP.GE.AND P4, PT, R10, R31.reuse, PT ;  /* 0x0000001f0a00720c */ /* 0x080fe20003f86270 */
[----:B------:R-:W-:Y:S01]  /*3c30*/  VIADD R10, R8, 0xc0 ;  /* 0x000000c0080a7836 */ /* 0x000fe20000000000 */
[-C--:B------:R-:W-:Y:S01]  /*3c40*/  ISETP.GE.AND P5, PT, R0, R31.reuse, PT ;  /* 0x0000001f0000720c */ /* 0x080fe20003fa6270 */
[----:B------:R-:W-:Y:S02]  /*3c50*/  VIADD R0, R8, 0xe0 ;  /* 0x000000e008007836 */ /* 0x000fe40000000000 */
[----:B------:R0:W-:Y:S01]  /*3c60*/  @!P1 STG.E desc[UR12][R2.64], R39 ;  /* 0x0000002702009986 */ /* 0x0001e2000c10190c */
[-C--:B------:R-:W-:Y:S01]  /*3c70*/  ISETP.GE.AND P0, PT, R10, R31.reuse, PT ;  /* 0x0000001f0a00720c */ /* 0x080fe20003f06270 */
[----:B------:R-:W-:Y:S01]  /*3c80*/  VIADD R10, R8, 0x160 ;  /* 0x00000160080a7836 */ /* 0x000fe20000000000 */
[-C--:B------:R-:W-:Y:S01]  /*3c90*/  ISETP.GE.AND P1, PT, R0, R31.reuse, PT ;  /* 0x0000001f0000720c */ /* 0x080fe20003f26270 */
[----:B------:R-:W-:Y:S01]  /*3ca0*/  VIADD R0, R8, 0x140 ;  /* 0x0000014008007836 */ /* 0x000fe20000000000 */
[----:B------:R0:W-:Y:S01]  /*3cb0*/  @!P2 STG.E desc[UR12][R2.64+0x80], R41 ;  /* 0x000080290200a986 */ /* 0x0001e2000c10190c */
[----:B------:R-:W-:-:S03]  /*3cc0*/  ISETP.GE.AND P2, PT, R37, R31, PT ;  /* 0x0000001f2500720c */ /* 0x000fc60003f46270 */
[----:B------:R0:W-:Y:S01]  /*3cd0*/  @!P3 STG.E desc[UR12][R2.64+0x100], R43 ;  /* 0x0001002b0200b986 */ /* 0x0001e2000c10190c */
[----:B------:R-:W-:-:S03]  /*3ce0*/  ISETP.GE.AND P3, PT, R36, R31, PT ;  /* 0x0000001f2400720c */ /* 0x000fc60003f66270 */
[----:B------:R0:W-:Y:S01]  /*3cf0*/  @!P4 STG.E desc[UR12][R2.64+0x180], R45 ;  /* 0x0001802d0200c986 */ /* 0x0001e2000c10190c */
[-C--:B------:R-:W-:Y:S01]  /*3d00*/  ISETP.GE.AND P4, PT, R0, R31.reuse, PT ;  /* 0x0000001f0000720c */ /* 0x080fe20003f86270 */
[----:B------:R-:W-:Y:S02]  /*3d10*/  VIADD R0, R8, 0x180 ;  /* 0x0000018008007836 */ /* 0x000fe40000000000 */
[----:B------:R0:W-:Y:S01]  /*3d20*/  @!P5 STG.E desc[UR12][R2.64+0x200], R4 ;  /* 0x000200040200d986 */ /* 0x0001e2000c10190c */
[-C--:B------:R-:W-:Y:S01]  /*3d30*/  ISETP.GE.AND P5, PT, R10, R31.reuse, PT ;  /* 0x0000001f0a00720c */ /* 0x080fe20003fa6270 */
[----:B------:R-:W-:Y:S02]  /*3d40*/  VIADD R10, R8, 0x1a0 ;  /* 0x000001a0080a7836 */ /* 0x000fe40000000000 */
[----:B------:R0:W-:Y:S01]  /*3d50*/  @!P6 STG.E desc[UR12][R2.64+0x280], R6 ;  /* 0x000280060200e986 */ /* 0x0001e2000c10190c */
[----:B------:R-:W-:Y:S01]  /*3d60*/  ISETP.GE.AND P6, PT, R0, R31, PT ;  /* 0x0000001f0000720c */ /* 0x000fe20003fc6270 */
[----:B------:R-:W-:-:S02]  /*3d70*/  VIADD R0, R8, 0x1c0 ;  /* 0x000001c008007836 */ /* 0x000fc40000000000 */
[----:B------:R0:W-:Y:S01]  /*3d80*/  @!P0 STG.E desc[UR12][R2.64+0x300], R33 ;  /* 0x0003002102008986 */ /* 0x0001e2000c10190c */
[-C--:B------:R-:W-:Y:S01]  /*3d90*/  ISETP.GE.AND P0, PT, R10, R31.reuse, PT ;  /* 0x0000001f0a00720c */ /* 0x080fe20003f06270 */
[C---:B------:R-:W-:Y:S02]  /*3da0*/  VIADD R10, R8.reuse, 0x1e0 ;  /* 0x000001e0080a7836 */ /* 0x040fe40000000000 */
[----:B------:R-:W-:Y:S01]  /*3db0*/  VIADD R8, R8, 0x200 ;  /* 0x0000020008087836 */ /* 0x000fe20000000000 */
[----:B------:R0:W-:Y:S01]  /*3dc0*/  @!P1 STG.E desc[UR12][R2.64+0x380], R25 ;  /* 0x0003801902009986 */ /* 0x0001e2000c10190c */
[----:B------:R-:W-:-:S03]  /*3dd0*/  ISETP.GE.AND P1, PT, R0, R31, PT ;  /* 0x0000001f0000720c */ /* 0x000fc60003f26270 */
        /* <DEDUP_REMOVED lines=8> */
[----:B------:R0:W-:Y:S04]  /*3e60*/  @!P6 STG.E desc[UR12][R2.64+0x600], R15 ;  /* 0x0006000f0200e986 */ /* 0x0001e8000c10190c */
[----:B------:R0:W-:Y:S04]  /*3e70*/  @!P0 STG.E desc[UR12][R2.64+0x680], R13 ;  /* 0x0006800d02008986 */ /* 0x0001e8000c10190c */
[----:B------:R0:W-:Y:S04]  /*3e80*/  @!P1 STG.E desc[UR12][R2.64+0x700], R11 ;  /* 0x0007000b02009986 */ /* 0x0001e8000c10190c */
[----:B------:R0:W-:Y:S04]  /*3e90*/  @!P2 STG.E desc[UR12][R2.64+0x780], R9 ;  /* 0x000780090200a986 */ /* 0x0001e8000c10190c */
[----:B------:R0:W-:Y:S04]  /*3ea0*/  @!P3 STG.E desc[UR12][R2.64+0x800], R7 ;  /* 0x000800070200b986 */ /* 0x0001e8000c10190c */
[----:B------:R0:W-:Y:S01]  /*3eb0*/  @!P4 STG.E desc[UR12][R2.64+0x880], R5 ;  /* 0x000880050200c986 */ /* 0x0001e2000c10190c */
[----:B------:R-:W-:Y:S05]  /*3ec0*/  @P5 EXIT ;  /* 0x000000000000594d */ /* 0x000fea0003800000 */
[----:B------:R-:W-:Y:S01]  /*3ed0*/  STG.E desc[UR12][R2.64+0x900], R27 ;  /* 0x0009001b02007986 */ /* 0x000fe2000c10190c */
[----:B------:R-:W-:Y:S05]  /*3ee0*/  EXIT ;  /* 0x000000000000794d */ /* 0x000fea0003800000 */
.L_x_5:
[----:B------:R-:W-:Y:S01]  /*3ef0*/  BSSY B1, `(.L_x_32) ;  /* 0x0000006000017945 */ /* 0x000fe20003800000 */
[----:B------:R-:W-:Y:S01]  /*3f00*/  PLOP3.LUT P0, PT, P0, PT, PT, 0x8, 0x80 ;  /* 0x000000000080781c */ /* 0x000fe2000070e170 */
[----:B------:R-:W-:-:S12]  /*3f10*/  IMAD.MOV.U32 R10, RZ, RZ, -0x1 ;  /* 0xffffffffff0a7424 */ /* 0x000fd800078e00ff */
[----:B------:R-:W-:Y:S05]  /*3f20*/  WARPSYNC.COLLECTIVE R10, `(.L_x_33) ;  /* 0x000000000a087348 */ /* 0x000fea0003c00000 */
[----:B------:R-:W-:Y:S01]  /*3f30*/  VOTE.ANY P0, P0 ;  /* 0x0000000000ff7806 */ /* 0x000fe20000000100 */
[----:B------:R-:W-:-:S12]  /*3f40*/  ENDCOLLECTIVE ;  /* 0x000000000000791b */ /* 0x000fd80003800000 */
.L_x_33:
[----:B------:R-:W-:Y:S05]  /*3f50*/  BSYNC B1 ;  /* 0x0000000000017941 */ /* 0x000fea0003800000 */
.L_x_32:
[----:B------:R-:W-:Y:S05]  /*3f60*/  BRA `(.L_x_34) ;  /* 0xffffffd000287947 */ /* 0x000fea000383ffff */
.L_x_7:
[----:B------:R-:W-:Y:S01]  /*3f70*/  BSSY B1, `(.L_x_35) ;  /* 0x0000006000017945 */ /* 0x000fe20003800000 */
[----:B------:R-:W-:Y:S01]  /*3f80*/  PLOP3.LUT P0, PT, P0, PT, PT, 0x8, 0x80 ;  /* 0x000000000080781c */ /* 0x000fe2000070e170 */
[----:B------:R-:W-:-:S12]  /*3f90*/  IMAD.MOV.U32 R10, RZ, RZ, -0x1 ;  /* 0xffffffffff0a7424 */ /* 0x000fd800078e00ff */
[----:B------:R-:W-:Y:S05]  /*3fa0*/  WARPSYNC.COLLECTIVE R10, `(.L_x_36) ;  /* 0x000000000a087348 */ /* 0x000fea0003c00000 */
[----:B------:R-:W-:Y:S01]  /*3fb0*/  VOTE.ANY P0, P0 ;  /* 0x0000000000ff7806 */ /* 0x000fe20000000100 */
[----:B------:R-:W-:-:S12]  /*3fc0*/  ENDCOLLECTIVE ;  /* 0x000000000000791b */ /* 0x000fd80003800000 */
.L_x_36:
[----:B------:R-:W-:Y:S05]  /*3fd0*/  BSYNC B1 ;  /* 0x0000000000017941 */ /* 0x000fea0003800000 */
.L_x_35:
[----:B------:R-:W-:Y:S05]  /*3fe0*/  BRA `(.L_x_37) ;  /* 0xffffffd0002c7947 */ /* 0x000fea000383ffff */
.L_x_9:
[----:B------:R-:W0:Y:S01]  /*3ff0*/  S2R R8, SR_GEMASK ;  /* 0x0000000000087919 */ /* 0x000e220000003c00 */
[----:B------:R-:W-:Y:S01]  /*4000*/  BSSY B1, `(.L_x_38) ;  /* 0x0000006000017945 */ /* 0x000fe20003800000 */
[----:B------:R-:W-:Y:S01]  /*4010*/  PLOP3.LUT P2, PT, P0, PT, PT, 0x8, 0x80 ;  /* 0x000000000080781c */ /* 0x000fe2000074e170 */
[----:B------:R-:W-:-:S12]  /*4020*/  IMAD.MOV.U32 R10, RZ, RZ, -0x1 ;  /* 0xffffffffff0a7424 */ /* 0x000fd800078e00ff */
[----:B0-----:R-:W-:Y:S05]  /*4030*/  WARPSYNC.COLLECTIVE R10, `(.L_x_39) ;  /* 0x000000000a087348 */ /* 0x001fea0003c00000 */
[----:B------:R-:W-:Y:S01]  /*4040*/  VOTE.ANY R10, PT, P2 ;  /* 0x00000000000a7806 */ /* 0x000fe200010e0100 */
[----:B0-----:R-:W-:Y:S06]  /*4050*/  ENDCOLLECTIVE ;  /* 0x000000000000791b */ /* 0x001fec0003800000 */
.L_x_39:
[----:B------:R-:W-:Y:S05]  /*4060*/  BSYNC B1 ;  /* 0x0000000000017941 */ /* 0x000fea0003800000 */
.L_x_38:
[----:B------:R-:W-:Y:S01]  /*4070*/  LOP3.LUT R10, R10, 0x80000000, R8, 0xec, !PT ;  /* 0x800000000a0a7812 */ /* 0x000fe200078eec08 */
[----:B------:R-:W-:Y:S01]  /*4080*/  IMAD.MOV.U32 R14, RZ, RZ, 0x1 ;  /* 0x00000001ff0e7424 */ /* 0x000fe200078e00ff */
[----:B------:R-:W-:Y:S01]  /*4090*/  ISETP.NE.AND P0, PT, R12, 0x65, PT ;  /* 0x000000650c00780c */ /* 0x000fe20003f05270 */
[C---:B------:R-:W-:Y:S02]  /*40a0*/  VIADD R38, R37.reuse, 0x2 ;  /* 0x0000000225267836 */ /* 0x040fe40000000000 */
[C---:B------:R-:W-:Y:S02]  /*40b0*/  VIADD R11, R10.reuse, 0xffffffff ;  /* 0xffffffff0a0b7836 */ /* 0x040fe40000000000 */
[C---:B------:R-:W-:Y:S02]  /*40c0*/  VIADD R19, R37.reuse, 0x4 ;  /* 0x0000000425137836 */ /* 0x040fe40000000000 */
[----:B------:R-:W-:Y:S01]  /*40d0*/  VIADD R39, R37, 0x10 ;  /* 0x0000001025277836 */ /* 0x000fe20000000000 */
[----:B------:R-:W-:Y:S01]  /*40e0*/  LOP3.LUT R11, R10, R11, RZ, 0xc, !PT ;  /* 0x0000000b0a0b7212 */ /* 0x000fe200078e0cff */
[----:B------:R-:W-:-:S03]  /*40f0*/  IMAD.MOV.U32 R10, RZ, RZ, -0x1 ;  /* 0xffffffffff0a7424 */ /* 0x000fc600078e00ff */
[----:B------:R0:W1:Y:S04]  /*4100*/  POPC R15, R11 ;  /* 0x0000000b000f7309 */ /* 0x0000680000000000 */
[----:B01----:R-:W-:Y:S05]  /*4110*/  WARPSYNC.COLLECTIVE R10, `(.L_x_40) ;  /* 0x000000000a087348 */ /* 0x003fea0003c00000 */
[----:B-1----:R1:W2:Y:S02]  /*4120*/  SHFL.DOWN P2, R16, R13, R14, R15 ;  /* 0x0800000e0d107389 */ /* 0x0022a4000004000f */
[----:B012---:R-:W-:Y:S05]  /*4130*/  ENDCOLLECTIVE ;  /* 0x000000000000791b */ /* 0x007fea0003800000 */
.L_x_40:
[----:B------:R-:W-:Y:S01]  /*4140*/  IMAD.MOV.U32 R14, RZ, RZ, 0x2 ;  /* 0x00000002ff0e7424 */ /* 0x000fe200078e00ff */
[----:B------:R-:W-:-:S04]  /*4150*/  ISETP.GE.AND P2, PT, R37, R15, PT ;  /* 0x0000000f2500720c */ /* 0x000fc80003f46270 */
[----:B------:R-:W-:-:S05]  /*4160*/  SEL R16, R16, RZ, !P2 ;  /* 0x000000ff10107207 */ /* 0x000fca0005000000 */
[----:B------:R-:W-:-:S04]  /*4170*/  IMAD.IADD R36, R16, 0x1, R13 ;  /* 0x0000000110247824 */ /* 0x000fc800078e020d */
[----:B------:R-:W-:-:S07]  /*4180*/  IMAD.MOV.U32 R13, RZ, RZ, R36 ;  /* 0x000000ffff0d7224 */ /* 0x000fce00078e0024 */
[----:B------:R-:W-:Y:S05]  /*4190*/  WARPSYNC.COLLECTIVE R10, `(.L_x_41) ;  /* 0x000000000a087348 */ /* 0x000fea0003c00000 */
[----:B------:R0:W1:Y:S02]  /*41a0*/  SHFL.DOWN P2, R16, R13, R14, R15 ;  /* 0x0800000e0d107389 */ /* 0x000064000004000f */
[----:B01----:R-:W-:Y:S05]  /*41b0*/  ENDCOLLECTIVE ;  /* 0x000000000000791b */ /* 0x003fea0003800000 */
.L_x_41:
[----:B------:R-:W-:Y:S01]  /*41c0*/  IMAD.MOV.U32 R14, RZ, RZ, 0x4 ;  /* 0x00000004ff0e7424 */ /* 0x000fe200078e00ff */
[----:B------:R-:W-:-:S04]  /*41d0*/  ISETP.GT.AND P2, PT, R38, R15, PT ;  /* 0x0000000f2600720c */ /* 0x000fc80003f44270 */
[----:B------:R-:W-:-:S05]  /*41e0*/  SEL R11, R16, RZ, !P2 ;  /* 0x000000ff100b7207 */ /* 0x000fca0005000000 */
[----:B------:R-:W-:Y:S02]  /*41f0*/  IMAD.IADD R40, R36, 0x1, R11 ;  /* 0x0000000124287824 */ /* 0x000fe400078e020b */
[----:B------:R-:W-:Y:S02]  /*4200*/  VIADD R36, R37, 0x8 ;  /* 0x0000000825247836 */ /* 0x000fe40000000000 */
[----:B------:R-:W-:-:S07]  /*4210*/  IMAD.MOV.U32 R13, RZ, RZ, R40 ;  /* 0x000000ffff0d7224 */ /* 0x000fce00078e0028 */
[----:B------:R-:W-:Y:S05]  /*4220*/  WARPSYNC.COLLECTIVE R10, `(.L_x_42) ;  /* 0x000000000a087348 */ /* 0x000fea0003c00000 */
[----:B------:R0:W1:Y:S02]  /*4230*/  SHFL.DOWN P2, R16, R13, R14, R15 ;  /* 0x0800000e0d107389 */ /* 0x000064000004000f */
[----:B01----:R-:W-:Y:S05]  /*4240*/  ENDCOLLECTIVE ;  /* 0x000000000000791b */ /* 0x003fea0003800000 */
.L_x_42:
[----:B------:R-:W-:Y:S01]  /*4250*/  IMAD.MOV.U32 R14, RZ, RZ, 0x8 ;  /* 0x00000008ff0e7424 */ /* 0x000fe200078e00ff */
[----:B------:R-:W-:-:S04]  /*4260*/  ISETP.GT.AND P2, PT, R19, R15, PT ;  /* 0x0000000f1300720c */ /* 0x000fc80003f44270 */
[----:B------:R-:W-:-:S05]  /*4270*/  SEL R11, R16, RZ, !P2 ;  /* 0x000000ff100b7207 */ /* 0x000fca0005000000 */
[----:B------:R-:W-:-:S04]  /*4280*/  IMAD.IADD R42, R40, 0x1, R11 ;  /* 0x00000001282a7824 */ /* 0x000fc800078e020b */
[----:B------:R-:W-:-:S07]  /*4290*/  IMAD.MOV.U32 R13, RZ, RZ, R42 ;  /* 0x000000ffff0d7224 */ /* 0x000fce00078e002a */
[----:B------:R-:W-:Y:S05]  /*42a0*/  WARPSYNC.COLLECTIVE R10, `(.L_x_43) ;  /* 0x000000000a087348 */ /* 0x000fea0003c00000 */
[----:B------:R0:W1:Y:S02]  /*42b0*/  SHFL.DOWN P2, R16, R13, R14, R15 ;  /* 0x0800000e0d107389 */ /* 0x000064000004000f */
[----:B01----:R-:W-:Y:S05]  /*42c0*/  ENDCOLLECTIVE ;  /* 0x000000000000791b */ /* 0x003fea0003800000 */
.L_x_43:
        /* <DEDUP_REMOVED lines=8> */
.L_x_44:
[----:B------:R-:W-:Y:S05]  /*4350*/  WARPSYNC.COLLECTIVE R10, `(.L_x_45) ;  /* 0x000000000a087348 */ /* 0x000fea0003c00000 */
[----:B------:R-:W-:Y:S01]  /*4360*/  VOTE.ALL P0, P0 ;  /* 0x0000000000ff7806 */ /* 0x000fe20000000000 */
[----:B------:R-:W-:-:S12]  /*4370*/  ENDCOLLECTIVE ;  /* 0x000000000000791b */ /* 0x000fd80003800000 */
.L_x_45:
[----:B------:R-:W0:Y:S01]  /*4380*/  LDC.64 R12, c[0x0][0x390] ;  /* 0x0000e400ff0c7b82 */ /* 0x000e220000000a00 */
[----:B------:R-:W-:-:S04]  /*4390*/  ISETP.GT.AND P2, PT, R39, R15, PT ;  /* 0x0000000f2700720c */ /* 0x000fc80003f44270 */
[----:B------:R-:W-:-:S05]  /*43a0*/  SEL R16, R16, RZ, !P2 ;  /* 0x000000ff10107207 */ /* 0x000fca0005000000 */
[----:B------:R-:W-:Y:S01]  /*43b0*/  IMAD.IADD R40, R41, 0x1, R16 ;  /* 0x0000000129287824 */ /* 0x000fe200078e0210 */
[----:B0-----:R-:W-:-:S05]  /*43c0*/  IADD3 R42, P2, PT, R12, 0x100, RZ ;  /* 0x000001000c2a7810 */ /* 0x001fca0007f5e0ff */
[----:B------:R-:W-:Y:S01]  /*43d0*/  IMAD.X R43, RZ, RZ, R13, P2 ;  /* 0x000000ffff2b7224 */ /* 0x000fe200010e060d */
[----:B------:R-:W-:Y:S07]  /*43e0*/  BRA `(.L_x_46) ;  /* 0xffffffcc00c87947 */ /* 0x000fee000383ffff */
.L_x_11:
[----:B------:R-:W-:Y:S01]  /*43f0*/  BSSY B1, `(.L_x_47) ;  /* 0x0000006000017945 */ /* 0x000fe20003800000 */
[----:B------:R-:W-:Y:S01]  /*4400*/  PLOP3.LUT P0, PT, P0, PT, PT, 0x8, 0x80 ;  /* 0x000000000080781c */ /* 0x000fe2000070e170 */
[----:B------:R-:W-:-:S12]  /*4410*/  IMAD.MOV.U32 R10, RZ, RZ, -0x1 ;  /* 0xffffffffff0a7424 */ /* 0x000fd800078e00ff */
[----:B------:R-:W-:Y:S05]  /*4420*/  WARPSYNC.COLLECTIVE R10, `(.L_x_48) ;  /* 0x000000000a087348 */ /* 0x000fea0003c00000 */
[----:B------:R-:W-:Y:S01]  /*4430*/  VOTE.ANY P0, P0 ;  /* 0x0000000000ff7806 */ /* 0x000fe20000000100 */
[----:B------:R-:W-:-:S12]  /*4440*/  ENDCOLLECTIVE ;  /* 0x000000000000791b */ /* 0x000fd80003800000 */
.L_x_48:
[----:B------:R-:W-:Y:S05]  /*4450*/  BSYNC B1 ;  /* 0x0000000000017941 */ /* 0x000fea0003800000 */
.L_x_47:
[----:B------:R-:W-:Y:S05]  /*4460*/  BRA `(.L_x_49) ;  /* 0xffffffcc00d07947 */ /* 0x000fea000383ffff */
.L_x_13:
[----:B------:R-:W-:Y:S01]  /*4470*/  BSSY B1, `(.L_x_50) ;  /* 0x0000006000017945 */ /* 0x000fe20003800000 */
[----:B------:R-:W-:Y:S01]  /*4480*/  PLOP3.LUT P0, PT, P0, PT, PT, 0x8, 0x80 ;  /* 0x000000000080781c */ /* 0x000fe2000070e170 */
[----:B------:R-:W-:-:S12]  /*4490*/  IMAD.MOV.U32 R10, RZ, RZ, -0x1 ;  /* 0xffffffffff0a7424 */ /* 0x000fd800078e00ff */
[----:B------:R-:W-:Y:S05]  /*44a0*/  WARPSYNC.COLLECTIVE R10, `(.L_x_51) ;  /* 0x000000000a087348 */ /* 0x000fea0003c00000 */
[----:B------:R-:W-:Y:S01]  /*44b0*/  VOTE.ANY P0, P0 ;  /* 0x0000000000ff7806 */ /* 0x000fe20000000100 */
[----:B------:R-:W-:-:S12]  /*44c0*/  ENDCOLLECTIVE ;  /* 0x000000000000791b */ /* 0x000fd80003800000 */
.L_x_51:
[----:B------:R-:W-:Y:S05]  /*44d0*/  BSYNC B1 ;  /* 0x0000000000017941 */ /* 0x000fea0003800000 */
.L_x_50:
[----:B------:R-:W-:Y:S05]  /*44e0*/  BRA `(.L_x_52) ;  /* 0xffffffcc00d47947 */ /* 0x000fea000383ffff */
.L_x_15:
[----:B------:R-:W-:Y:S01]  /*44f0*/  BSSY B1, `(.L_x_53) ;  /* 0x0000006000017945 */ /* 0x000fe20003800000 */
[----:B------:R-:W-:Y:S01]  /*4500*/  PLOP3.LUT P2, PT, P0, PT, PT, 0x8, 0x80 ;  /* 0x000000000080781c */ /* 0x000fe2000074e170 */
[----:B------:R-:W-:-:S12]  /*4510*/  IMAD.MOV.U32 R10, RZ, RZ, -0x1 ;  /* 0xffffffffff0a7424 */ /* 0x000fd800078e00ff */
[----:B------:R-:W-:Y:S05]  /*4520*/  WARPSYNC.COLLECTIVE R10, `(.L_x_54) ;  /* 0x000000000a087348 */ /* 0x000fea0003c00000 */
[----:B------:R-:W-:Y:S01]  /*4530*/  VOTE.ANY R10, PT, P2 ;  /* 0x00000000000a7806 */ /* 0x000fe200010e0100 */
[----:B------:R-:W-:Y:S06]  /*4540*/  ENDCOLLECTIVE ;  /* 0x000000000000791b */ /* 0x000fec0003800000 */
.L_x_54:
[----:B------:R-:W-:Y:S05]  /*4550*/  BSYNC B1 ;  /* 0x0000000000017941 */ /* 0x000fea0003800000 */
.L_x_53:
[----:B------:R-:W-:Y:S01]  /*4560*/  LOP3.LUT R10, R10, 0x80000000, R8, 0xec, !PT ;  /* 0x800000000a0a7812 */ /* 0x000fe200078eec08 */
[----:B------:R-:W-:Y:S02]  /*4570*/  IMAD.MOV.U32 R14, RZ, RZ, 0x1 ;  /* 0x00000001ff0e7424 */ /* 0x000fe400078e00ff */
[----:B------:R-:W-:Y:S02]  /*4580*/  VIADD R18, R18, 0xffffffe0 ;  /* 0xffffffe012127836 */ /* 0x000fe40000000000 */
[----:B------:R-:W-:-:S05]  /*4590*/  VIADD R15, R10, 0xffffffff ;  /* 0xffffffff0a0f7836 */ /* 0x000fca0000000000 */
[----:B------:R-:W-:Y:S01]  /*45a0*/  LOP3.LUT R15, R10, R15, RZ, 0xc, !PT ;  /* 0x0000000f0a0f7212 */ /* 0x000fe200078e0cff */
[----:B------:R-:W-:-:S05]  /*45b0*/  IMAD.MOV.U32 R10, RZ, RZ, -0x1 ;  /* 0xffffffffff0a7424 */ /* 0x000fca00078e00ff */
[----:B------:R-:W0:Y:S02]  /*45c0*/  POPC R15, R15 ;  /* 0x0000000f000f7309 */ /* 0x000e240000000000 */
[----:B0-----:R-:W-:Y:S05]  /*45d0*/  WARPSYNC.COLLECTIVE R10, `(.L_x_55) ;  /* 0x000000000a087348 */ /* 0x001fea0003c00000 */
[----:B0-----:R0:W1:Y:S02]  /*45e0*/  SHFL.DOWN P2, R16, R13, R14, R15 ;  /* 0x0800000e0d107389 */ /* 0x001064000004000f */
[----:B01----:R-:W-:Y:S05]  /*45f0*/  ENDCOLLECTIVE ;  /* 0x000000000000791b */ /* 0x003fea0003800000 */
.L_x_55:
[----:B------:R-:W-:Y:S01]  /*4600*/  ISETP.GE.AND P0, PT, R37, R15, PT ;  /* 0x0000000f2500720c */ /* 0x000fe20003f06270 */
[----:B------:R-:W-:-:S03]  /*4610*/  IMAD.MOV.U32 R14, RZ, RZ, 0x2 ;  /* 0x00000002ff0e7424 */ /* 0x000fc600078e00ff */
[----:B------:R-:W-:Y:S02]  /*4620*/  SEL R16, R16, RZ, !P0 ;  /* 0x000000ff10107207 */ /* 0x000fe40004000000 */
[----:B------:R-:W-:-:S03]  /*4630*/  ISETP.GT.AND P0, PT, R38, R15, PT ;  /* 0x0000000f2600720c */ /* 0x000fc60003f04270 */
[----:B------:R-:W-:-:S04]  /*4640*/  IMAD.IADD R41, R16, 0x1, R13 ;  /* 0x0000000110297824 */ /* 0x000fc800078e020d */
[----:B------:R-:W-:-:S07]  /*4650*/  IMAD.MOV.U32 R13, RZ, RZ, R41 ;  /* 0x000000ffff0d7224 */ /* 0x000fce00078e0029 */
[----:B------:R-:W-:Y:S05]  /*4660*/  WARPSYNC.COLLECTIVE R10, `(.L_x_56) ;  /* 0x000000000a087348 */ /* 0x000fea0003c00000 */
[----:B------:R0:W1:Y:S02]  /*4670*/  SHFL.DOWN P2, R16, R13, R14, R15 ;  /* 0x0800000e0d107389 */ /* 0x000064000004000f */
[----:B01----:R-:W-:Y:S05]  /*4680*/  ENDCOLLECTIVE ;  /* 0x000000000000791b */ /* 0x003fea0003800000 */
.L_x_56:
[----:B------:R-:W-:Y:S01]  /*4690*/  IMAD.MOV.U32 R14, RZ, RZ, 0x4 ;  /* 0x00000004ff0e7424 */ /* 0x000fe200078e00ff */
[----:B------:R-:W-:Y:S02]  /*46a0*/  SEL R16, R16, RZ, !P0 ;  /* 0x000000ff10107207 */ /* 0x000fe40004000000 */
[----:B------:R-:W-:-:S03]  /*46b0*/  ISETP.GT.AND P0, PT, R19, R15, PT ;  /* 0x0000000f1300720c */ /* 0x000fc60003f04270 */
[----:B------:R-:W-:-:S04]  /*46c0*/  IMAD.IADD R41, R41, 0x1, R16 ;  /* 0x0000000129297824 */ /* 0x000fc800078e0210 */
[----:B------:R-:W-:-:S07]  /*46d0*/  IMAD.MOV.U32 R13, RZ, RZ, R41 ;  /* 0x000000ffff0d7224 */ /* 0x000fce00078e0029 */
[----:B------:R-:W-:Y:S05]  /*46e0*/  WARPSYNC.COLLECTIVE R10, `(.L_x_57) ;  /* 0x000000000a087348 */ /* 0x000fea0003c00000 */
[----:B------:R0:W1:Y:S02]  /*46f0*/  SHFL.DOWN P2, R16, R13, R14, R15 ;  /* 0x0800000e0d107389 */ /* 0x000064000004000f */
[----:B01----:R-:W-:Y:S05]  /*4700*/  ENDCOLLECTIVE ;  /* 0x000000000000791b */ /* 0x003fea0003800000 */
.L_x_57:
[----:B------:R-:W-:Y:S01]  /*4710*/  IMAD.MOV.U32 R14, RZ, RZ, 0x8 ;  /* 0x00000008ff0e7424 */ /* 0x000fe200078e00ff */
[----:B------:R-:W-:Y:S02]  /*4720*/  SEL R16, R16, RZ, !P0 ;  /* 0x000000ff10107207 */ /* 0x000fe40004000000 */
[----:B------:R-:W-:-:S03]  /*4730*/  ISETP.GT.AND P0, PT, R36, R15, PT ;  /* 0x0000000f2400720c */ /* 0x000fc60003f04270 */
[----:B------:R-:W-:-:S10]  /*4740*/  IMAD.IADD R13, R41, 0x1, R16 ;  /* 0x00000001290d7824 */ /* 0x000fd400078e0210 */
[----:B------:R-:W-:Y:S05]  /*4750*/  WARPSYNC.COLLECTIVE R10, `(.L_x_58) ;  /* 0x000000000a087348 */ /* 0x000fea0003c00000 */
[----:B------:R0:W1:Y:S02]  /*4760*/  SHFL.DOWN P2, R16, R13, R14, R15 ;  /* 0x0800000e0d107389 */ /* 0x000064000004000f */
[----:B01----:R-:W-:Y:S05]  /*4770*/  ENDCOLLECTIVE ;  /* 0x000000000000791b */ /* 0x003fea0003800000 */
.L_x_58:
        /* <DEDUP_REMOVED lines=8> */
.L_x_59:
[----:B------:R-:W-:Y:S02]  /*4800*/  SEL R16, R16, RZ, !P0 ;  /* 0x000000ff10107207 */ /* 0x000fe40004000000 */
[----:B------:R-:W-:Y:S02]  /*4810*/  ISETP.NE.AND P0, PT, R12, 0x65, PT ;  /* 0x000000650c00780c */ /* 0x000fe40003f05270 */
[----:B------:R-:W-:-:S11]  /*4820*/  IADD3 R40, PT, PT, R41, R16, R40 ;  /* 0x0000001029287210 */ /* 0x000fd60007ffe028 */
[----:B------:R-:W-:Y:S05]  /*4830*/  WARPSYNC.COLLECTIVE R10, `(.L_x_60) ;  /* 0x000000000a087348 */ /* 0x000fea0003c00000 */
[----:B------:R-:W-:Y:S01]  /*4840*/  VOTE.ALL P0, P0 ;  /* 0x0000000000ff7806 */ /* 0x000fe20000000000 */
[----:B------:R-:W-:-:S12]  /*4850*/  ENDCOLLECTIVE ;  /* 0x000000000000791b */ /* 0x000fd80003800000 */
.L_x_60:
[----:B------:R-:W-:Y:S05]  /*4860*/  BRA `(.L_x_61) ;  /* 0xffffffcc00747947 */ /* 0x000fea000383ffff */
.L_x_20:
[----:B------:R-:W-:Y:S01]  /*4870*/  BSSY B0, `(.L_x_62) ;  /* 0x0000006000007945 */ /* 0x000fe20003800000 */
[----:B------:R-:W-:Y:S01]  /*4880*/  PLOP3.LUT P0, PT, P0, PT, PT, 0x8, 0x80 ;  /* 0x000000000080781c */ /* 0x000fe2000070e170 */
[----:B------:R-:W-:-:S12]  /*4890*/  IMAD.MOV.U32 R10, RZ, RZ, -0x1 ;  /* 0xffffffffff0a7424 */ /* 0x000fd800078e00ff */
[----:B------:R-:W-:Y:S05]  /*48a0*/  WARPSYNC.COLLECTIVE R10, `(.L_x_63) ;  /* 0x000000000a087348 */ /* 0x000fea0003c00000 */
[----:B------:R-:W-:Y:S01]  /*48b0*/  VOTE.ANY P0, P0 ;  /* 0x0000000000ff7806 */ /* 0x000fe20000000100 */
[----:B------:R-:W-:-:S12]  /*48c0*/  ENDCOLLECTIVE ;  /* 0x000000000000791b */ /* 0x000fd80003800000 */
.L_x_63:
[----:B------:R-:W-:Y:S05]  /*48d0*/  BSYNC B0 ;  /* 0x0000000000007941 */ /* 0x000fea0003800000 */
.L_x_62:
[----:B------:R-:W-:Y:S05]  /*48e0*/  BRA `(.L_x_64) ;  /* 0xffffffe400807947 */ /* 0x000fea000383ffff */
.L_x_22:
[----:B------:R-:W-:Y:S01]  /*48f0*/  BSSY B0, `(.L_x_65) ;  /* 0x0000006000007945 */ /* 0x000fe20003800000 */
[----:B------:R-:W-:Y:S01]  /*4900*/  PLOP3.LUT P0, PT, P0, PT, PT, 0x8, 0x80 ;  /* 0x000000000080781c */ /* 0x000fe2000070e170 */
[----:B------:R-:W-:-:S12]  /*4910*/  IMAD.MOV.U32 R10, RZ, RZ, -0x1 ;  /* 0xffffffffff0a7424 */ /* 0x000fd800078e00ff */
[----:B------:R-:W-:Y:S05]  /*4920*/  WARPSYNC.COLLECTIVE R10, `(.L_x_66) ;  /* 0x000000000a087348 */ /* 0x000fea0003c00000 */
[----:B------:R-:W-:Y:S01]  /*4930*/  VOTE.ANY P0, P0 ;  /* 0x0000000000ff7806 */ /* 0x000fe20000000100 */
[----:B------:R-:W-:-:S12]  /*4940*/  ENDCOLLECTIVE ;  /* 0x000000000000791b */ /* 0x000fd80003800000 */
.L_x_66:
[----:B------:R-:W-:Y:S05]  /*4950*/  BSYNC B0 ;  /* 0x0000000000007941 */ /* 0x000fea0003800000 */
.L_x_65:
[----:B------:R-:W-:Y:S05]  /*4960*/  BRA `(.L_x_67) ;  /* 0xffffffe400847947 */ /* 0x000fea000383ffff */
.L_x_24:
[----:B------:R-:W0:Y:S01]  /*4970*/  S2R R19, SR_GEMASK ;  /* 0x0000000000137919 */ /* 0x000e220000003c00 */
[----:B------:R-:W-:Y:S01]  /*4980*/  BSSY B0, `(.L_x_68) ;  /* 0x0000007000007945 */ /* 0x000fe20003800000 */
[----:B------:R-:W-:Y:S01]  /*4990*/  ISETP.NE.AND P0, PT, R8, 0x65, PT ;  /* 0x000000650800780c */ /* 0x000fe20003f05270 */
[----:B------:R-:W-:Y:S01]  /*49a0*/  IMAD.MOV.U32 R10, RZ, RZ, -0x1 ;  /* 0xffffffffff0a7424 */ /* 0x000fe200078e00ff */
[----:B------:R-:W-:-:S13]  /*49b0*/  PLOP3.LUT P2, PT, P2, PT, PT, 0x8, 0x80 ;  /* 0x000000000080781c */ /* 0x000fda000174e170 */
[----:B0-----:R-:W-:Y:S05]  /*49c0*/  WARPSYNC.COLLECTIVE R10, `(.L_x_69) ;  /* 0x000000000a087348 */ /* 0x001fea0003c00000 */
[----:B------:R-:W-:Y:S01]  /*49d0*/  VOTE.ANY R10, PT, P2 ;  /* 0x00000000000a7806 */ /* 0x000fe200010e0100 */
[----:B0-----:R-:W-:Y:S06]  /*49e0*/  ENDCOLLECTIVE ;  /* 0x000000000000791b */ /* 0x001fec0003800000 */
.L_x_69:
[----:B------:R-:W-:Y:S05]  /*49f0*/  BSYNC B0 ;  /* 0x0000000000007941 */ /* 0x000fea0003800000 */
.L_x_68:
[----:B------:R-:W-:Y:S01]  /*4a00*/  LOP3.LUT R10, R10, 0x80000000, R19, 0xec, !PT ;  /* 0x800000000a0a7812 */ /* 0x000fe200078eec13 */
[----:B------:R-:W-:-:S04]  /*4a10*/  IMAD.MOV.U32 R14, RZ, RZ, 0x1 ;  /* 0x00000001ff0e7424 */ /* 0x000fc800078e00ff */
[----:B------:R-:W-:-:S05]  /*4a20*/  VIADD R13, R10, 0xffffffff ;  /* 0xffffffff0a0d7836 */ /* 0x000fca0000000000 */
[----:B------:R-:W-:Y:S01]  /*4a30*/  LOP3.LUT R8, R10, R13, RZ, 0xc, !PT ;  /* 0x0000000d0a087212 */ /* 0x000fe200078e0cff */
[----:B------:R-:W-:Y:S02]  /*4a40*/  IMAD.MOV.U32 R13, RZ, RZ, R9 ;  /* 0x000000ffff0d7224 */ /* 0x000fe400078e0009 */
[----:B------:R-:W-:Y:S01]  /*4a50*/  IMAD.MOV.U32 R10, RZ, RZ, -0x1 ;  /* 0xffffffffff0a7424 */ /* 0x000fe200078e00ff */
[----:B------:R0:W1:Y:S02]  /*4a60*/  POPC R15, R8 ;  /* 0x00000008000f7309 */ /* 0x0000640000000000 */
[----:B0-----:R-:W-:-:S07]  /*4a70*/  VIADD R8, R38, 0x4 ;  /* 0x0000000426087836 */ /* 0x001fce0000000000 */
[----:B-1----:R-:W-:Y:S05]  /*4a80*/  WARPSYNC.COLLECTIVE R10, `(.L_x_70) ;  /* 0x000000000a087348 */ /* 0x002fea0003c00000 */
[----:B-1----:R0:W1:Y:S02]  /*4a90*/  SHFL.DOWN P2, R16, R13, R14, R15 ;  /* 0x0800000e0d107389 */ /* 0x002064000004000f */
[----:B01----:R-:W-:Y:S05]  /*4aa0*/  ENDCOLLECTIVE ;  /* 0x000000000000791b */ /* 0x003fea0003800000 */
.L_x_70:
[----:B------:R-:W-:Y:S01]  /*4ab0*/  IMAD.MOV.U32 R14, RZ, RZ, 0x2 ;  /* 0x00000002ff0e7424 */ /* 0x000fe200078e00ff */
[----:B------:R-:W-:-:S04]  /*4ac0*/  ISETP.GE.AND P2, PT, R38, R15, PT ;  /* 0x0000000f2600720c */ /* 0x000fc80003f46270 */
[----:B------:R-:W-:Y:S01]  /*4ad0*/  SEL R12, R16, RZ, !P2 ;  /* 0x000000ff100c7207 */ /* 0x000fe20005000000 */
[----:B------:R-:W-:-:S04]  /*4ae0*/  VIADD R16, R38, 0x2 ;  /* 0x0000000226107836 */ /* 0x000fc80000000000 */
[----:B------:R-:W-:Y:S01]  /*4af0*/  IMAD.IADD R12, R12, 0x1, R9 ;  /* 0x000000010c0c7824 */ /* 0x000fe200078e0209 */
[----:B------:R-:W-:-:S03]  /*4b00*/  ISETP.GT.AND P3, PT, R16, R15, PT ;  /* 0x0000000f1000720c */ /* 0x000fc60003f64270 */
[----:B------:R-:W-:-:S10]  /*4b10*/  IMAD.MOV.U32 R13, RZ, RZ, R12 ;  /* 0x000000ffff0d7224 */ /* 0x000fd400078e000c */
[----:B------:R-:W-:Y:S05]  /*4b20*/  WARPSYNC.COLLECTIVE R10, `(.L_x_71) ;  /* 0x000000000a087348 */ /* 0x000fea0003c00000 */
[----:B------:R0:W1:Y:S02]  /*4b30*/  SHFL.DOWN P2, R16, R13, R14, R15 ;  /* 0x0800000e0d107389 */ /* 0x000064000004000f */
[----:B01----:R-:W-:Y:S05]  /*4b40*/  ENDCOLLECTIVE ;  /* 0x000000000000791b */ /* 0x003fea0003800000 */
.L_x_71:
[----:B------:R-:W-:Y:S01]  /*4b50*/  IMAD.MOV.U32 R14, RZ, RZ, 0x4 ;  /* 0x00000004ff0e7424 */ /* 0x000fe200078e00ff */
[----:B------:R-:W-:Y:S02]  /*4b60*/  SEL R9, R16, RZ, !P3 ;  /* 0x000000ff10097207 */ /* 0x000fe40005800000 */
[----:B------:R-:W-:Y:S01]  /*4b70*/  ISETP.GT.AND P3, PT, R8, R15, PT ;  /* 0x0000000f0800720c */ /* 0x000fe20003f64270 */
[----:B------:R-:W-:Y:S02]  /*4b80*/  VIADD R8, R38, 0x8 ;  /* 0x0000000826087836 */ /* 0x000fe40000000000 */
[----:B------:R-:W-:-:S04]  /*4b90*/  IMAD.IADD R40, R12, 0x1, R9 ;  /* 0x000000010c287824 */ /* 0x000fc800078e0209 */
[----:B------:R-:W-:-:S07]  /*4ba0*/  IMAD.MOV.U32 R13, RZ, RZ, R40 ;  /* 0x000000ffff0d7224 */ /* 0x000fce00078e0028 */
[----:B------:R-:W-:Y:S05]  /*4bb0*/  WARPSYNC.COLLECTIVE R10, `(.L_x_72) ;  /* 0x000000000a087348 */ /* 0x000fea0003c00000 */
[----:B------:R0:W1:Y:S02]  /*4bc0*/  SHFL.DOWN P2, R16, R13, R14, R15 ;  /* 0x0800000e0d107389 */ /* 0x000064000004000f */
[----:B01----:R-:W-:Y:S05]  /*4bd0*/  ENDCOLLECTIVE ;  /* 0x000000000000791b */ /* 0x003fea0003800000 */
.L_x_72:
        /* <DEDUP_REMOVED lines=9> */
.L_x_73:
[----:B------:R-:W-:Y:S01]  /*4c70*/  IMAD.MOV.U32 R14, RZ, RZ, 0x10 ;  /* 0x00000010ff0e7424 */ /* 0x000fe200078e00ff */
[----:B------:R-:W-:-:S05]  /*4c80*/  SEL R16, R16, RZ, !P3 ;  /* 0x000000ff10107207 */ /* 0x000fca0005800000 */
[----:B------:R-:W-:-:S04]  /*4c90*/  IMAD.IADD R44, R9, 0x1, R16 ;  /* 0x00000001092c7824 */ /* 0x000fc800078e0210 */
[----:B------:R-:W-:-:S07]  /*4ca0*/  IMAD.MOV.U32 R13, RZ, RZ, R44 ;  /* 0x000000ffff0d7224 */ /* 0x000fce00078e002c */
[----:B------:R-:W-:Y:S05]  /*4cb0*/  WARPSYNC.COLLECTIVE R10, `(.L_x_74) ;  /* 0x000000000a087348 */ /* 0x000fea0003c00000 */
[----:B------:R0:W1:Y:S02]  /*4cc0*/  SHFL.DOWN P2, R16, R13, R14, R15 ;  /* 0x0800000e0d107389 */ /* 0x000064000004000f */
[----:B01----:R-:W-:Y:S05]  /*4cd0*/  ENDCOLLECTIVE ;  /* 0x000000000000791b */ /* 0x003fea0003800000 */
.L_x_74:
[----:B------:R-:W-:Y:S05]  /*4ce0*/  WARPSYNC.COLLECTIVE R10, `(.L_x_75) ;  /* 0x000000000a087348 */ /* 0x000fea0003c00000 */
[----:B------:R-:W-:Y:S01]  /*4cf0*/  VOTE.ALL P0, P0 ;  /* 0x0000000000ff7806 */ /* 0x000fe20000000000 */
[----:B------:R-:W-:-:S12]  /*4d00*/  ENDCOLLECTIVE ;  /* 0x000000000000791b */ /* 0x000fd80003800000 */
.L_x_75:
[----:B------:R-:W-:-:S04]  /*4d10*/  ISETP.GT.AND P2, PT, R8, R15, PT ;  /* 0x0000000f0800720c */ /* 0x000fc80003f44270 */
[----:B------:R-:W-:-:S05]  /*4d20*/  SEL R9, R16, RZ, !P2 ;  /* 0x000000ff10097207 */ /* 0x000fca0005000000 */
[----:B------:R-:W-:Y:S02]  /*4d30*/  IMAD.IADD R12, R44, 0x1, R9 ;  /* 0x000000012c0c7824 */ /* 0x000fe400078e0209 */
[----:B------:R-:W0:Y:S02]  /*4d40*/  LDC.64 R8, c[0x0][0x390] ;  /* 0x0000e400ff087b82 */ /* 0x000e240000000a00 */
[----:B0-----:R-:W-:-:S05]  /*4d50*/  IADD3 R40, P2, PT, R8, 0x100, RZ ;  /* 0x0000010008287810 */ /* 0x001fca0007f5e0ff */
[----:B------:R-:W-:Y:S01]  /*4d60*/  IMAD.X R41, RZ, RZ, R9, P2 ;  /* 0x000000ffff297224 */ /* 0x000fe200010e0609 */
[----:B------:R-:W-:Y:S07]  /*4d70*/  BRA `(.L_x_76) ;  /* 0xffffffe4001c7947 */ /* 0x000fee000383ffff */
.L_x_26:
[----:B------:R-:W-:Y:S01]  /*4d80*/  BSSY B0, `(.L_x_77) ;  /* 0x0000006000007945 */ /* 0x000fe20003800000 */
[----:B------:R-:W-:Y:S01]  /*4d90*/  PLOP3.LUT P0, PT, P0, PT, PT, 0x8, 0x80 ;  /* 0x000000000080781c */ /* 0x000fe2000070e170 */
[----:B------:R-:W-:-:S12]  /*4da0*/  IMAD.MOV.U32 R10, RZ, RZ, -0x1 ;  /* 0xffffffffff0a7424 */ /* 0x000fd800078e00ff */
[----:B------:R-:W-:Y:S05]  /*4db0*/  WARPSYNC.COLLECTIVE R10, `(.L_x_78) ;  /* 0x000000000a087348 */ /* 0x000fea0003c00000 */
[----:B------:R-:W-:Y:S01]  /*4dc0*/  VOTE.ANY P0, P0 ;  /* 0x0000000000ff7806 */ /* 0x000fe20000000100 */
[----:B------:R-:W-:-:S12]  /*4dd0*/  ENDCOLLECTIVE ;  /* 0x000000000000791b */ /* 0x000fd80003800000 */
.L_x_78:
[----:B------:R-:W-:Y:S05]  /*4de0*/  BSYNC B0 ;  /* 0x0000000000007941 */ /* 0x000fea0003800000 */
.L_x_77:
[----:B------:R-:W-:Y:S05]  /*4df0*/  BRA `(.L_x_79) ;  /* 0xffffffe400247947 */ /* 0x000fea000383ffff */
.L_x_28:
[----:B------:R-:W-:Y:S01]  /*4e00*/  BSSY B0, `(.L_x_80) ;  /* 0x0000006000007945 */ /* 0x000fe20003800000 */
[----:B------:R-:W-:Y:S01]  /*4e10*/  PLOP3.LUT P0, PT, P0, PT, PT, 0x8, 0x80 ;  /* 0x000000000080781c */ /* 0x000fe2000070e170 */
[----:B------:R-:W-:-:S12]  /*4e20*/  IMAD.MOV.U32 R10, RZ, RZ, -0x1 ;  /* 0xffffffffff0a7424 */ /* 0x000fd800078e00ff */
[----:B------:R-:W-:Y:S05]  /*4e30*/  WARPSYNC.COLLECTIVE R10, `(.L_x_81) ;  /* 0x000000000a087348 */ /* 0x000fea0003c00000 */
[----:B------:R-:W-:Y:S01]  /*4e40*/  VOTE.ANY P0, P0 ;  /* 0x0000000000ff7806 */ /* 0x000fe20000000100 */
[----:B------:R-:W-:-:S12]  /*4e50*/  ENDCOLLECTIVE ;  /* 0x000000000000791b */ /* 0x000fd80003800000 */
.L_x_81:
[----:B------:R-:W-:Y:S05]  /*4e60*/  BSYNC B0 ;  /* 0x0000000000007941 */ /* 0x000fea0003800000 */
.L_x_80:
[----:B------:R-:W-:Y:S05]  /*4e70*/  BRA `(.L_x_82) ;  /* 0xffffffe400287947 */ /* 0x000fea000383ffff */
.L_x_30:
[----:B------:R-:W-:Y:S01]  /*4e80*/  BSSY B0, `(.L_x_83) ;  /* 0x0000006000007945 */ /* 0x000fe20003800000 */
[----:B------:R-:W-:Y:S01]  /*4e90*/  PLOP3.LUT P2, PT, P0, PT, PT, 0x8, 0x80 ;  /* 0x000000000080781c */ /* 0x000fe2000074e170 */
[----:B------:R-:W-:-:S12]  /*4ea0*/  IMAD.MOV.U32 R10, RZ, RZ, -0x1 ;  /* 0xffffffffff0a7424 */ /* 0x000fd800078e00ff */
[----:B------:R-:W-:Y:S05]  /*4eb0*/  WARPSYNC.COLLECTIVE R10, `(.L_x_84) ;  /* 0x000000000a087348 */ /* 0x000fea0003c00000 */
[----:B------:R-:W-:Y:S01]  /*4ec0*/  VOTE.ANY R10, PT, P2 ;  /* 0x00000000000a7806 */ /* 0x000fe200010e0100 */
[----:B------:R-:W-:Y:S06]  /*4ed0*/  ENDCOLLECTIVE ;  /* 0x000000000000791b */ /* 0x000fec0003800000 */
.L_x_84:
[----:B------:R-:W-:Y:S05]  /*4ee0*/  BSYNC B0 ;  /* 0x0000000000007941 */ /* 0x000fea0003800000 */
.L_x_83:
[----:B------:R-:W-:Y:S01]  /*4ef0*/  LOP3.LUT R10, R10, 0x80000000, R19, 0xec, !PT ;  /* 0x800000000a0a7812 */ /* 0x000fe200078eec13 */
[----:B------:R-:W-:Y:S02]  /*4f00*/  IMAD.MOV.U32 R14, RZ, RZ, 0x1 ;  /* 0x00000001ff0e7424 */ /* 0x000fe400078e00ff */
[----:B------:R-:W-:Y:S02]  /*4f10*/  VIADD R18, R18, 0xffffffe0 ;  /* 0xffffffe012127836 */ /* 0x000fe40000000000 */
[----:B------:R-:W-:-:S05]  /*4f20*/  VIADD R13, R10, 0xffffffff ;  /* 0xffffffff0a0d7836 */ /* 0x000fca0000000000 */
[----:B------:R-:W-:Y:S01]  /*4f30*/  LOP3.LUT R45, R10, R13, RZ, 0xc, !PT ;  /* 0x0000000d0a2d7212 */ /* 0x000fe200078e0cff */
[----:B------:R-:W-:Y:S02]  /*4f40*/  IMAD.MOV.U32 R13, RZ, RZ, R9 ;  /* 0x000000ffff0d7224 */ /* 0x000fe400078e0009 */
[----:B------:R-:W-:Y:S01]  /*4f50*/  IMAD.MOV.U32 R10, RZ, RZ, -0x1 ;  /* 0xffffffffff0a7424 */ /* 0x000fe200078e00ff */
[----:B------:R0:W1:Y:S06]  /*4f60*/  POPC R15, R45 ;  /* 0x0000002d000f7309 */ /* 0x00006c0000000000 */
[----:B01----:R-:W-:Y:S05]  /*4f70*/  WARPSYNC.COLLECTIVE R10, `(.L_x_85) ;  /* 0x000000000a087348 */ /* 0x003fea0003c00000 */
[----:B-1----:R1:W2:Y:S02]  /*4f80*/  SHFL.DOWN P2, R16, R13, R14, R15 ;  /* 0x0800000e0d107389 */ /* 0x0022a4000004000f */
[----:B012---:R-:W-:Y:S05]  /*4f90*/  ENDCOLLECTIVE ;  /* 0x000000000000791b */ /* 0x007fea0003800000 */
.L_x_85:
[----:B------:R-:W-:Y:S01]  /*4fa0*/  ISETP.GE.AND P0, PT, R38, R15, PT ;  /* 0x0000000f2600720c */ /* 0x000fe20003f06270 */
[----:B------:R-:W-:-:S03]  /*4fb0*/  IMAD.MOV.U32 R14, RZ, RZ, 0x2 ;  /* 0x00000002ff0e7424 */ /* 0x000fc600078e00ff */
[----:B------:R-:W-:-:S05]  /*4fc0*/  SEL R16, R16, RZ, !P0 ;  /* 0x000000ff10107207 */ /* 0x000fca0004000000 */
[----:B------:R-:W-:Y:S02]  /*4fd0*/  IMAD.IADD R44, R16, 0x1, R9 ;  /* 0x00000001102c7824 */ /* 0x000fe400078e0209 */
[----:B------:R-:W-:Y:S02]  /*4fe0*/  VIADD R16, R38, 0x2 ;  /* 0x0000000226107836 */ /* 0x000fe40000000000 */
[----:B------:R-:W-:-:S03]  /*4ff0*/  IMAD.MOV.U32 R13, RZ, RZ, R44 ;  /* 0x000000ffff0d7224 */ /* 0x000fc600078e002c */
[----:B------:R-:W-:-:S13]  /*5000*/  ISETP.GT.AND P0, PT, R16, R15, PT ;  /* 0x0000000f1000720c */ /* 0x000fda0003f04270 */
[----:B------:R-:W-:Y:S05]  /*5010*/  WARPSYNC.COLLECTIVE R10, `(.L_x_86) ;  /* 0x000000000a087348 */ /* 0x000fea0003c00000 */
[----:B------:R0:W1:Y:S02]  /*5020*/  SHFL.DOWN P2, R16, R13, R14, R15 ;  /* 0x0800000e0d107389 */ /* 0x000064000004000f */
[----:B01----:R-:W-:Y:S05]  /*5030*/  ENDCOLLECTIVE ;  /* 0x000000000000791b */ /* 0x003fea0003800000 */
.L_x_86:
[----:B------:R-:W-:Y:S01]  /*5040*/  IMAD.MOV.U32 R14, RZ, RZ, 0x4 ;  /* 0x00000004ff0e7424 */ /* 0x000fe200078e00ff */
        /* <DEDUP_REMOVED lines=8> */
.L_x_87:
[----:B------:R-:W-:Y:S01]  /*50d0*/  IMAD.MOV.U32 R14, RZ, RZ, 0x8 ;  /* 0x00000008ff0e7424 */ /* 0x000fe200078e00ff */
        /* <DEDUP_REMOVED lines=8> */
.L_x_88:
        /* <DEDUP_REMOVED lines=9> */
.L_x_89:
[----:B------:R-:W-:Y:S02]  /*51f0*/  SEL R9, R16, RZ, !P0 ;  /* 0x000000ff10097207 */ /* 0x000fe40004000000 */
[----:B------:R-:W-:Y:S02]  /*5200*/  ISETP.NE.AND P0, PT, R8, 0x65, PT ;  /* 0x000000650800780c */ /* 0x000fe40003f05270 */
[----:B------:R-:W-:-:S11]  /*5210*/  IADD3 R12, PT, PT, R44, R9, R12 ;  /* 0x000000092c0c7210 */ /* 0x000fd60007ffe00c */
[----:B------:R-:W-:Y:S05]  /*5220*/  WARPSYNC.COLLECTIVE R10, `(.L_x_90) ;  /* 0x000000000a087348 */ /* 0x000fea0003c00000 */
[----:B------:R-:W-:Y:S01]  /*5230*/  VOTE.ALL P0, P0 ;  /* 0x0000000000ff7806 */ /* 0x000fe20000000000 */
[----:B------:R-:W-:-:S12]  /*5240*/  ENDCOLLECTIVE ;  /* 0x000000000000791b */ /* 0x000fd80003800000 */
.L_x_90:
[----:B------:R-:W-:Y:S05]  /*5250*/  BRA `(.L_x_91) ;  /* 0xffffffe000c07947 */ /* 0x000fea000383ffff */
.L_x_92:
[----:B------:R-:W-:-:S00]  /*5260*/  BRA `(.L_x_92) ;  /* 0xfffffffc00fc7947 */ /* 0x000fc0000383ffff */
[----:B------:R-:W-:-:S00]  /*5270*/  NOP ;  /* 0x0000000000007918 */ /* 0x000fc00000000000 */
        /* <DEDUP_REMOVED lines=8> */
.L_x_193:


//--------------------- .text._ZN3cub18CUB_300001_SM_10006detail4scan16DeviceScanKernelINS2_10policy_hubIiiijN4cuda3std3__44plusIvEEE10Policy1000EPiN6thrust24THRUST_300001_SM_1000_NS6detail15normal_iteratorINSE_10device_ptrIiEEEENS0_13ScanTileStateIiLb1EEES9_NS1_10InputValueIiSC_EEjiLb0EiEEvT0_T1_T2_iT3_T4_T5_ --------------------------
	.section	.text._ZN3cub18CUB_300001_SM_10006detail4scan16DeviceScanKernelINS2_10policy_hubIiiijN4cuda3std3__44plusIvEEE10Policy1000EPiN6thrust24THRUST_300001_SM_1000_NS6detail15normal_iteratorINSE_10device_ptrIiEEEENS0_13ScanTileStateIiLb1EEES9_NS1_10InputValueIiSC_EEjiLb0EiEEvT0_T1_T2_iT3_T4_T5_,"ax",@progbits
	.align	128
        .global         _ZN3cub18CUB_300001_SM_10006detail4scan16DeviceScanKernelINS2_10policy_hubIiiijN4cuda3std3__44plusIvEEE10Policy1000EPiN6thrust24THRUST_300001_SM_1000_NS6detail15normal_iteratorINSE_10device_ptrIiEEEENS0_13ScanTileStateIiLb1EEES9_NS1_10InputValueIiSC_EEjiLb0EiEEvT0_T1_T2_iT3_T4_T5_
        .type           _ZN3cub18CUB_300001_SM_10006detail4scan16DeviceScanKernelINS2_10policy_hubIiiijN4cuda3std3__44plusIvEEE10Policy1000EPiN6thrust24THRUST_300001_SM_1000_NS6detail15normal_iteratorINSE_10device_ptrIiEEEENS0_13ScanTileStateIiLb1EEES9_NS1_10InputValueIiSC_EEjiLb0EiEEvT0_T1_T2_iT3_T4_T5_,@function
        .size           _ZN3cub18CUB_300001_SM_10006detail4scan16DeviceScanKernelINS2_10policy_hubIiiijN4cuda3std3__44plusIvEEE10Policy1000EPiN6thrust24THRUST_300001_SM_1000_NS6detail15normal_iteratorINSE_10device_ptrIiEEEENS0_13ScanTileStateIiLb1EEES9_NS1_10InputValueIiSC_EEjiLb0EiEEvT0_T1_T2_iT3_T4_T5_,(.L_x_194 - _ZN3cub18CUB_300001_SM_10006detail4scan16DeviceScanKernelINS2_10policy_hubIiiijN4cuda3std3__44plusIvEEE10Policy1000EPiN6thrust24THRUST_300001_SM_1000_NS6detail15normal_iteratorINSE_10device_ptrIiEEEENS0_13ScanTileStateIiLb1EEES9_NS1_10InputValueIiSC_EEjiLb0EiEEvT0_T1_T2_iT3_T4_T5_)
        .other          _ZN3cub18CUB_300001_SM_10006detail4scan16DeviceScanKernelINS2_10policy_hubIiiijN4cuda3std3__44plusIvEEE10Policy1000EPiN6thrust24THRUST_300001_SM_1000_NS6detail15normal_iteratorINSE_10device_ptrIiEEEENS0_13ScanTileStateIiLb1EEES9_NS1_10InputValueIiSC_EEjiLb0EiEEvT0_T1_T2_iT3_T4_T5_,@"STO_CUDA_ENTRY STV_DEFAULT"
_ZN3cub18CUB_300001_SM_10006detail4scan16DeviceScanKernelINS2_10policy_hubIiiijN4cuda3std3__44plusIvEEE10Policy1000EPiN6thrust24THRUST_300001_SM_1000_NS6detail15normal_iteratorINSE_10device_ptrIiEEEENS0_13ScanTileStateIiLb1EEES9_NS1_10InputValueIiSC_EEjiLb0EiEEvT0_T1_T2_iT3_T4_T5_:
.text._ZN3cub18CUB_300001_SM_10006detail4scan16DeviceScanKernelINS2_10policy_hubIiiijN4cuda3std3__44plusIvEEE10Policy1000EPiN6thrust24THRUST_300001_SM_1000_NS6detail15normal_iteratorINSE_10device_ptrIiEEEENS0_13ScanTileStateIiLb1EEES9_NS1_10InputValueIiSC_EEjiLb0EiEEvT0_T1_T2_iT3_T4_T5_:
[----:B------:R-:W-:Y:S01]  /*0000*/  LDC R1, c[0x0][0x37c] ;  /* 0x0000df00ff017b82 */ /* 0x000fe20000000800 */
[----:B------:R-:W0:Y:S07]  /*0010*/  LDCU UR4, c[0x0][0x3a0] ;  /* 0x00007400ff0477ac */ /* 0x000e2e0008000800 */
[----:B------:R-:W1:Y:S01]  /*0020*/  LDC R42, c[0x0][0x398] ;  /* 0x0000e600ff2a7b82 */ /* 0x000e620000000800 */
[----:B------:R-:W2:Y:S01]  /*0030*/  LDCU.64 UR8, c[0x0][0x358] ;  /* 0x00006b00ff0877ac */ /* 0x000ea20008000a00 */
[----:B------:R-:W3:Y:S01]  /*0040*/  LDCU UR5, c[0x0][0x3b0] ;  /* 0x00007600ff0577ac */ /* 0x000ee20008000800 */
[----:B0-----:R-:W-:-:S06]  /*0050*/  UPRMT UR4, UR4, 0x7770, URZ ;  /* 0x0000777004047896 */ /* 0x001fcc00080000ff */
[----:B------:R-:W-:-:S13]  /*0060*/  ISETP.NE.AND P0, PT, RZ, UR4, PT ;  /* 0x00000004ff007c0c */ /* 0x000fda000bf05270 */
[----:B------:R-:W2:Y:S02]  /*0070*/  @P0 LDC.64 R2, c[0x0][0x3a8] ;  /* 0x0000ea00ff020b82 */ /* 0x000ea40000000a00 */
[----:B--2---:R0:W5:Y:S06]  /*0080*/  @P0 LDG.E R44, desc[UR8][R2.64] ;  /* 0x00000008022c0981 */ /* 0x00416c000c1e1900 */
[----:B------:R-:W1:Y:S02]  /*0090*/  S2UR UR4, SR_CTAID.X ;  /* 0x00000000000479c3 */ /* 0x000e640000002500 */
[----:B-1----:R-:W-:-:S04]  /*00a0*/  VIADD R42, R42, UR4 ;  /* 0x000000042a2a7c36 */ /* 0x002fc80008000000 */
[----:B------:R-:W-:-:S05]  /*00b0*/  IMAD R7, R42, 0x2100, RZ ;  /* 0x000021002a077824 */ /* 0x000fca00078e02ff */
[----:B---3--:R-:W-:Y:S01]  /*00c0*/  IADD3 R0, PT, PT, -R7, UR5, RZ ;  /* 0x0000000507007c10 */ /* 0x008fe2000fffe1ff */
[----:B------:R-:W1:Y:S03]  /*00d0*/  @!P0 LDC R44, c[0x0][0x3a8] ;  /* 0x0000ea00ff2c8b82 */ /* 0x000e660000000800 */
[----:B------:R-:W-:-:S13]  /*00e0*/  ISETP.GE.U32.AND P0, PT, R0, 0x2101, PT ;  /* 0x000021010000780c */ /* 0x000fda0003f06070 */
[----:B0-----:R-:W-:Y:S05]  /*00f0*/  @!P0 BRA `(.L_x_93) ;  /* 0x0000001c00ac8947 */ /* 0x001fea0003800000 */
[----:B------:R-:W0:Y:S01]  /*0100*/  S2R R16, SR_TID.X ;  /* 0x0000000000107919 */ /* 0x000e220000002100 */
[----:B------:R-:W2:Y:S01]  /*0110*/  LDCU.64 UR4, c[0x0][0x380] ;  /* 0x00007000ff0477ac */ /* 0x000ea20008000a00 */
[C---:B0-----:R-:W-:Y:S02]  /*0120*/  LOP3.LUT R0, R16.reuse, 0x1f, RZ, 0xc0, !PT ;  /* 0x0000001f10007812 */ /* 0x041fe400078ec0ff */
[----:B------:R-:W-:-:S05]  /*0130*/  LOP3.LUT R3, R16, 0x3e0, RZ, 0xc0, !PT ;  /* 0x000003e010037812 */ /* 0x000fca00078ec0ff */
[----:B------:R-:W-:-:S05]  /*0140*/  IMAD R0, R3, 0x16, R0 ;  /* 0x0000001603007824 */ /* 0x000fca00078e0200 */
[----:B------:R-:W-:-:S05]  /*0150*/  IADD3 R0, P0, PT, R7, R0, RZ ;  /* 0x0000000007007210 */ /* 0x000fca0007f1e0ff */
[----:B------:R-:W-:Y:S02]  /*0160*/  IMAD.X R3, RZ, RZ, RZ, P0 ;  /* 0x000000ffff037224 */ /* 0x000fe400000e06ff */
[----:B------:R-:W-:-:S03]  /*0170*/  IMAD.SHL.U32 R38, R0, 0x4, RZ ;  /* 0x0000000400267824 */ /* 0x000fc600078e00ff */
[----:B------:R-:W-:Y:S02]  /*0180*/  SHF.L.U64.HI R0, R0, 0x2, R3 ;  /* 0x0000000200007819 */ /* 0x000fe40000010203 */
[----:B--2---:R-:W-:-:S04]  /*0190*/  IADD3 R2, P0, PT, R38, UR4, RZ ;  /* 0x0000000426027c10 */ /* 0x004fc8000ff1e0ff */
[----:B------:R-:W-:-:S05]  /*01a0*/  IADD3.X R3, PT, PT, R0, UR5, RZ, P0, !PT ;  /* 0x0000000500037c10 */ /* 0x000fca00087fe4ff */
[----:B------:R-:W2:Y:S04]  /*01b0*/  LDG.E R4, desc[UR8][R2.64] ;  /* 0x0000000802047981 */ /* 0x000ea8000c1e1900 */
[----:B------:R-:W3:Y:S04]  /*01c0*/  LDG.E R5, desc[UR8][R2.64+0x80] ;  /* 0x0000800802057981 */ /* 0x000ee8000c1e1900 */
[----:B------:R-:W4:Y:S04]  /*01d0*/  LDG.E R6, desc[UR8][R2.64+0x100] ;  /* 0x0001000802067981 */ /* 0x000f28000c1e1900 */
        /* <DEDUP_REMOVED lines=18> */
[----:B------:R-:W4:Y:S01]  /*0300*/  LDG.E R26, desc[UR8][R2.64+0xa80] ;  /* 0x000a8008021a7981 */ /* 0x000f22000c1e1900 */
[----:B------:R-:W0:Y:S01]  /*0310*/  S2UR UR5, SR_CgaCtaId ;  /* 0x00000000000579c3 */ /* 0x000e220000008800 */
[----:B------:R-:W-:Y:S01]  /*0320*/  SHF.R.U32.HI R40, RZ, 0x5, R16 ;  /* 0x00000005ff287819 */ /* 0x000fe20000011610 */
[----:B------:R-:W-:Y:S01]  /*0330*/  UMOV UR4, 0x400 ;  /* 0x0000040000047882 */ /* 0x000fe20000000000 */
[----:B------:R-:W1:Y:S01]  /*0340*/  S2R R39, SR_LANEID ;  /* 0x0000000000277919 */ /* 0x000e620000000000 */
[----:B------:R-:W-:Y:S01]  /*0350*/  ISETP.NE.AND P0, PT, R42, RZ, PT ;  /* 0x000000ff2a00720c */ /* 0x000fe20003f05270 */
        /* <DEDUP_REMOVED lines=28> */
[----:B------:R0:W1:Y:S04]  /*0520*/  LDS.64 R36, [R27] ;  /* 0x000000001b247984 */ /* 0x0000680000000a00 */
[----:B------:R0:W2:Y:S04]  /*0530*/  LDS.64 R34, [R27+0x8] ;  /* 0x000008001b227984 */ /* 0x0000a80000000a00 */
[----:B------:R0:W3:Y:S04]  /*0540*/  LDS.64 R32, [R27+0x10] ;  /* 0x000010001b207984 */ /* 0x0000e80000000a00 */
[----:B------:R0:W4:Y:S04]  /*0550*/  LDS.64 R18, [R27+0x18] ;  /* 0x000018001b127984 */ /* 0x0001280000000a00 */
[----:B------:R0:W0:Y:S04]  /*0560*/  LDS.64 R14, [R27+0x20] ;  /* 0x000020001b0e7984 */ /* 0x0000280000000a00 */
[----:B------:R0:W0:Y:S04]  /*0570*/  LDS.64 R12, [R27+0x28] ;  /* 0x000028001b0c7984 */ /* 0x0000280000000a00 */
[----:B------:R0:W0:Y:S04]  /*0580*/  LDS.64 R10, [R27+0x30] ;  /* 0x000030001b0a7984 */ /* 0x0000280000000a00 */
[----:B------:R0:W0:Y:S04]  /*0590*/  LDS.64 R8, [R27+0x38] ;  /* 0x000038001b087984 */ /* 0x0000280000000a00 */
[----:B------:R0:W0:Y:S04]  /*05a0*/  LDS.64 R6, [R27+0x40] ;  /* 0x000040001b067984 */ /* 0x0000280000000a00 */
[----:B------:R0:W0:Y:S04]  /*05b0*/  LDS.64 R4, [R27+0x48] ;  /* 0x000048001b047984 */ /* 0x0000280000000a00 */
[----:B------:R0:W0:Y:S01]  /*05c0*/  LDS.64 R2, [R27+0x50] ;  /* 0x000050001b027984 */ /* 0x0000220000000a00 */
[----:B------:R-:W-:Y:S06]  /*05d0*/  BAR.SYNC.DEFER_BLOCKING 0x0 ;  /* 0x0000000000007b1d */ /* 0x000fec0000010000 */
[----:B-1----:R-:W-:Y:S05]  /*05e0*/  @P0 BRA `(.L_x_95) ;  /* 0x00000004001c0947 */ /* 0x002fea0003800000 */
[----:B0-2---:R-:W-:Y:S02]  /*05f0*/  IADD3 R17, PT, PT, R34, R37, R36 ;  /* 0x0000002522117210 */ /* 0x005fe40007ffe024 */
[C---:B------:R-:W-:Y:S02]  /*0600*/  ISETP.NE.AND P1, PT, R39.reuse, 0x1f, PT ;  /* 0x0000001f2700780c */ /* 0x040fe40003f25270 */
[----:B---3--:R-:W-:Y:S02]  /*0610*/  IADD3 R17, PT, PT, R32, R35, R17 ;  /* 0x0000002320117210 */ /* 0x008fe40007ffe011 */
[----:B------:R-:W-:Y:S02]  /*0620*/  ISETP.NE.AND P2, PT, R39, RZ, PT ;  /* 0x000000ff2700720c */ /* 0x000fe40003f45270 */
[----:B----4-:R-:W-:-:S04]  /*0630*/  IADD3 R17, PT, PT, R18, R33, R17 ;  /* 0x0000002112117210 */ /* 0x010fc80007ffe011 */
[----:B------:R-:W-:-:S03]  /*0640*/  IADD3 R17, PT, PT, R14, R19, R17 ;  /* 0x000000130e117210 */ /* 0x000fc60007ffe011 */
[----:B------:R-:W-:Y:S02]  /*0650*/  @!P1 LEA R43, R40, UR4, 0x2 ;  /* 0x00000004282b9c11 */ /* 0x000fe4000f8e10ff */
[----:B------:R-:W-:-:S04]  /*0660*/  IADD3 R17, PT, PT, R12, R15, R17 ;  /* 0x0000000f0c117210 */ /* 0x000fc80007ffe011 */
[----:B------:R-:W-:-:S04]  /*0670*/  IADD3 R17, PT, PT, R10, R13, R17 ;  /* 0x0000000d0a117210 */ /* 0x000fc80007ffe011 */
[----:B------:R-:W-:-:S04]  /*0680*/  IADD3 R17, PT, PT, R8, R11, R17 ;  /* 0x0000000b08117210 */ /* 0x000fc80007ffe011 */
[----:B------:R-:W-:-:S04]  /*0690*/  IADD3 R17, PT, PT, R6, R9, R17 ;  /* 0x0000000906117210 */ /* 0x000fc80007ffe011 */
[----:B------:R-:W-:-:S04]  /*06a0*/  IADD3 R17, PT, PT, R4, R7, R17 ;  /* 0x0000000704117210 */ /* 0x000fc80007ffe011 */
[----:B------:R-:W-:-:S05]  /*06b0*/  IADD3 R20, PT, PT, R2, R5, R17 ;  /* 0x0000000502147210 */ /* 0x000fca0007ffe011 */
[----:B------:R-:W-:-:S05]  /*06c0*/  IMAD.IADD R3, R3, 0x1, R20 ;  /* 0x0000000103037824 */ /* 0x000fca00078e0214 */
        /* <DEDUP_REMOVED lines=37> */
[----:B------:R-:W-:Y:S02]  /*0920*/  SEL R20, R26, R20, !P0 ;  /* 0x000000141a147207 */ /* 0x000fe40004000000 */
[----:B------:R-:W-:-:S04]  /*0930*/  ISETP.NE.AND P0, PT, R40, 0x8, PT ;  /* 0x000000082800780c */ /* 0x000fc80003f05270 */
[----:B------:R-:W-:Y:S02]  /*0940*/  SEL R20, R27, R20, !P0 ;  /* 0x000000141b147207 */ /* 0x000fe40004000000 */
[----:B------:R-:W-:Y:S02]  /*0950*/  ISETP.NE.AND P0, PT, R40, 0xa, PT ;  /* 0x0000000a2800780c */ /* 0x000fe40003f05270 */
[----:B------:R-:W-:Y:S02]  /*0960*/  SEL R20, R28, R20, !P1 ;  /* 0x000000141c147207 */ /* 0x000fe40004800000 */
[----:B------:R-:W-:Y:S02]  /*0970*/  ISETP.NE.AND P1, PT, R40, 0xb, PT ;  /* 0x0000000b2800780c */ /* 0x000fe40003f25270 */
[----:B------:R-:W-:Y:S01]  /*0980*/  SEL R20, R29, R20, !P0 ;  /* 0x000000141d147207 */ /* 0x000fe20004000000 */
[----:B------:R-:W-:Y:S01]  /*0990*/  IMAD.IADD R29, R30, 0x1, R29 ;  /* 0x000000011e1d7824 */ /* 0x000fe200078e021d */
[----:B------:R-:W-:-:S04]  /*09a0*/  ISETP.GE.U32.AND P0, PT, R16, 0x20, PT ;  /* 0x000000201000780c */ /* 0x000fc80003f06070 */
[----:B------:R-:W-:Y:S02]  /*09b0*/  SEL R20, R29, R20, !P1 ;  /* 0x000000141d147207 */ /* 0x000fe40004800000 */
[----:B------:R-:W-:Y:S02]  /*09c0*/  ISETP.NE.AND P1, PT, R16, RZ, PT ;  /* 0x000000ff1000720c */ /* 0x000fe40003f25270 */
[----:B------:R-:W-:Y:S02]  /*09d0*/  SEL R16, R3, RZ, P2 ;  /* 0x000000ff03107207 */ /* 0x000fe40001000000 */
[----:B------:R-:W-:Y:S02]  /*09e0*/  SEL R3, R20, RZ, P0 ;  /* 0x000000ff14037207 */ /* 0x000fe40000000000 */
[--C-:B-----5:R-:W-:Y:S02]  /*09f0*/  IADD3 R31, PT, PT, R29, R31, R44.reuse ;  /* 0x0000001f1d1f7210 */ /* 0x120fe40007ffe02c */
[----:B------:R-:W-:-:S05]  /*0a00*/  IADD3 R44, PT, PT, R3, R16, R44 ;  /* 0x00000010032c7210 */ /* 0x000fca0007ffe02c */
[----:B------:R-:W-:Y:S05]  /*0a10*/  @P1 BRA `(.L_x_96) ;  /* 0x0000000c00f41947 */ /* 0x000fea0003800000 */
[----:B------:R-:W0:Y:S01]  /*0a20*/  LDC.64 R16, c[0x0][0x390] ;  /* 0x0000e400ff107b82 */ /* 0x000e220000000a00 */
[----:B------:R-:W-:-:S05]  /*0a30*/  IMAD.MOV.U32 R30, RZ, RZ, 0x65 ;  /* 0x00000065ff1e7424 */ /* 0x000fca00078e00ff */
[----:B0-----:R0:W-:Y:S01]  /*0a40*/  ST.E.64.STRONG.GPU desc[UR8][R16.64+0x100], R30 ;  /* 0x0001001e10007985 */ /* 0x0011e2000c10fb08 */
[----:B------:R-:W-:Y:S05]  /*0a50*/  BRA `(.L_x_96) ;  /* 0x0000000c00e47947 */ /* 0x000fea0003800000 */
.L_x_95:
        /* <DEDUP_REMOVED lines=57> */
[----:B------:R-:W-:Y:S02]  /*0df0*/  ISETP.NE.AND P0, PT, R40, 0xa, PT ;  /* 0x0000000a2800780c */ /* 0x000fe40003f05270 */
[----:B------:R-:W-:Y:S02]  /*0e00*/  SEL R20, R28, R20, !P1 ;  /* 0x000000141c147207 */ /* 0x000fe40004800000 */
[----:B------:R-:W-:Y:S02]  /*0e10*/  ISETP.NE.AND P1, PT, R40, 0xb, PT ;  /* 0x0000000b2800780c */ /* 0x000fe40003f25270 */
[----:B------:R-:W-:Y:S02]  /*0e20*/  SEL R20, R29, R20, !P0 ;  /* 0x000000141d147207 */ /* 0x000fe40004000000 */
[----:B------:R-:W-:-:S02]  /*0e30*/  ISETP.GT.U32.AND P0, PT, R16, 0x1f, PT ;  /* 0x0000001f1000780c */ /* 0x000fc40003f04070 */
[----:B------:R-:W-:Y:S02]  /*0e40*/  SEL R20, R30, R20, !P1 ;  /* 0x000000141e147207 */ /* 0x000fe40004800000 */
[----:B------:R-:W-:-:S03]  /*0e50*/  ISETP.GE.U32.AND P1, PT, R16, 0x20, PT ;  /* 0x000000201000780c */ /* 0x000fc60003f26070 */
[----:B------:R-:W-:-:S05]  /*0e60*/  IMAD.IADD R20, R20, 0x1, R17 ;  /* 0x0000000114147824 */ /* 0x000fca00078e0211 */
[----:B------:R-:W-:Y:S01]  /*0e70*/  SEL R23, R3, R20, !P1 ;  /* 0x0000001403177207 */ /* 0x000fe20004800000 */
[----:B------:R-:W-:Y:S06]  /*0e80*/  @P0 BRA `(.L_x_97) ;  /* 0x0000000800b00947 */ /* 0x000fec0003800000 */
[----:B------:R-:W0:Y:S01]  /*0e90*/  LDC.64 R20, c[0x0][0x390] ;  /* 0x0000e400ff147b82 */ /* 0x000e220000000a00 */
[----:B------:R-:W-:Y:S02]  /*0ea0*/  ISETP.NE.AND P1, PT, R16, RZ, PT ;  /* 0x000000ff1000720c */ /* 0x000fe40003f25270 */
[----:B------:R-:W-:-:S05]  /*0eb0*/  LOP3.LUT R3, RZ, R16, RZ, 0x33, !PT ;  /* 0x00000010ff037212 */ /* 0x000fca00078e33ff */
[----:B------:R-:W-:-:S06]  /*0ec0*/  IMAD.IADD R40, R42, 0x1, R3 ;  /* 0x000000012a287824 */ /* 0x000fcc00078e0203 */
        /* <DEDUP_REMOVED lines=11> */
.L_x_127:
[----:B------:R-:W-:Y:S05]  /*0f80*/  @!P0 BRA `(.L_x_99) ;  /* 0x0000000000748947 */ /* 0x000fea0003800000 */
[----:B------:R-:W-:-:S07]  /*0f90*/  IMAD.MOV.U32 R3, RZ, RZ, 0x3b8 ;  /* 0x000003b8ff037424 */ /* 0x000fce00078e00ff */
.L_x_101:
[----:B------:R-:W-:Y:S02]  /*0fa0*/  VIADD R27, R3, 0x1 ;  /* 0x00000001031b7836 */ /* 0x000fe40000000000 */
[----:B------:R-:W-:Y:S02]  /*0fb0*/  IMAD R42, R42, 0x41a7, RZ ;  /* 0x000041a72a2a7824 */ /* 0x000fe400078e02ff */
[----:B------:R-:W0:Y:S01]  /*0fc0*/  I2F.U32.RP R22, R27 ;  /* 0x0000001b00167306 */ /* 0x000e220000209000 */
[----:B------:R-:W-:Y:S01]  /*0fd0*/  IMAD.MOV R29, RZ, RZ, -R27 ;  /* 0x000000ffff1d7224 */ /* 0x000fe200078e0a1b */
[----:B------:R-:W-:Y:S02]  /*0fe0*/  ISETP.NE.U32.AND P2, PT, R27, RZ, PT ;  /* 0x000000ff1b00720c */ /* 0x000fe40003f45070 */
[----:B------:R-:W-:-:S04]  /*0ff0*/  LOP3.LUT R42, R42, 0x7fffffff, RZ, 0xc0, !PT ;  /* 0x7fffffff2a2a7812 */ /* 0x000fc800078ec0ff */
[----:B0-----:R-:W0:Y:S02]  /*1000*/  MUFU.RCP R22, R22 ;  /* 0x0000001600167308 */ /* 0x001e240000001000 */
[----:B0-----:R-:W-:-:S06]  /*1010*/  VIADD R20, R22, 0xffffffe ;  /* 0x0ffffffe16147836 */ /* 0x001fcc0000000000 */
[----:B------:R0:W1:Y:S02]  /*1020*/  F2I.FTZ.U32.TRUNC.NTZ R21, R20 ;  /* 0x0000001400157305 */ /* 0x000064000021f000 */
[----:B0-----:R-:W-:Y:S02]  /*1030*/  IMAD.MOV.U32 R20, RZ, RZ, RZ ;  /* 0x000000ffff147224 */ /* 0x001fe400078e00ff */
[----:B-1----:R-:W-:-:S04]  /*1040*/  IMAD R29, R29, R21, RZ ;  /* 0x000000151d1d7224 */ /* 0x002fc800078e02ff */
[----:B------:R-:W-:-:S06]  /*1050*/  IMAD.HI.U32 R21, R21, R29, R20 ;  /* 0x0000001d15157227 */ /* 0x000fcc00078e0014 */
[----:B------:R-:W-:-:S04]  /*1060*/  IMAD.HI.U32 R21, R21, R42, RZ ;  /* 0x0000002a15157227 */ /* 0x000fc800078e00ff */
[----:B------:R-:W-:-:S04]  /*1070*/  IMAD.MOV R21, RZ, RZ, -R21 ;  /* 0x000000ffff157224 */ /* 0x000fc800078e0a15 */
[----:B------:R-:W-:-:S05]  /*1080*/  IMAD R22, R27, R21, R42 ;  /* 0x000000151b167224 */ /* 0x000fca00078e022a */
[----:B------:R-:W-:-:S13]  /*1090*/  ISETP.GE.U32.AND P0, PT, R22, R27, PT ;  /* 0x0000001b1600720c */ /* 0x000fda0003f06070 */
[----:B------:R-:W-:-:S05]  /*10a0*/  @P0 IMAD.IADD R22, R22, 0x1, -R27 ;  /* 0x0000000116160824 */ /* 0x000fca00078e0a1b */
[----:B------:R-:W-:-:S13]  /*10b0*/  ISETP.GE.U32.AND P0, PT, R22, R27, PT ;  /* 0x0000001b1600720c */ /* 0x000fda0003f06070 */
[----:B------:R-:W-:Y:S01]  /*10c0*/  @P0 IMAD.IADD R22, R22, 0x1, -R27 ;  /* 0x0000000116160824 */ /* 0x000fe200078e0a1b */
[----:B------:R-:W-:-:S04]  /*10d0*/  @!P2 LOP3.LUT R22, RZ, R27, RZ, 0x33, !PT ;  /* 0x0000001bff16a212 */ /* 0x000fc800078e33ff */
[----:B------:R-:W-:Y:S05]  /*10e0*/  NANOSLEEP R22 ;  /* 0x000000160000735d */ /* 0x000fea0003800000 */
[----:B------:R-:W2:Y:S01]  /*10f0*/  LD.E.64.STRONG.GPU R26, desc[UR8][R16.64+0x100] ;  /* 0x00010008101a7980 */ /* 0x000ea2000c10fb00 */
[----:B------:R-:W-:Y:S01]  /*1100*/  UMOV UR5, 0xffffffff ;  /* 0xffffffff00057882 */ /* 0x000fe20000000000 */
[----:B------:R-:W-:Y:S02]  /*1110*/  SHF.R.U32.HI R3, RZ, 0x1, R3 ;  /* 0x00000001ff037819 */ /* 0x000fe40000011603 */
[----:B--2---:R-:W-:Y:S01]  /*1120*/  ISETP.NE.AND P0, PT, R26, 0x63, PT ;  /* 0x000000631a00780c */ /* 0x004fe20003f05270 */
[----:B------:R-:W-:-:S12]  /*1130*/  BRA.DIV UR5, `(.L_x_100) ;  /* 0x0000003605187947 */ /* 0x000fd8000b800000 */
[----:B------:R-:W-:-:S13]  /*1140*/  VOTE.ANY P0, !P0 ;  /* 0x0000000000ff7806 */ /* 0x000fda0004000100 */
.L_x_130:
[----:B------:R-:W-:Y:S05]  /*1150*/  @P0 BRA `(.L_x_101) ;  /* 0xfffffffc00900947 */ /* 0x000fea000383ffff */
.L_x_99:
[----:B------:R-:W-:Y:S01]  /*1160*/  UMOV UR5, 0xffffffff ;  /* 0xffffffff00057882 */ /* 0x000fe20000000000 */
[----:B------:R-:W-:Y:S02]  /*1170*/  ISETP.NE.AND P0, PT, R26, 0x65, PT ;  /* 0x000000651a00780c */ /* 0x000fe40003f05270 */
[----:B------:R-:W-:Y:S11]  /*1180*/  BRA.DIV UR5, `(.L_x_102) ;  /* 0x0000003605247947 */ /* 0x000ff6000b800000 */
[----:B------:R-:W0:Y:S01]  /*1190*/  S2R R30, SR_GEMASK ;  /* 0x00000000001e7919 */ /* 0x000e220000003c00 */
[----:B------:R-:W-:Y:S01]  /*11a0*/  VOTE.ANY R21, PT, !P0 ;  /* 0x0000000000157806 */ /* 0x000fe200040e0100 */
[C---:B------:R-:W-:Y:S02]  /*11b0*/  VIADD R41, R39.reuse, 0x2 ;  /* 0x0000000227297836 */ /* 0x040fe40000000000 */
[C---:B------:R-:W-:Y:S02]  /*11c0*/  VIADD R43, R39.reuse, 0x4 ;  /* 0x00000004272b7836 */ /* 0x040fe40000000000 */
[C---:B------:R-:W-:Y:S02]  /*11d0*/  VIADD R44, R39.reuse, 0x8 ;  /* 0x00000008272c7836 */ /* 0x040fe40000000000 */
[----:B------:R-:W-:Y:S01]  /*11e0*/  VIADD R45, R39, 0x10 ;  /* 0x00000010272d7836 */ /* 0x000fe20000000000 */
[----:B0-----:R-:W-:-:S05]  /*11f0*/  LOP3.LUT R21, R21, 0x80000000, R30, 0xec, !PT ;  /* 0x8000000015157812 */ /* 0x001fca00078eec1e */
[----:B------:R-:W-:-:S05]  /*1200*/  VIADD R16, R21, 0xffffffff ;  /* 0xffffffff15107836 */ /* 0x000fca0000000000 */
[----:B------:R-:W-:-:S04]  /*1210*/  LOP3.LUT R16, R21, R16, RZ, 0xc, !PT ;  /* 0x0000001015107212 */ /* 0x000fc800078e0cff */
[----:B------:R0:W1:Y:S02]  /*1220*/  POPC R20, R16 ;  /* 0x0000001000147309 */ /* 0x0000640000000000 */
[----:B0-----:R-:W0:Y:S01]  /*1230*/  LDC.64 R16, c[0x0][0x390] ;  /* 0x0000e400ff107b82 */ /* 0x001e220000000a00 */
[----:B-1----:R-:W1:Y:S01]  /*1240*/  SHFL.DOWN PT, R22, R27, 0x1, R20 ;  /* 0x082000001b167989 */ /* 0x002e6200000e0014 */
[-C--:B------:R-:W-:Y:S02]  /*1250*/  ISETP.GE.AND P0, PT, R39, R20.reuse, PT ;  /* 0x000000142700720c */ /* 0x080fe40003f06270 */
[----:B------:R-:W-:Y:S02]  /*1260*/  ISETP.GT.AND P2, PT, R45, R20, PT ;  /* 0x000000142d00720c */ /* 0x000fe40003f44270 */
[----:B0-----:R-:W-:Y:S02]  /*1270*/  IADD3 R28, P3, PT, R16, 0x100, RZ ;  /* 0x00000100101c7810 */ /* 0x001fe40007f7e0ff */
[----:B-1----:R-:W-:-:S02]  /*1280*/  SEL R22, R22, RZ, !P0 ;  /* 0x000000ff16167207 */ /* 0x002fc40004000000 */
[----:B------:R-:W-:-:S03]  /*1290*/  ISETP.GT.AND P0, PT, R41, R20, PT ;  /* 0x000000142900720c */ /* 0x000fc60003f04270 */
[----:B------:R-:W-:-:S05]  /*12a0*/  IMAD.IADD R3, R22, 0x1, R27 ;  /* 0x0000000116037824 */ /* 0x000fca00078e021b */
[----:B------:R-:W0:Y:S02]  /*12b0*/  SHFL.DOWN PT, R22, R3, 0x2, R20 ;  /* 0x0840000003167989 */ /* 0x000e2400000e0014 */
[----:B0-----:R-:W-:Y:S02]  /*12c0*/  SEL R22, R22, RZ, !P0 ;  /* 0x000000ff16167207 */ /* 0x001fe40004000000 */
[----:B------:R-:W-:-:S03]  /*12d0*/  ISETP.GT.AND P0, PT, R43, R20, PT ;  /* 0x000000142b00720c */ /* 0x000fc60003f04270 */
[----:B------:R-:W-:Y:S02]  /*12e0*/  IMAD.IADD R29, R3, 0x1, R22 ;  /* 0x00000001031d7824 */ /* 0x000fe400078e0216 */
[----:B------:R-:W-:-:S03]  /*12f0*/  IMAD.X R3, RZ, RZ, R17, P3 ;  /* 0x000000ffff037224 */ /* 0x000fc600018e0611 */
        /* <DEDUP_REMOVED lines=10> */
[----:B0-----:R-:W-:-:S05]  /*13a0*/  SEL R22, R22, RZ, !P2 ;  /* 0x000000ff16167207 */ /* 0x001fca0005000000 */
[----:B------:R-:W-:-:S07]  /*13b0*/  IMAD.IADD R46, R47, 0x1, R22 ;  /* 0x000000012f2e7824 */ /* 0x000fce00078e0216 */
.L_x_139:
[----:B------:R-:W-:Y:S05]  /*13c0*/  @!P0 BRA `(.L_x_103) ;  /* 0x0000000400248947 */ /* 0x000fea0003800000 */
[----:B------:R-:W-:-:S07]  /*13d0*/  IMAD.MOV.U32 R29, RZ, RZ, 0x3b8 ;  /* 0x000003b8ff1d7424 */ /* 0x000fce00078e00ff */
.L_x_109:
[----:B------:R-:W-:Y:S02]  /*13e0*/  IMAD.MOV.U32 R16, RZ, RZ, R28 ;  /* 0x000000ffff107224 */ /* 0x000fe400078e001c */
[----:B------:R-:W-:Y:S02]  /*13f0*/  IMAD.MOV.U32 R17, RZ, RZ, R3 ;  /* 0x000000ffff117224 */ /* 0x000fe400078e0003 */
        /* <DEDUP_REMOVED lines=8> */
.L_x_142:
[----:B------:R-:W-:Y:S05]  /*1480*/  @!P0 BRA `(.L_x_105) ;  /* 0x0000000000748947 */ /* 0x000fea0003800000 */
[----:B------:R-:W-:-:S07]  /*1490*/  IMAD.MOV.U32 R22, RZ, RZ, R29 ;  /* 0x000000ffff167224 */ /* 0x000fce00078e001d */
.L_x_107:
        /* <DEDUP_REMOVED lines=27> */
.L_x_145:
[----:B------:R-:W-:Y:S05]  /*1650*/  @P0 BRA `(.L_x_107) ;  /* 0xfffffffc00900947 */ /* 0x000fea000383ffff */
.L_x_105:
[----:B------:R-:W-:Y:S01]  /*1660*/  UMOV UR5, 0xffffffff ;  /* 0xffffffff00057882 */ /* 0x000fe20000000000 */
[----:B------:R-:W-:Y:S02]  /*1670*/  ISETP.NE.AND P0, PT, R26, 0x65, PT ;  /* 0x000000651a00780c */ /* 0x000fe40003f05270 */
[----:B------:R-:W-:Y:S11]  /*1680*/  BRA.DIV UR5, `(.L_x_108) ;  /* 0x0000003605287947 */ /* 0x000ff6000b800000 */
[----:B------:R-:W-:Y:S01]  /*1690*/  VOTE.ANY R21, PT, !P0 ;  /* 0x0000000000157806 */ /* 0x000fe200040e0100 */
[----:B------:R-:W-:-:S03]  /*16a0*/  VIADD R40, R40, 0xffffffe0 ;  /* 0xffffffe028287836 */ /* 0x000fc60000000000 */
[----:B------:R-:W-:-:S05]  /*16b0*/  LOP3.LUT R21, R21, 0x80000000, R30, 0xec, !PT ;  /* 0x8000000015157812 */ /* 0x000fca00078eec1e */
        /* <DEDUP_REMOVED lines=25> */
.L_x_154:
[----:B------:R-:W-:Y:S05]  /*1850*/  @P0 BRA `(.L_x_109) ;  /* 0xfffffff800e00947 */ /* 0x000fea000383ffff */
.L_x_103:
        /* <DEDUP_REMOVED lines=8> */
[----:B0-----:R-:W-:-:S05]  /*18e0*/  @!P1 LEA R3, R16, R3, 0x18 ;  /* 0x0000000310039211 */ /* 0x001fca00078ec0ff */
[----:B------:R1:W-:Y:S04]  /*18f0*/  @!P1 STS [R3+0x8], R31 ;  /* 0x0000081f03009388 */ /* 0x0003e80000000800 */
[----:B------:R1:W-:Y:S01]  /*1900*/  @!P1 STS [R3+0x4], R46 ;  /* 0x0000042e03009388 */ /* 0x0003e20000000800 */
[----:B--2---:R-:W-:Y:S01]  /*1910*/  @!P0 LEA R17, R20, R17, 0x18 ;  /* 0x0000001114118211 */ /* 0x004fe200078ec0ff */
[----:B------:R-:W-:Y:S02]  /*1920*/  IMAD.MOV.U32 R20, RZ, RZ, R23 ;  /* 0x000000ffff147224 */ /* 0x000fe400078e0017 */
[----:B------:R-:W-:Y:S02]  /*1930*/  @!P0 IMAD.MOV.U32 R20, RZ, RZ, R46 ;  /* 0x000000ffff148224 */ /* 0x000fe400078e002e */
[----:B------:R1:W-:Y:S05]  /*1940*/  @!P0 STS [R17+0x4c], R46 ;  /* 0x00004c2e11008388 */ /* 0x0003ea0000000800 */
.L_x_97:
[----:B------:R-:W-:Y:S05]  /*1950*/  WARPSYNC.ALL ;  /* 0x0000000000007948 */ /* 0x000fea0003800000 */
[----:B------:R-:W0:Y:S08]  /*1960*/  S2UR UR6, SR_CgaCtaId ;  /* 0x00000000000679c3 */ /* 0x000e300000008800 */
[----:B------:R-:W-:Y:S06]  /*1970*/  BAR.SYNC.DEFER_BLOCKING 0x0 ;  /* 0x0000000000007b1d */ /* 0x000fec0000010000 */
[----:B------:R-:W-:Y:S01]  /*1980*/  UMOV UR5, 0x400 ;  /* 0x0000040000057882 */ /* 0x000fe20000000000 */
[----:B------:R-:W2:Y:S01]  /*1990*/  S2R R16, SR_TID.X ;  /* 0x0000000000107919 */ /* 0x000ea20000002100 */
[----:B0-----:R-:W-:-:S09]  /*19a0*/  ULEA UR5, UR6, UR5, 0x18 ;  /* 0x0000000506057291 */ /* 0x001fd2000f8ec0ff */
[----:B-1----:R-:W0:Y:S01]  /*19b0*/  LDS R3, [UR5+0x4c] ;  /* 0x00004c05ff037984 */ /* 0x002e220008000800 */
[----:B--2---:R-:W-:-:S04]  /*19c0*/  ISETP.NE.AND P0, PT, R16, RZ, PT ;  /* 0x000000ff1000720c */ /* 0x004fc80003f05270 */
[----:B0-----:R-:W-:-:S05]  /*19d0*/  SEL R3, R3, RZ, P0 ;  /* 0x000000ff03037207 */ /* 0x001fca0000000000 */
[----:B------:R-:W-:-:S07]  /*19e0*/  IMAD.IADD R44, R3, 0x1, R20 ;  /* 0x00000001032c7824 */ /* 0x000fce00078e0214 */
.L_x_96:
[----:B------:R-:W-:Y:S05]  /*19f0*/  BSYNC.RECONVERGENT B0 ;  /* 0x0000000000007941 */ /* 0x000fea0003800200 */
.L_x_94:
[----:B------:R-:W-:Y:S01]  /*1a00*/  IMAD.IADD R45, R36, 0x1, R44 ;  /* 0x00000001242d7824 */ /* 0x000fe200078e022c */
[----:B------:R-:W1:Y:S01]  /*1a10*/  S2R R3, SR_TID.X ;  /* 0x0000000000037919 */ /* 0x000e620000002100 */
[----:B------:R-:W2:Y:S01]  /*1a20*/  S2UR UR6, SR_CgaCtaId ;  /* 0x00000000000679c3 */ /* 0x000ea20000008800 */
[----:B------:R-:W-:Y:S01]  /*1a30*/  UMOV UR5, 0x400 ;  /* 0x0000040000057882 */ /* 0x000fe20000000000 */
[----:B0-----:R-:W-:Y:S01]  /*1a40*/  IMAD.IADD R16, R37, 0x1, R45 ;  /* 0x0000000125107824 */ /* 0x001fe200078e022d */
[----:B------:R-:W0:Y:S03]  /*1a50*/  S2R R24, SR_LANEID ;  /* 0x0000000000187919 */ /* 0x000e260000000000 */
[----:B------:R-:W-:Y:S02]  /*1a60*/  IMAD.IADD R17, R34, 0x1, R16 ;  /* 0x0000000122117824 */ /* 0x000fe400078e0210 */
[----:B------:R-:W-:Y:S02]  /*1a70*/  BAR.SYNC.DEFER_BLOCKING 0x0 ;  /* 0x0000000000007b1d */ /* 0x000fe40000010000 */
[----:B------:R-:W-:-:S04]  /*1a80*/  IMAD.IADD R22, R35, 0x1, R17 ;  /* 0x0000000123167824 */ /* 0x000fc800078e0211 */
[----:B------:R-:W-:-:S04]  /*1a90*/  IMAD.IADD R23, R32, 0x1, R22 ;  /* 0x0000000120177824 */ /* 0x000fc800078e0216 */
[----:B------:R-:W-:-:S04]  /*1aa0*/  IMAD.IADD R20, R33, 0x1, R23 ;  /* 0x0000000121147824 */ /* 0x000fc800078e0217 */
[----:B------:R-:W-:Y:S01]  /*1ab0*/  IMAD.IADD R21, R18, 0x1, R20 ;  /* 0x0000000112157824 */ /* 0x000fe200078e0214 */
[----:B--2---:R-:W-:-:S03]  /*1ac0*/  ULEA UR5, UR6, UR5, 0x18 ;  /* 0x0000000506057291 */ /* 0x004fc6000f8ec0ff */
[----:B------:R-:W-:Y:S01]  /*1ad0*/  IMAD.IADD R18, R19, 0x1, R21 ;  /* 0x0000000113127824 */ /* 0x000fe200078e0215 */
[----:B------:R-:W2:Y:S03]  /*1ae0*/  LDCU.64 UR6, c[0x0][0x388] ;  /* 0x00007100ff0677ac */ /* 0x000ea60008000a00 */
[----:B------:R-:W-:Y:S01]  /*1af0*/  IMAD.IADD R19, R14, 0x1, R18 ;  /* 0x000000010e137824 */ /* 0x000fe200078e0212 */
[----:B-1----:R-:W-:-:S03]  /*1b00*/  SHF.R.U32.HI R3, RZ, 0x5, R3 ;  /* 0x00000005ff037819 */ /* 0x002fc60000011603 */
[----:B------:R-:W-:Y:S02]  /*1b10*/  IMAD.IADD R14, R15, 0x1, R19 ;  /* 0x000000010f0e7824 */ /* 0x000fe400078e0213 */
[----:B0-----:R-:W-:Y:S02]  /*1b20*/  IMAD R3, R3, 0x2c0, R24 ;  /* 0x000002c003037824 */ /* 0x001fe400078e0218 */
[----:B------:R-:W-:-:S03]  /*1b30*/  IMAD.IADD R15, R12, 0x1, R14 ;  /* 0x000000010c0f7824 */ /* 0x000fc600078e020e */
[----:B------:R-:W-:Y:S01]  /*1b40*/  LEA R49, R3, UR5, 0x2 ;  /* 0x0000000503317c11 */ /* 0x000fe2000f8e10ff */
[----:B------:R-:W-:Y:S01]  /*1b50*/  IMAD.IADD R12, R13, 0x1, R15 ;  /* 0x000000010d0c7824 */ /* 0x000fe200078e020f */
[----:B--2---:R-:W-:-:S03]  /*1b60*/  IADD3 R38, P0, PT, R38, UR6, RZ ;  /* 0x0000000626267c10 */ /* 0x004fc6000ff1e0ff */
[----:B------:R-:W-:Y:S02]  /*1b70*/  IMAD.IADD R13, R10, 0x1, R12 ;  /* 0x000000010a0d7824 */ /* 0x000fe400078e020c */
[----:B------:R-:W-:Y:S01]  /*1b80*/  IMAD R24, R24, 0x54, R49 ;  /* 0x0000005418187824 */ /* 0x000fe200078e0231 */
[----:B------:R-:W-:Y:S01]  /*1b90*/  IADD3.X R39, PT, PT, R0, UR7, RZ, P0, !PT ;  /* 0x0000000700277c10 */ /* 0x000fe200087fe4ff */
[----:B------:R-:W-:-:S03]  /*1ba0*/  IMAD.IADD R10, R11, 0x1, R13 ;  /* 0x000000010b0a7824 */ /* 0x000fc600078e020d */
[----:B------:R-:W-:Y:S01]  /*1bb0*/  STS.64 [R24], R44 ;  /* 0x0000002c18007388 */ /* 0x000fe20000000a00 */
[----:B------:R-:W-:-:S03]  /*1bc0*/  IMAD.IADD R11, R8, 0x1, R10 ;  /* 0x00000001080b7824 */ /* 0x000fc600078e020a */
[----:B------:R-:W-:Y:S01]  /*1bd0*/  STS.64 [R24+0x8], R16 ;  /* 0x0000081018007388 */ /* 0x000fe20000000a00 */
        /* <DEDUP_REMOVED lines=11> */
[----:B------:R-:W-:Y:S04]  /*1c90*/  STS.64 [R24+0x38], R10 ;  /* 0x0000380a18007388 */ /* 0x000fe80000000a00 */
[----:B------:R-:W-:Y:S04]  /*1ca0*/  STS.64 [R24+0x40], R8 ;  /* 0x0000400818007388 */ /* 0x000fe80000000a00 */
[----:B------:R-:W-:Y:S04]  /*1cb0*/  STS.64 [R24+0x48], R6 ;  /* 0x0000480618007388 */ /* 0x000fe80000000a00 */
[----:B------:R-:W-:Y:S01]  /*1cc0*/  STS.64 [R24+0x50], R4 ;  /* 0x0000500418007388 */ /* 0x000fe20000000a00 */
[----:B------:R-:W-:-:S03]  /*1cd0*/  NOP ;  /* 0x0000000000007918 */ /* 0x000fc60000000000 */
[----:B------:R-:W0:Y:S04]  /*1ce0*/  LDS R3, [R49] ;  /* 0x0000000031037984 */ /* 0x000e280000000800 */
[----:B------:R-:W1:Y:S04]  /*1cf0*/  LDS R17, [R49+0x80] ;  /* 0x0000800031117984 */ /* 0x000e680000000800 */
        /* <DEDUP_REMOVED lines=43> */
.L_x_93:
[----:B------:R-:W-:-:S13]  /*1fb0*/  ISETP.NE.AND P0, PT, R0, RZ, PT ;  /* 0x000000ff0000720c */ /* 0x000fda0003f05270 */
[----:B------:R-:W-:Y:S05]  /*1fc0*/  @!P0 EXIT ;  /* 0x000000000000894d */ /* 0x000fea0003800000 */
[----:B------:R-:W0:Y:S02]  /*1fd0*/  LDC.64 R4, c[0x0][0x380] ;  /* 0x0000e000ff047b82 */ /* 0x000e240000000a00 */
[----:B0-----:R-:W-:-:S05]  /*1fe0*/  IMAD.WIDE.U32 R4, R7, 0x4, R4 ;  /* 0x0000000407047825 */ /* 0x001fca00078e0004 */
[----:B------:R0:W2:Y:S01]  /*1ff0*/  LDG.E R6, desc[UR8][R4.64] ;  /* 0x0000000804067981 */ /* 0x0000a2000c1e1900 */
[----:B------:R-:W3:Y:S02]  /*2000*/  S2R R2, SR_TID.X ;  /* 0x0000000000027919 */ /* 0x000ee40000002100 */
[C---:B---3--:R-:W-:Y:S02]  /*2010*/  LOP3.LUT R3, R2.reuse, 0x1f, RZ, 0xc0, !PT ;  /* 0x0000001f02037812 */ /* 0x048fe400078ec0ff */
[----:B------:R-:W-:-:S05]  /*2020*/  LOP3.LUT R8, R2, 0x3e0, RZ, 0xc0, !PT ;  /* 0x000003e002087812 */ /* 0x000fca00078ec0ff */
[----:B------:R-:W-:-:S04]  /*2030*/  IMAD R3, R8, 0x16, R3 ;  /* 0x0000001608037824 */ /* 0x000fc800078e0203 */
[C---:B------:R-:W-:Y:S01]  /*2040*/  VIADD R7, R3.reuse, 0x20 ;  /* 0x0000002003077836 */ /* 0x040fe20000000000 */
[C---:B------:R-:W-:Y:S01]  /*2050*/  ISETP.GE.U32.AND P6, PT, R3.reuse, R0, PT ;  /* 0x000000000300720c */ /* 0x040fe20003fc6070 */
[C---:B------:R-:W-:Y:S01]  /*2060*/  VIADD R9, R3.reuse, 0x40 ;  /* 0x0000004003097836 */ /* 0x040fe20000000000 */
[C---:B0-----:R-:W-:Y:S01]  /*2070*/  LEA R4, P1, R3.reuse, R4, 0x2 ;  /* 0x0000000403047211 */ /* 0x041fe200078210ff */
[----:B------:R-:W-:Y:S01]  /*2080*/  VIADD R11, R3, 0x60 ;  /* 0x00000060030b7836 */ /* 0x000fe20000000000 */
[-C--:B------:R-:W-:Y:S01]  /*2090*/  ISETP.GE.U32.AND P5, PT, R7, R0.reuse, PT ;  /* 0x000000000700720c */ /* 0x080fe20003fa6070 */
[----:B------:R-:W-:Y:S01]  /*20a0*/  VIADD R7, R3, 0x80 ;  /* 0x0000008003077836 */ /* 0x000fe20000000000 */
[-C--:B------:R-:W-:Y:S01]  /*20b0*/  ISETP.GE.U32.AND P0, PT, R9, R0.reuse, PT ;  /* 0x000000000900720c */ /* 0x080fe20003f06070 */
[----:B------:R-:W-:Y:S01]  /*20c0*/  IMAD.X R5, RZ, RZ, R5, P1 ;  /* 0x000000ffff057224 */ /* 0x000fe200008e0605 */
[-C--:B------:R-:W-:Y:S01]  /*20d0*/  ISETP.GE.U32.AND P4, PT, R11, R0.reuse, PT ;  /* 0x000000000b00720c */ /* 0x080fe20003f86070 */
[----:B------:R-:W-:Y:S01]  /*20e0*/  VIADD R9, R3, 0xa0 ;  /* 0x000000a003097836 */ /* 0x000fe20000000000 */
[----:B------:R-:W-:Y:S01]  /*20f0*/  ISETP.GE.U32.AND P3, PT, R7, R0, PT ;  /* 0x000000000700720c */ /* 0x000fe20003f66070 */
[----:B------:R-:W-:-:S03]  /*2100*/  VIADD R7, R3, 0xc0 ;  /* 0x000000c003077836 */ /* 0x000fc60000000000 */
[-C--:B------:R-:W-:Y:S01]  /*2110*/  ISETP.GE.U32.AND P2, PT, R9, R0.reuse, PT ;  /* 0x000000000900720c */ /* 0x080fe20003f46070 */
[----:B------:R-:W-:Y:S01]  /*2120*/  VIADD R9, R3, 0x100 ;  /* 0x0000010003097836 */ /* 0x000fe20000000000 */
[-C--:B------:R-:W-:Y:S01]  /*2130*/  ISETP.GE.U32.AND P1, PT, R7, R0.reuse, PT ;  /* 0x000000000700720c */ /* 0x080fe20003f26070 */
[C---:B------:R-:W-:Y:S02]  /*2140*/  VIADD R7, R3.reuse, 0xe0 ;  /* 0x000000e003077836 */ /* 0x040fe40000000000 */
[----:B------:R-:W-:Y:S02]  /*2150*/  VIADD R39, R3, 0x2a0 ;  /* 0x000002a003277836 */ /* 0x000fe40000000000 */
[----:B--2---:R-:W-:Y:S02]  /*2160*/  IMAD.MOV.U32 R16, RZ, RZ, R6 ;  /* 0x000000ffff107224 */ /* 0x004fe400078e0006 */
[----:B------:R-:W2:Y:S01]  /*2170*/  @!P6 LDG.E R6, desc[UR8][R4.64] ;  /* 0x000000080406e981 */ /* 0x000ea2000c1e1900 */
[----:B------:R-:W-:Y:S01]  /*2180*/  ISETP.GE.U32.AND P6, PT, R7, R0, PT ;  /* 0x000000000700720c */ /* 0x000fe20003fc6070 */
[----:B------:R-:W-:-:S02]  /*2190*/  IMAD.MOV.U32 R10, RZ, RZ, R16 ;  /* 0x000000ffff0a7224 */ /* 0x000fc400078e0010 */
[----:B------:R-:W-:Y:S02]  /*21a0*/  VIADD R7, R3, 0x120 ;  /* 0x0000012003077836 */ /* 0x000fe40000000000 */
[--C-:B------:R-:W-:Y:S02]  /*21b0*/  IMAD.MOV.U32 R12, RZ, RZ, R16.reuse ;  /* 0x000000ffff0c7224 */ /* 0x100fe400078e0010 */
[----:B------:R-:W3:Y:S01]  /*21c0*/  @!P0 LDG.E R10, desc[UR8][R4.64+0x100] ;  /* 0x00010008040a8981 */ /* 0x000ee2000c1e1900 */
[-C--:B------:R-:W-:Y:S01]  /*21d0*/  ISETP.GE.U32.AND P0, PT, R7, R0.reuse, PT ;  /* 0x000000000700720c */ /* 0x080fe20003f06070 */
[----:B------:R-:W-:Y:S02]  /*21e0*/  VIADD R7, R3, 0x140 ;  /* 0x0000014003077836 */ /* 0x000fe40000000000 */
[--C-:B------:R-:W-:Y:S01]  /*21f0*/  IMAD.MOV.U32 R8, RZ, RZ, R16.reuse ;  /* 0x000000ffff087224 */ /* 0x100fe200078e0010 */
[----:B------:R-:W4:Y:S01]  /*2200*/  @!P4 LDG.E R12, desc[UR8][R4.64+0x180] ;  /* 0x00018008040cc981 */ /* 0x000f22000c1e1900 */
[----:B------:R-:W-:Y:S01]  /*2210*/  IMAD.MOV.U32 R18, RZ, RZ, R16 ;  /* 0x000000ffff127224 */ /* 0x000fe200078e0010 */
[----:B------:R-:W-:Y:S01]  /*2220*/  ISETP.GE.U32.AND P4, PT, R7, R0, PT ;  /* 0x000000000700720c */ /* 0x000fe20003f86070 */
[----:B------:R-:W-:-:S02]  /*2230*/  VIADD R7, R3, 0x180 ;  /* 0x0000018003077836 */ /* 0x000fc40000000000 */
[----:B------:R-:W4:Y:S01]  /*2240*/  @!P5 LDG.E R8, desc[UR8][R4.64+0x80] ;  /* 0x000080080408d981 */ /* 0x000f22000c1e1900 */
[-C--:B------:R-:W-:Y:S01]  /*2250*/  ISETP.GE.U32.AND P5, PT, R9, R0.reuse, PT ;  /* 0x000000000900720c */ /* 0x080fe20003fa6070 */
[--C-:B------:R-:W-:Y:S02]  /*2260*/  IMAD.MOV.U32 R20, RZ, RZ, R16.reuse ;  /* 0x000000ffff147224 */ /* 0x100fe400078e0010 */
[----:B------:R-:W4:Y:S01]  /*2270*/  @!P2 LDG.E R18, desc[UR8][R4.64+0x280] ;  /* 0x000280080412a981 */ /* 0x000f22000c1e1900 */
[-C--:B------:R-:W-:Y:S01]  /*2280*/  ISETP.GE.U32.AND P2, PT, R7, R0.reuse, PT ;  /* 0x000000000700720c */ /* 0x080fe20003f46070 */
[C---:B------:R-:W-:Y:S02]  /*2290*/  VIADD R7, R3.reuse, 0x1a0 ;  /* 0x000001a003077836 */ /* 0x040fe40000000000 */
[--C-:B------:R-:W-:Y:S01]  /*22a0*/  IMAD.MOV.U32 R14, RZ, RZ, R16.reuse ;  /* 0x000000ffff0e7224 */ /* 0x100fe200078e0010 */
[----:B------:R-:W4:Y:S01]  /*22b0*/  @!P1 LDG.E R20, desc[UR8][R4.64+0x300] ;  /* 0x0003000804149981 */ /* 0x000f22000c1e1900 */
[----:B------:R-:W-:Y:S01]  /*22c0*/  VIADD R9, R3, 0x160 ;  /* 0x0000016003097836 */ /* 0x000fe20000000000 */
[----:B------:R-:W-:Y:S01]  /*22d0*/  ISETP.GE.U32.AND P1, PT, R7, R0, PT ;  /* 0x000000000700720c */ /* 0x000fe20003f26070 */
[----:B------:R-:W-:-:S02]  /*22e0*/  IMAD.MOV.U32 R24, RZ, RZ, R16 ;  /* 0x000000ffff187224 */ /* 0x000fc400078e0010 */
[----:B------:R-:W-:Y:S01]  /*22f0*/  VIADD R7, R3, 0x1e0 ;  /* 0x000001e003077836 */ /* 0x000fe20000000000 */
[----:B------:R-:W4:Y:S01]  /*2300*/  @!P3 LDG.E R14, desc[UR8][R4.64+0x200] ;  /* 0x00020008040eb981 */ /* 0x000f22000c1e1900 */
[--C-:B------:R-:W-:Y:S01]  /*2310*/  IMAD.MOV.U32 R22, RZ, RZ, R16.reuse ;  /* 0x000000ffff167224 */ /* 0x100fe200078e0010 */
[-C--:B------:R-:W-:Y:S01]  /*2320*/  ISETP.GE.U32.AND P3, PT, R9, R0.reuse, PT ;  /* 0x000000000900720c */ /* 0x080fe20003f66070 */
[----:B------:R-:W-:Y:S01]  /*2330*/  VIADD R9, R3, 0x1c0 ;  /* 0x000001c003097836 */ /* 0x000fe20000000000 */
[----:B------:R-:W4:Y:S01]  /*2340*/  @!P5 LDG.E R24, desc[UR8][R4.64+0x400] ;  /* 0x000400080418d981 */ /* 0x000f22000c1e1900 */
[--C-:B------:R-:W-:Y:S01]  /*2350*/  IMAD.MOV.U32 R26, RZ, RZ, R16.reuse ;  /* 0x000000ffff1a7224 */ /* 0x100fe200078e0010 */
[-C--:B------:R-:W-:Y:S01]  /*2360*/  ISETP.GE.U32.AND P5, PT, R7, R0.reuse, PT ;  /* 0x000000000700720c */ /* 0x080fe20003fa6070 */
[----:B------:R-:W-:Y:S01]  /*2370*/  VIADD R7, R3, 0x200 ;  /* 0x0000020003077836 */ /* 0x000fe20000000000 */
[----:B------:R-:W4:Y:S01]  /*2380*/  @!P6 LDG.E R22, desc[UR8][R4.64+0x380] ;  /* 0x000380080416e981 */ /* 0x000f22000c1e1900 */
[----:B------:R-:W-:Y:S01]  /*2390*/  ISETP.GE.U32.AND P6, PT, R9, R0, PT ;  /* 0x000000000900720c */ /* 0x000fe20003fc6070 */
[----:B------:R-:W-:-:S02]  /*23a0*/  IMAD.MOV.U32 R28, RZ, RZ, R16 ;  /* 0x000000ffff1c7224 */ /* 0x000fc400078e0010 */
[--C-:B------:R-:W-:Y:S01]  /*23b0*/  IMAD.MOV.U32 R30, RZ, RZ, R16.reuse ;  /* 0x000000ffff1e7224 */ /* 0x100fe200078e0010 */
[----:B------:R-:W4:Y:S01]  /*23c0*/  @!P0 LDG.E R26, desc[UR8][R4.64+0x480] ;  /* 0x00048008041a8981 */ /* 0x000f22000c1e1900 */
[-C--:B------:R-:W-:Y:S01]  /*23d0*/  ISETP.GE.U32.AND P0, PT, R7, R0.reuse, PT ;  /* 0x000000000700720c */ /* 0x080fe20003f06070 */
[C---:B------:R-:W-:Y:S02]  /*23e0*/  VIADD R9, R3.reuse, 0x220 ;  /* 0x0000022003097836 */ /* 0x040fe40000000000 */
[----:B------:R-:W-:Y:S01]  /*23f0*/  VIADD R7, R3, 0x240 ;  /* 0x0000024003077836 */ /* 0x000fe20000000000 */
[----:B------:R-:W4:Y:S01]  /*2400*/  @!P4 LDG.E R28, desc[UR8][R4.64+0x500] ;  /* 0x00050008041cc981 */ /* 0x000f22000c1e1900 */
[--C-:B------:R-:W-:Y:S01]  /*2410*/  IMAD.MOV.U32 R32, RZ, RZ, R16.reuse ;  /* 0x000000ffff207224 */ /* 0x100fe200078e0010 */
[-C--:B------:R-:W-:Y:S01]  /*2420*/  ISETP.GE.U32.AND P4, PT, R9, R0.reuse, PT ;  /* 0x000000000900720c */ /* 0x080fe20003f86070 */
[--C-:B------:R-:W-:Y:S01]  /*2430*/  IMAD.MOV.U32 R34, RZ, RZ, R16.reuse ;  /* 0x000000ffff227224 */ /* 0x100fe200078e0010 */
[----:B------:R-:W4:Y:S01]  /*2440*/  @!P3 LDG.E R30, desc[UR8][R4.64+0x580] ;  /* 0x00058008041eb981 */ /* 0x000f22000c1e1900 */
[----:B------:R-:W-:Y:S01]  /*2450*/  IMAD.MOV.U32 R36, RZ, RZ, R16 ;  /* 0x000000ffff247224 */ /* 0x000fe200078e0010 */
[----:B------:R-:W-:Y:S01]  /*2460*/  ISETP.GE.U32.AND P3, PT, R7, R0, PT ;  /* 0x000000000700720c */ /* 0x000fe20003f66070 */
[C---:B------:R-:W-:Y:S01]  /*2470*/  VIADD R7, R3.reuse, 0x260 ;  /* 0x0000026003077836 */ /* 0x040fe20000000000 */
[----:B------:R-:W4:Y:S01]  /*2480*/  @!P2 LDG.E R32, desc[UR8][R4.64+0x600] ;  /* 0x000600080420a981 */ /* 0x000f22000c1e1900 */
[----:B------:R-:W-:-:S03]  /*2490*/  VIADD R9, R3, 0x280 ;  /* 0x0000028003097836 */ /* 0x000fc60000000000 */
[----:B------:R-:W4:Y:S01]  /*24a0*/  @!P1 LDG.E R34, desc[UR8][R4.64+0x680] ;  /* 0x0006800804229981 */ /* 0x000f22000c1e1900 */
[-C--:B------:R-:W-:Y:S02]  /*24b0*/  ISETP.GE.U32.AND P2, PT, R7, R0.reuse, PT ;  /* 0x000000000700720c */ /* 0x080fe40003f46070 */
[-C--:B------:R-:W-:Y:S01]  /*24c0*/  ISETP.GE.U32.AND P1, PT, R9, R0.reuse, PT ;  /* 0x000000000900720c */ /* 0x080fe20003f26070 */
[----:B------:R-:W4:Y:S01]  /*24d0*/  @!P6 LDG.E R36, desc[UR8][R4.64+0x700] ;  /* 0x000700080424e981 */ /* 0x000f22000c1e1900 */
[----:B------:R-:W-:Y:S01]  /*24e0*/  ISETP.GE.U32.AND P6, PT, R39, R0, PT ;  /* 0x000000002700720c */ /* 0x000fe20003fc6070 */
[--C-:B------:R-:W-:Y:S02]  /*24f0*/  IMAD.MOV.U32 R46, RZ, RZ, R16.reuse ;  /* 0x000000ffff2e7224 */ /* 0x100fe400078e0010 */
[--C-:B------:R-:W-:Y:S02]  /*2500*/  IMAD.MOV.U32 R48, RZ, RZ, R16.reuse ;  /* 0x000000ffff307224 */ /* 0x100fe400078e0010 */
[----:B------:R-:W-:-:S02]  /*2510*/  IMAD.MOV.U32 R50, RZ, RZ, R16 ;  /* 0x000000ffff327224 */ /* 0x000fc400078e0010 */
[--C-:B------:R-:W-:Y:S01]  /*2520*/  IMAD.MOV.U32 R52, RZ, RZ, R16.reuse ;  /* 0x000000ffff347224 */ /* 0x100fe200078e0010 */
[----:B------:R-:W4:Y:S01]  /*2530*/  @!P5 LDG.E R46, desc[UR8][R4.64+0x780] ;  /* 0x00078008042ed981 */ /* 0x000f22000c1e1900 */
[--C-:B------:R-:W-:Y:S02]  /*2540*/  IMAD.MOV.U32 R17, RZ, RZ, R16.reuse ;  /* 0x000000ffff117224 */ /* 0x100fe400078e0010 */
[----:B------:R-:W-:Y:S01]  /*2550*/  IMAD.MOV.U32 R19, RZ, RZ, R16 ;  /* 0x000000ffff137224 */ /* 0x000fe200078e0010 */
[----:B------:R-:W4:Y:S04]  /*2560*/  @!P0 LDG.E R48, desc[UR8][R4.64+0x800] ;  /* 0x0008000804308981 */ /* 0x000f28000c1e1900 */
[----:B------:R-:W4:Y:S04]  /*2570*/  @!P4 LDG.E R50, desc[UR8][R4.64+0x880] ;  /* 0x000880080432c981 */ /* 0x000f28000c1e1900 */
[----:B------:R-:W4:Y:S04]  /*2580*/  @!P3 LDG.E R52, desc[UR8][R4.64+0x900] ;  /* 0x000900080434b981 */ /* 0x000f28000c1e1900 */
[----:B------:R-:W4:Y:S04]  /*2590*/  @!P2 LDG.E R17, desc[UR8][R4.64+0x980] ;  /* 0x000980080411a981 */ /* 0x000f28000c1e1900 */
[----:B------:R-:W4:Y:S04]  /*25a0*/  @!P1 LDG.E R19, desc[UR8][R4.64+0xa00] ;  /* 0x000a000804139981 */ /* 0x000f28000c1e1900 */
[----:B------:R-:W4:Y:S01]  /*25b0*/  @!P6 LDG.E R16, desc[UR8][R4.64+0xa80] ;  /* 0x000a80080410e981 */ /* 0x000f22000c1e1900 */
[----:B------:R-:W0:Y:S01]  /*25c0*/  S2R R38, SR_LANEID ;  /* 0x0000000000267919 */ /* 0x000e220000000000 */
[----:B------:R-:W1:Y:S01]  /*25d0*/  S2UR UR5, SR_CgaCtaId ;  /* 0x00000000000579c3 */ /* 0x000e620000008800 */
[----:B------:R-:W-:Y:S01]  /*25e0*/  SHF.R.U32.HI R43, RZ, 0x5, R2 ;  /* 0x00000005ff2b7819 */ /* 0x000fe20000011602 */
[----:B------:R-:W-:Y:S01]  /*25f0*/  UMOV UR4, 0x400 ;  /* 0x0000040000047882 */ /* 0x000fe20000000000 */
[----:B------:R-:W-:Y:S01]  /*2600*/  ISETP.NE.AND P0, PT, R42, RZ, PT ;  /* 0x000000ff2a00720c */ /* 0x000fe20003f05270 */
[----:B-1----:R-:W-:-:S02]  /*2610*/  ULEA UR4, UR5, UR4, 0x18 ;  /* 0x0000000405047291 */ /* 0x002fc4000f8ec0ff */
[----:B0-----:R-:W-:-:S05]  /*2620*/  IMAD R41, R43, 0x2c0, R38 ;  /* 0x000002c02b297824 */ /* 0x001fca00078e0226 */
        /* <DEDUP_REMOVED lines=39> */
[----:B------:R-:W-:Y:S02]  /*28a0*/  ISETP.NE.AND P1, PT, R38, 0x1f, PT ;  /* 0x0000001f2600780c */ /* 0x000fe40003f25270 */
[----:B---3--:R-:W-:Y:S02]  /*28b0*/  IADD3 R16, PT, PT, R8, R7, R16 ;  /* 0x0000000708107210 */ /* 0x008fe40007ffe010 */
[----:B------:R-:W-:Y:S02]  /*28c0*/  ISETP.NE.AND P2, PT, R43, 0xb, PT ;  /* 0x0000000b2b00780c */ /* 0x000fe40003f45270 */
        /* <DEDUP_REMOVED lines=52> */
[----:B------:R-:W-:Y:S02]  /*2c10*/  ISETP.NE.AND P1, PT, R38, RZ, PT ;  /* 0x000000ff2600720c */ /* 0x000fe40003f25270 */
[----:B------:R-:W-:Y:S01]  /*2c20*/  SEL R16, R25, R16, !P0 ;  /* 0x0000001019107207 */ /* 0x000fe20004000000 */
[----:B------:R-:W-:Y:S01]  /*2c30*/  @!P2 IMAD.IADD R16, R26, 0x1, R25 ;  /* 0x000000011a10a824 */ /* 0x000fe200078e0219 */
[----:B------:R-:W-:-:S02]  /*2c40*/  ISETP.GE.U32.AND P0, PT, R2, 0x20, PT ;  /* 0x000000200200780c */ /* 0x000fc40003f06070 */
[----:B------:R-:W-:Y:S02]  /*2c50*/  SEL R37, R37, RZ, P1 ;  /* 0x000000ff25257207 */ /* 0x000fe40000800000 */
[----:B------:R-:W-:-:S04]  /*2c60*/  SEL R17, R16, RZ, P0 ;  /* 0x000000ff10117207 */ /* 0x000fc80000000000 */
[----:B-----5:R-:W-:Y:S01]  /*2c70*/  IADD3 R44, PT, PT, R17, R37, R44 ;  /* 0x00000025112c7210 */ /* 0x020fe20007ffe02c */
[----:B------:R-:W-:Y:S06]  /*2c80*/  BRA `(.L_x_111) ;  /* 0x0000000c00e87947 */ /* 0x000fec0003800000 */
.L_x_110:
[----:B0-2---:R-:W-:Y:S02]  /*2c90*/  IADD3 R16, PT, PT, R6, R5, R4 ;  /* 0x0000000506107210 */ /* 0x005fe40007ffe004 */
[----:B------:R-:W-:Y:S02]  /*2ca0*/  ISETP.NE.AND P1, PT, R38, 0x1f, PT ;  /* 0x0000001f2600780c */ /* 0x000fe40003f25270 */
        /* <DEDUP_REMOVED lines=52> */
[----:B------:R-:W-:Y:S01]  /*2ff0*/  SEL R16, R23, R16, !P0 ;  /* 0x0000001017107207 */ /* 0x000fe20004000000 */
[----:B------:R-:W-:Y:S01]  /*3000*/  IMAD.IADD R23, R44, 0x1, -R37 ;  /* 0x000000012c177824 */ /* 0x000fe200078e0a25 */
[C---:B------:R-:W-:Y:S02]  /*3010*/  ISETP.NE.AND P0, PT, R43.reuse, 0xa, PT ;  /* 0x0000000a2b00780c */ /* 0x040fe40003f05270 */
[----:B------:R-:W-:Y:S02]  /*3020*/  SEL R16, R24, R16, !P1 ;  /* 0x0000001018107207 */ /* 0x000fe40004800000 */
[----:B------:R-:W-:Y:S02]  /*3030*/  ISETP.NE.AND P1, PT, R43, 0xb, PT ;  /* 0x0000000b2b00780c */ /* 0x000fe40003f25270 */
[----:B------:R-:W-:Y:S02]  /*3040*/  SEL R16, R25, R16, !P0 ;  /* 0x0000001019107207 */ /* 0x000fe40004000000 */
[----:B------:R-:W-:-:S02]  /*3050*/  ISETP.GT.U32.AND P0, PT, R2, 0x1f, PT ;  /* 0x0000001f0200780c */ /* 0x000fc40003f04070 */
[----:B------:R-:W-:Y:S02]  /*3060*/  SEL R17, R23, RZ, P2 ;  /* 0x000000ff17117207 */ /* 0x000fe40001000000 */
        /* <DEDUP_REMOVED lines=20> */
.L_x_157:
[----:B------:R-:W-:Y:S05]  /*31b0*/  @!P0 BRA `(.L_x_114) ;  /* 0x0000000000748947 */ /* 0x000fea0003800000 */
[----:B------:R-:W-:-:S07]  /*31c0*/  IMAD.MOV.U32 R20, RZ, RZ, 0x3b8 ;  /* 0x000003b8ff147424 */ /* 0x000fce00078e00ff */
.L_x_116:
        /* <DEDUP_REMOVED lines=27> */
.L_x_160:
[----:B------:R-:W-:Y:S05]  /*3380*/  @P0 BRA `(.L_x_116) ;  /* 0xfffffffc00900947 */ /* 0x000fea000383ffff */
.L_x_114:
[----:B------:R-:W-:Y:S01]  /*3390*/  UMOV UR5, 0xffffffff ;  /* 0xffffffff00057882 */ /* 0x000fe20000000000 */
[----:B------:R-:W-:Y:S02]  /*33a0*/  ISETP.NE.AND P0, PT, R18, 0x65, PT ;  /* 0x000000651200780c */ /* 0x000fe40003f05270 */
[----:B------:R-:W-:Y:S11]  /*33b0*/  BRA.DIV UR5, `(.L_x_117) ;  /* 0x0000001e05047947 */ /* 0x000ff6000b800000 */
[----:B------:R-:W0:Y:S01]  /*33c0*/  S2R R26, SR_GEMASK ;  /* 0x00000000001a7919 */ /* 0x000e220000003c00 */
[----:B------:R-:W-:Y:S01]  /*33d0*/  VOTE.ANY R21, PT, !P0 ;  /* 0x0000000000157806 */ /* 0x000fe200040e0100 */
[----:B------:R-:W-:-:S03]  /*33e0*/  VIADD R17, R38, 0x2 ;  /* 0x0000000226117836 */ /* 0x000fc60000000000 */
[----:B0-----:R-:W-:-:S05]  /*33f0*/  LOP3.LUT R21, R21, 0x80000000, R26, 0xec, !PT ;  /* 0x8000000015157812 */ /* 0x001fca00078eec1a */
[----:B------:R-:W-:-:S05]  /*3400*/  VIADD R16, R21, 0xffffffff ;  /* 0xffffffff15107836 */ /* 0x000fca0000000000 */
[----:B------:R-:W-:Y:S01]  /*3410*/  LOP3.LUT R16, R21, R16, RZ, 0xc, !PT ;  /* 0x0000001015107212 */ /* 0x000fe200078e0cff */
[----:B------:R-:W-:-:S03]  /*3420*/  VIADD R21, R38, 0x10 ;  /* 0x0000001026157836 */ /* 0x000fc60000000000 */
[----:B------:R-:W0:Y:S02]  /*3430*/  POPC R20, R16 ;  /* 0x0000001000147309 */ /* 0x000e240000000000 */
[----:B0-----:R-:W0:Y:S01]  /*3440*/  SHFL.DOWN PT, R22, R19, 0x1, R20 ;  /* 0x0820000013167989 */ /* 0x001e2200000e0014 */
[-C--:B------:R-:W-:Y:S02]  /*3450*/  ISETP.GE.AND P0, PT, R38, R20.reuse, PT ;  /* 0x000000142600720c */ /* 0x080fe40003f06270 */
[-C--:B------:R-:W-:Y:S02]  /*3460*/  ISETP.GT.AND P2, PT, R21, R20.reuse, PT ;  /* 0x000000141500720c */ /* 0x080fe40003f44270 */
[----:B0-----:R-:W-:Y:S02]  /*3470*/  SEL R22, R22, RZ, !P0 ;  /* 0x000000ff16167207 */ /* 0x001fe40004000000 */
[----:B------:R-:W-:Y:S01]  /*3480*/  ISETP.GT.AND P0, PT, R17, R20, PT ;  /* 0x000000141100720c */ /* 0x000fe20003f04270 */
[----:B------:R-:W-:-:S02]  /*3490*/  VIADD R17, R38, 0x4 ;  /* 0x0000000426117836 */ /* 0x000fc40000000000 */
        /* <DEDUP_REMOVED lines=8> */
[----:B------:R-:W-:Y:S02]  /*3520*/  ISETP.GT.AND P0, PT, R17, R20, PT ;  /* 0x000000141100720c */ /* 0x000fe40003f04270 */
[----:B------:R-:W0:Y:S01]  /*3530*/  LDC.64 R16, c[0x0][0x390] ;  /* 0x0000e400ff107b82 */ /* 0x000e220000000a00 */
[----:B------:R-:W-:-:S05]  /*3540*/  IMAD.IADD R19, R45, 0x1, R22 ;  /* 0x000000012d137824 */ /* 0x000fca00078e0216 */
[----:B------:R-:W1:Y:S01]  /*3550*/  SHFL.DOWN PT, R22, R19, 0x8, R20 ;  /* 0x0900000013167989 */ /* 0x000e6200000e0014 */
[----:B0-----:R-:W-:-:S05]  /*3560*/  IADD3 R44, P3, PT, R16, 0x100, RZ ;  /* 0x00000100102c7810 */ /* 0x001fca0007f7e0ff */
[----:B------:R-:W-:Y:S01]  /*3570*/  IMAD.X R45, RZ, RZ, R17, P3 ;  /* 0x000000ffff2d7224 */ /* 0x000fe200018e0611 */
[----:B-1----:R-:W-:Y:S02]  /*3580*/  SEL R22, R22, RZ, !P0 ;  /* 0x000000ff16167207 */ /* 0x002fe40004000000 */
[----:B------:R-:W-:-:S03]  /*3590*/  ISETP.NE.AND P0, PT, R18, 0x65, PT ;  /* 0x000000651200780c */ /* 0x000fc60003f05270 */
[----:B------:R-:W-:-:S05]  /*35a0*/  IMAD.IADD R43, R19, 0x1, R22 ;  /* 0x00000001132b7824 */ /* 0x000fca00078e0216 */
[----:B------:R-:W0:Y:S05]  /*35b0*/  SHFL.DOWN PT, R22, R43, 0x10, R20 ;  /* 0x0a0000002b167989 */ /* 0x000e2a00000e0014 */
[----:B------:R-:W-:Y:S02]  /*35c0*/  VOTE.ALL P0, P0 ;  /* 0x0000000000ff7806 */ /* 0x000fe40000000000 */
[----:B0-----:R-:W-:-:S05]  /*35d0*/  SEL R22, R22, RZ, !P2 ;  /* 0x000000ff16167207 */ /* 0x001fca0005000000 */
[----:B------:R-:W-:-:S07]  /*35e0*/  IMAD.IADD R46, R43, 0x1, R22 ;  /* 0x000000012b2e7824 */ /* 0x000fce00078e0216 */
.L_x_169:
[----:B------:R-:W-:Y:S05]  /*35f0*/  @!P0 BRA `(.L_x_118) ;  /* 0x00000004002c8947 */ /* 0x000fea0003800000 */
[----:B------:R-:W-:-:S07]  /*3600*/  IMAD.MOV.U32 R43, RZ, RZ, 0x3b8 ;  /* 0x000003b8ff2b7424 */ /* 0x000fce00078e00ff */
.L_x_124:
        /* <DEDUP_REMOVED lines=8> */
.L_x_172:
[----:B------:R-:W-:Y:S05]  /*3690*/  @!P0 BRA `(.L_x_120) ;  /* 0x0000000000748947 */ /* 0x000fea0003800000 */
[----:B------:R-:W-:-:S07]  /*36a0*/  IMAD.MOV.U32 R20, RZ, RZ, R43 ;  /* 0x000000ffff147224 */ /* 0x000fce00078e002b */
.L_x_122:
        /* <DEDUP_REMOVED lines=27> */
.L_x_175:
[----:B------:R-:W-:Y:S05]  /*3860*/  @P0 BRA `(.L_x_122) ;  /* 0xfffffffc00900947 */ /* 0x000fea000383ffff */
.L_x_120:
[----:B------:R-:W-:Y:S01]  /*3870*/  UMOV UR5, 0xffffffff ;  /* 0xffffffff00057882 */ /* 0x000fe20000000000 */
[----:B------:R-:W-:Y:S02]  /*3880*/  ISETP.NE.AND P0, PT, R18, 0x65, PT ;  /* 0x000000651200780c */ /* 0x000fe40003f05270 */
[----:B------:R-:W-:Y:S11]  /*3890*/  BRA.DIV UR5, `(.L_x_123) ;  /* 0x0000001e05107947 */ /* 0x000ff6000b800000 */
[----:B------:R-:W-:Y:S01]  /*38a0*/  VOTE.ANY R21, PT, !P0 ;  /* 0x0000000000157806 */ /* 0x000fe200040e0100 */
[----:B------:R-:W-:Y:S02]  /*38b0*/  VIADD R17, R38, 0x2 ;  /* 0x0000000226117836 */ /* 0x000fe40000000000 */
[----:B------:R-:W-:Y:S01]  /*38c0*/  VIADD R37, R37, 0xffffffe0 ;  /* 0xffffffe025257836 */ /* 0x000fe20000000000 */
[----:B------:R-:W-:-:S05]  /*38d0*/  LOP3.LUT R21, R21, 0x80000000, R26, 0xec, !PT ;  /* 0x8000000015157812 */ /* 0x000fca00078eec1a */
[----:B------:R-:W-:-:S05]  /*38e0*/  VIADD R16, R21, 0xffffffff ;  /* 0xffffffff15107836 */ /* 0x000fca0000000000 */
[----:B------:R-:W-:-:S04]  /*38f0*/  LOP3.LUT R16, R21, R16, RZ, 0xc, !PT ;  /* 0x0000001015107212 */ /* 0x000fc800078e0cff */
        /* <DEDUP_REMOVED lines=16> */
[----:B------:R-:W-:-:S03]  /*3a00*/  IMAD.IADD R19, R49, 0x1, R22 ;  /* 0x0000000131137824 */ /* 0x000fc600078e0216 */
[----:B------:R-:W-:Y:S02]  /*3a10*/  ISETP.GT.AND P2, PT, R17, R20, PT ;  /* 0x000000141100720c */ /* 0x000fe40003f44270 */
        /* <DEDUP_REMOVED lines=8> */
.L_x_184:
[----:B------:R-:W-:Y:S05]  /*3aa0*/  @P0 BRA `(.L_x_124) ;  /* 0xfffffff800d80947 */ /* 0x000fea000383ffff */
.L_x_118:
        /* <DEDUP_REMOVED lines=15> */
.L_x_112:
        /* <DEDUP_REMOVED lines=9> */
.L_x_111:
[----:B------:R-:W-:Y:S01]  /*3c30*/  IMAD.IADD R45, R4, 0x1, R44 ;  /* 0x00000001042d7824 */ /* 0x000fe200078e022c */
[----:B------:R-:W-:Y:S01]  /*3c40*/  BAR.SYNC.DEFER_BLOCKING 0x0 ;  /* 0x0000000000007b1d */ /* 0x000fe20000010000 */
[----:B------:R-:W-:Y:S02]  /*3c50*/  ISETP.NE.AND P0, PT, R2, RZ, PT ;  /* 0x000000ff0200720c */ /* 0x000fe40003f05270 */
[----:B------:R-:W-:-:S05]  /*3c60*/  IMAD.IADD R4, R5, 0x1, R45 ;  /* 0x0000000105047824 */ /* 0x000fca00078e022d */
[----:B------:R-:W0:Y:S01]  /*3c70*/  S2UR UR5, SR_CTAID.X ;  /* 0x00000000000579c3 */ /* 0x000e220000002500 */
[----:B------:R-:W-:Y:S01]  /*3c80*/  IMAD.IADD R5, R6, 0x1, R4 ;  /* 0x0000000106057824 */ /* 0x000fe200078e0204 */
[----:B------:R-:W1:Y:S03]  /*3c90*/  LDCU.64 UR6, c[0x0][0x388] ;  /* 0x00007100ff0677ac */ /* 0x000e660008000a00 */
[----:B------:R-:W-:-:S04]  /*3ca0*/  IMAD.IADD R6, R7, 0x1, R5 ;  /* 0x0000000107067824 */ /* 0x000fc800078e0205 */
[----:B------:R-:W-:-:S04]  /*3cb0*/  IMAD.IADD R7, R8, 0x1, R6 ;  /* 0x0000000108077824 */ /* 0x000fc800078e0206 */
[----:B------:R-:W-:-:S04]  /*3cc0*/  IMAD.IADD R8, R9, 0x1, R7 ;  /* 0x0000000109087824 */ /* 0x000fc800078e0207 */
[----:B------:R-:W-:Y:S01]  /*3cd0*/  IMAD.IADD R9, R10, 0x1, R8 ;  /* 0x000000010a097824 */ /* 0x000fe200078e0208 */
[----:B------:R-:W-:Y:S03]  /*3ce0*/  STS.64 [R40], R44 ;  /* 0x0000002c28007388 */ /* 0x000fe60000000a00 */
[----:B------:R-:W-:Y:S01]  /*3cf0*/  IMAD.IADD R10, R11, 0x1, R9 ;  /* 0x000000010b0a7824 */ /* 0x000fe200078e0209 */
[----:B------:R2:W-:Y:S03]  /*3d00*/  STS.64 [R40+0x8], R4 ;  /* 0x0000080428007388 */ /* 0x0005e60000000a00 */
[----:B------:R-:W-:Y:S01]  /*3d10*/  IMAD.IADD R11, R12, 0x1, R10 ;  /* 0x000000010c0b7824 */ /* 0x000fe200078e020a */
[----:B------:R3:W-:Y:S03]  /*3d20*/  STS.64 [R40+0x10], R6 ;  /* 0x0000100628007388 */ /* 0x0007e60000000a00 */
[----:B------:R-:W-:Y:S01]  /*3d30*/  IMAD.IADD R12, R13, 0x1, R11 ;  /* 0x000000010d0c7824 */ /* 0x000fe200078e020b */
[----:B------:R-:W-:Y:S03]  /*3d40*/  STS.64 [R40+0x18], R8 ;  /* 0x0000180828007388 */ /* 0x000fe60000000a00 */
[----:B------:R-:W-:Y:S01]  /*3d50*/  IMAD.IADD R13, R14, 0x1, R12 ;  /* 0x000000010e0d7824 */ /* 0x000fe200078e020c */
[----:B------:R-:W-:Y:S01]  /*3d60*/  STS.64 [R40+0x20], R10 ;  /* 0x0000200a28007388 */ /* 0x000fe20000000a00 */
[----:B--2---:R-:W0:Y:S02]  /*3d70*/  LDC R4, c[0x0][0x398] ;  /* 0x0000e600ff047b82 */ /* 0x004e240000000800 */
[----:B------:R-:W-:Y:S01]  /*3d80*/  IMAD.IADD R14, R15, 0x1, R13 ;  /* 0x000000010f0e7824 */ /* 0x000fe200078e020d */
[----:B------:R2:W-:Y:S03]  /*3d90*/  STS.64 [R40+0x28], R12 ;  /* 0x0000280c28007388 */ /* 0x0005e60000000a00 */
[----:B------:R-:W-:Y:S01]  /*3da0*/  IMAD.IADD R15, R28, 0x1, R14 ;  /* 0x000000011c0f7824 */ /* 0x000fe200078e020e */
[----:B------:R-:W4:Y:S03]  /*3db0*/  S2R R5, SR_TID.X ;  /* 0x0000000000057919 */ /* 0x000f260000002100 */
[----:B------:R-:W-:Y:S01]  /*3dc0*/  IMAD.IADD R16, R29, 0x1, R15 ;  /* 0x000000011d107824 */ /* 0x000fe200078e020f */
[----:B------:R-:W-:Y:S03]  /*3dd0*/  STS.64 [R40+0x30], R14 ;  /* 0x0000300e28007388 */ /* 0x000fe60000000a00 */
[----:B------:R-:W-:Y:S01]  /*3de0*/  IMAD.IADD R17, R30, 0x1, R16 ;  /* 0x000000011e117824 */ /* 0x000fe200078e0210 */
[----:B---3--:R-:W3:Y:S03]  /*3df0*/  S2R R6, SR_TID.X ;  /* 0x0000000000067919 */ /* 0x008ee60000002100 */
[----:B------:R-:W-:Y:S01]  /*3e00*/  IMAD.IADD R18, R31, 0x1, R17 ;  /* 0x000000011f127824 */ /* 0x000fe200078e0211 */
[----:B------:R-:W-:Y:S03]  /*3e10*/  STS.64 [R40+0x38], R16 ;  /* 0x0000381028007388 */ /* 0x000fe60000000a00 */
[----:B------:R-:W-:-:S02]  /*3e20*/  IMAD.IADD R19, R32, 0x1, R18 ;  /* 0x0000000120137824 */ /* 0x000fc400078e0212 */
[----:B0-----:R-:W-:Y:S02]  /*3e30*/  VIADD R4, R4, UR5 ;  /* 0x0000000504047c36 */ /* 0x001fe40008000000 */
[----:B------:R-:W-:Y:S01]  /*3e40*/  IMAD.IADD R20, R33, 0x1, R19 ;  /* 0x0000000121147824 */ /* 0x000fe200078e0213 */
[----:B------:R-:W-:Y:S01]  /*3e50*/  STS.64 [R40+0x40], R18 ;  /* 0x0000401228007388 */ /* 0x000fe20000000a00 */
[----:B--2---:R-:W-:Y:S02]  /*3e60*/  IMAD R12, R4, 0x2100, RZ ;  /* 0x00002100040c7824 */ /* 0x004fe400078e02ff */
[----:B------:R-:W-:-:S04]  /*3e70*/  IMAD.IADD R21, R34, 0x1, R20 ;  /* 0x0000000122157824 */ /* 0x000fc800078e0214 */
[----:B------:R-:W-:Y:S01]  /*3e80*/  IMAD.IADD R22, R35, 0x1, R21 ;  /* 0x0000000123167824 */ /* 0x000fe200078e0215 */
[----:B------:R-:W-:Y:S03]  /*3e90*/  STS.64 [R40+0x48], R20 ;  /* 0x0000481428007388 */ /* 0x000fe60000000a00 */
[----:B------:R-:W-:Y:S01]  /*3ea0*/  IMAD.IADD R23, R36, 0x1, R22 ;  /* 0x0000000124177824 */ /* 0x000fe200078e0216 */
[C---:B----4-:R-:W-:Y:S02]  /*3eb0*/  LOP3.LUT R4, R5.reuse, 0x1f, RZ, 0xc0, !PT ;  /* 0x0000001f05047812 */ /* 0x050fe400078ec0ff */
[----:B------:R-:W-:Y:S02]  /*3ec0*/  LOP3.LUT R10, R5, 0x3e0, RZ, 0xc0, !PT ;  /* 0x000003e0050a7812 */ /* 0x000fe400078ec0ff */
[----:B------:R-:W-:Y:S01]  /*3ed0*/  STS.64 [R40+0x50], R22 ;  /* 0x0000501628007388 */ /* 0x000fe20000000a00 */
[----:B------:R-:W-:-:S03]  /*3ee0*/  NOP ;  /* 0x0000000000007918 */ /* 0x000fc60000000000 */
[----:B------:R-:W-:Y:S01]  /*3ef0*/  LDS R45, [R41] ;  /* 0x00000000292d7984 */ /* 0x000fe20000000800 */
[----:B---3--:R-:W-:Y:S01]  /*3f00*/  LOP3.LUT R8, R6, 0x3e0, RZ, 0xc0, !PT ;  /* 0x000003e006087812 */ /* 0x008fe200078ec0ff */
[----:B------:R-:W-:Y:S02]  /*3f10*/  IMAD R10, R10, 0x16, R4 ;  /* 0x000000160a0a7824 */ /* 0x000fe400078e0204 */
        /* <DEDUP_REMOVED lines=20> */
[----:B------:R0:W-:Y:S04]  /*4060*/  LDS R25, [R41+0xa80] ;  /* 0x000a800029197984 */ /* 0x0001e80000000800 */
[----:B------:R2:W-:Y:S01]  /*4070*/  @!P0 STS [UR4+0x8400], R0 ;  /* 0x00840000ff008988 */ /* 0x0005e20008000804 */
[----:B------:R-:W-:Y:S01]  /*4080*/  BAR.SYNC.DEFER_BLOCKING 0x0 ;  /* 0x0000000000007b1d */ /* 0x000fe20000010000 */
[----:B0-----:R-:W-:Y:S01]  /*4090*/  LOP3.LUT R41, R6, 0x1f, RZ, 0xc0, !PT ;  /* 0x0000001f06297812 */ /* 0x001fe200078ec0ff */
[----:B------:R-:W-:Y:S01]  /*40a0*/  VIADD R6, R10, 0x60 ;  /* 0x000000600a067836 */ /* 0x000fe20000000000 */
[----:B------:R-:W-:-:S03]  /*40b0*/  IADD3 R5, P0, PT, R12, R3, RZ ;  /* 0x000000030c057210 */ /* 0x000fc60007f1e0ff */
[----:B------:R-:W-:Y:S02]  /*40c0*/  IMAD R8, R8, 0x16, R41 ;  /* 0x0000001608087824 */ /* 0x000fe400078e0229 */
[----:B--2---:R-:W-:Y:S01]  /*40d0*/  IMAD.X R0, RZ, RZ, RZ, P0 ;  /* 0x000000ffff007224 */ /* 0x004fe200000e06ff */
[----:B-1----:R-:W-:Y:S01]  /*40e0*/  LEA R4, P0, R5, UR6, 0x2 ;  /* 0x0000000605047c11 */ /* 0x002fe2000f8010ff */
[----:B------:R-:W-:-:S03]  /*40f0*/  VIADD R41, R10, 0x20 ;  /* 0x000000200a297836 */ /* 0x000fc60000000000 */
[----:B------:R-:W-:Y:S01]  /*4100*/  LEA.HI.X R5, R5, UR7, R0, 0x2, P0 ;  /* 0x0000000705057c11 */ /* 0x000fe200080f1400 */
[C---:B------:R-:W-:Y:S01]  /*4110*/  VIADD R0, R8.reuse, 0xc0 ;  /* 0x000000c008007836 */ /* 0x040fe20000000000 */
[----:B------:R-:W0:Y:S02]  /*4120*/  LDS R2, [UR4+0x8400] ;  /* 0x00840004ff027984 */ /* 0x000e240008000800 */
[-C--:B0-----:R-:W-:Y:S01]  /*4130*/  ISETP.GE.AND P6, PT, R3, R2.reuse, PT ;  /* 0x000000020300720c */ /* 0x081fe20003fc6270 */
[C---:B------:R-:W-:Y:S01]  /*4140*/  VIADD R3, R8.reuse, 0x80 ;  /* 0x0000008008037836 */ /* 0x040fe20000000000 */
[-C--:B------:R-:W-:Y:S01]  /*4150*/  ISETP.GE.AND P5, PT, R41, R2.reuse, PT ;  /* 0x000000022900720c */ /* 0x080fe20003fa6270 */
[----:B------:R-:W-:Y:S01]  /*4160*/  VIADD R41, R8, 0xa0 ;  /* 0x000000a008297836 */ /* 0x000fe20000000000 */
[-C--:B------:R-:W-:Y:S01]  /*4170*/  ISETP.GE.AND P0, PT, R6, R2.reuse, PT ;  /* 0x000000020600720c */ /* 0x080fe20003f06270 */
[C---:B------:R-:W-:Y:S01]  /*4180*/  VIADD R6, R8.reuse, 0xe0 ;  /* 0x000000e008067836 */ /* 0x040fe20000000000 */
[-C--:B------:R-:W-:Y:S01]  /*4190*/  ISETP.GE.AND P3, PT, R3, R2.reuse, PT ;  /* 0x000000020300720c */ /* 0x080fe20003f66270 */
[----:B------:R-:W-:Y:S01]  /*41a0*/  VIADD R3, R8, 0x100 ;  /* 0x0000010008037836 */ /* 0x000fe20000000000 */
[-C--:B------:R-:W-:Y:S01]  /*41b0*/  ISETP.GE.AND P2, PT, R0, R2.reuse, PT ;  /* 0x000000020000720c */ /* 0x080fe20003f46270 */
[----:B------:R-:W-:Y:S01]  /*41c0*/  VIADD R0, R10, 0x40 ;  /* 0x000000400a007836 */ /* 0x000fe20000000000 */
[-C--:B------:R-:W-:Y:S01]  /*41d0*/  ISETP.GE.AND P4, PT, R41, R2.reuse, PT ;  /* 0x000000022900720c */ /* 0x080fe20003f86270 */
[----:B------:R-:W-:Y:S01]  /*41e0*/  VIADD R41, R8, 0x120 ;  /* 0x0000012008297836 */ /* 0x000fe20000000000 */
[-C--:B------:R-:W-:Y:S01]  /*41f0*/  ISETP.GE.AND P1, PT, R6, R2.reuse, PT ;  /* 0x000000020600720c */ /* 0x080fe20003f26270 */
[----:B------:R-:W-:Y:S01]  /*4200*/  @!P6 STG.E desc[UR8][R4.64], R45 ;  /* 0x0000002d0400e986 */ /* 0x000fe2000c101908 */
[----:B------:R-:W-:Y:S01]  /*4210*/  ISETP.GE.AND P6, PT, R3, R2, PT ;  /* 0x000000020300720c */ /* 0x000fe20003fc6270 */
[----:B------:R-:W-:-:S02]  /*4220*/  VIADD R3, R10, 0x140 ;  /* 0x000001400a037836 */ /* 0x000fc40000000000 */
[----:B------:R-:W-:Y:S01]  /*4230*/  @!P5 STG.E desc[UR8][R4.64+0x80], R47 ;  /* 0x0000802f0400d986 */ /* 0x000fe2000c101908 */
[-C--:B------:R-:W-:Y:S01]  /*4240*/  ISETP.GE.AND P5, PT, R41, R2.reuse, PT ;  /* 0x000000022900720c */ /* 0x080fe20003fa6270 */
[C---:B------:R-:W-:Y:S02]  /*4250*/  VIADD R41, R10.reuse, 0x160 ;  /* 0x000001600a297836 */ /* 0x040fe40000000000 */
[----:B------:R-:W-:Y:S01]  /*4260*/  @!P0 STG.E desc[UR8][R4.64+0x180], R49 ;  /* 0x0001803104008986 */ /* 0x000fe2000c101908 */
[-C--:B------:R-:W-:Y:S01]  /*4270*/  ISETP.GE.AND P0, PT, R3, R2.reuse, PT ;  /* 0x000000020300720c */ /* 0x080fe20003f06270 */
[C---:B------:R-:W-:Y:S02]  /*4280*/  VIADD R3, R10.reuse, 0x180 ;  /* 0x000001800a037836 */ /* 0x040fe40000000000 */
[----:B------:R-:W-:Y:S01]  /*4290*/  @!P3 STG.E desc[UR8][R4.64+0x200], R51 ;  /* 0x000200330400b986 */ /* 0x000fe2000c101908 */
[----:B------:R-:W-:Y:S01]  /*42a0*/  ISETP.GE.AND P3, PT, R41, R2, PT ;  /* 0x000000022900720c */ /* 0x000fe20003f66270 */
[----:B------:R-:W-:-:S02]  /*42b0*/  VIADD R41, R10, 0x1a0 ;  /* 0x000001a00a297836 */ /* 0x000fc40000000000 */
[----:B------:R-:W-:Y:S01]  /*42c0*/  @!P2 STG.E desc[UR8][R4.64+0x300], R43 ;  /* 0x0003002b0400a986 */ /* 0x000fe2000c101908 */
[-C--:B------:R-:W-:Y:S01]  /*42d0*/  ISETP.GE.AND P2, PT, R3, R2.reuse, PT ;  /* 0x000000020300720c */ /* 0x080fe20003f46270 */
[----:B------:R-:W-:Y:S02]  /*42e0*/  VIADD R3, R8, 0x1c0 ;  /* 0x000001c008037836 */ /* 0x000fe40000000000 */
[----:B------:R-:W-:Y:S01]  /*42f0*/  @!P4 STG.E desc[UR8][R4.64+0x280], R53 ;  /* 0x000280350400c986 */ /* 0x000fe2000c101908 */
[----:B------:R-:W-:-:S03]  /*4300*/  ISETP.GE.AND P4, PT, R0, R2, PT ;  /* 0x000000020000720c */ /* 0x000fc60003f86270 */
[----:B------:R0:W-:Y:S01]  /*4310*/  @!P1 STG.E desc[UR8][R4.64+0x380], R37 ;  /* 0x0003802504009986 */ /* 0x0001e2000c101908 */
[-C--:B------:R-:W-:Y:S01]  /*4320*/  ISETP.GE.AND P1, PT, R41, R2.reuse, PT ;  /* 0x000000022900720c */ /* 0x080fe20003f26270 */
[C---:B------:R-:W-:Y:S02]  /*4330*/  VIADD R41, R8.reuse, 0x1e0 ;  /* 0x000001e008297836 */ /* 0x040fe40000000000 */
[----:B------:R-:W-:Y:S01]  /*4340*/  @!P6 STG.E desc[UR8][R4.64+0x400], R35 ;  /* 0x000400230400e986 */ /* 0x000fe2000c101908 */
[-C--:B------:R-:W-:Y:S01]  /*4350*/  ISETP.GE.AND P6, PT, R3, R2.reuse, PT ;  /* 0x000000020300720c */ /* 0x080fe20003fc6270 */
[----:B------:R-:W-:Y:S02]  /*4360*/  VIADD R3, R8, 0x200 ;  /* 0x0000020008037836 */ /* 0x000fe40000000000 */
[----:B------:R1:W-:Y:S01]  /*4370*/  @!P5 STG.E desc[UR8][R4.64+0x480], R33 ;  /* 0x000480210400d986 */ /* 0x0003e2000c101908 */
[----:B------:R-:W-:Y:S01]  /*4380*/  ISETP.GE.AND P5, PT, R41, R2, PT ;  /* 0x000000022900720c */ /* 0x000fe20003fa6270 */
[----:B------:R-:W-:-:S02]  /*4390*/  VIADD R41, R10, 0x220 ;  /* 0x000002200a297836 */ /* 0x000fc40000000000 */
[----:B------:R2:W-:Y:S01]  /*43a0*/  @!P0 STG.E desc[UR8][R4.64+0x500], R31 ;  /* 0x0005001f04008986 */ /* 0x0005e2000c101908 */
[-C--:B------:R-:W-:Y:S01]  /*43b0*/  ISETP.GE.AND P0, PT, R3, R2.reuse, PT ;  /* 0x000000020300720c */ /* 0x080fe20003f06270 */
[----:B0-----:R-:W-:Y:S02]  /*43c0*/  VIADD R37, R10, 0x240 ;  /* 0x000002400a257836 */ /* 0x001fe40000000000 */
[C---:B------:R-:W-:Y:S01]  /*43d0*/  VIADD R3, R8.reuse, 0x260 ;  /* 0x0000026008037836 */ /* 0x040fe20000000000 */
[----:B------:R2:W-:Y:S01]  /*43e0*/  @!P4 STG.E desc[UR8][R4.64+0x100], R29 ;  /* 0x0001001d0400c986 */ /* 0x0005e2000c101908 */
[-C--:B------:R-:W-:Y:S01]  /*43f0*/  ISETP.GE.AND P4, PT, R41, R2.reuse, PT ;  /* 0x000000022900720c */ /* 0x080fe20003f86270 */
[----:B-1----:R-:W-:Y:S02]  /*4400*/  VIADD R33, R8, 0x280 ;  /* 0x0000028008217836 */ /* 0x002fe40000000000 */
        /* <DEDUP_REMOVED lines=17> */
.L_x_98:
[----:B------:R-:W-:Y:S01]  /*4520*/  BSSY B1, `(.L_x_125) ;  /* 0x0000006000017945 */ /* 0x000fe20003800000 */
[----:B------:R-:W-:Y:S01]  /*4530*/  PLOP3.LUT P0, PT, P0, PT, PT, 0x8, 0x80 ;  /* 0x000000000080781c */ /* 0x000fe2000070e170 */
[----:B------:R-:W-:-:S12]  /*4540*/  IMAD.MOV.U32 R21, RZ, RZ, -0x1 ;  /* 0xffffffffff157424 */ /* 0x000fd800078e00ff */
[----:B------:R-:W-:Y:S05]  /*4550*/  WARPSYNC.COLLECTIVE R21, `(.L_x_126) ;  /* 0x0000000015087348 */ /* 0x000fea0003c00000 */
[----:B------:R-:W-:Y:S01]  /*4560*/  VOTE.ANY P0, P0 ;  /* 0x0000000000ff7806 */ /* 0x000fe20000000100 */
[----:B------:R-:W-:-:S12]  /*4570*/  ENDCOLLECTIVE ;  /* 0x000000000000791b */ /* 0x000fd80003800000 */
.L_x_126:
[----:B------:R-:W-:Y:S05]  /*4580*/  BSYNC B1 ;  /* 0x0000000000017941 */ /* 0x000fea0003800000 */
.L_x_125:
[----:B------:R-:W-:Y:S05]  /*4590*/  BRA `(.L_x_127) ;  /* 0xffffffc800787947 */ /* 0x000fea000383ffff */
.L_x_100:
[----:B------:R-:W-:Y:S01]  /*45a0*/  BSSY B1, `(.L_x_128) ;  /* 0x0000006000017945 */ /* 0x000fe20003800000 */
[----:B------:R-:W-:Y:S01]  /*45b0*/  PLOP3.LUT P0, PT, P0, PT, PT, 0x8, 0x80 ;  /* 0x000000000080781c */ /* 0x000fe2000070e170 */
[----:B------:R-:W-:-:S12]  /*45c0*/  IMAD.MOV.U32 R21, RZ, RZ, -0x1 ;  /* 0xffffffffff157424 */ /* 0x000fd800078e00ff */
[----:B------:R-:W-:Y:S05]  /*45d0*/  WARPSYNC.COLLECTIVE R21, `(.L_x_129) ;  /* 0x0000000015087348 */ /* 0x000fea0003c00000 */
[----:B------:R-:W-:Y:S01]  /*45e0*/  VOTE.ANY P0, P0 ;  /* 0x0000000000ff7806 */ /* 0x000fe20000000100 */
[----:B------:R-:W-:-:S12]  /*45f0*/  ENDCOLLECTIVE ;  /* 0x000000000000791b */ /* 0x000fd80003800000 */
.L_x_129:
[----:B------:R-:W-:Y:S05]  /*4600*/  BSYNC B1 ;  /* 0x0000000000017941 */ /* 0x000fea0003800000 */
.L_x_128:
[----:B------:R-:W-:Y:S05]  /*4610*/  BRA `(.L_x_130) ;  /* 0xffffffc800cc7947 */ /* 0x000fea000383ffff */
.L_x_102:
[----:B------:R-:W0:Y:S01]  /*4620*/  S2R R30, SR_GEMASK ;  /* 0x00000000001e7919 */ /* 0x000e220000003c00 */
[----:B------:R-:W-:Y:S01]  /*4630*/  BSSY B1, `(.L_x_131) ;  /* 0x0000006000017945 */ /* 0x000fe20003800000 */
[----:B------:R-:W-:Y:S01]  /*4640*/  PLOP3.LUT P0, PT, P0, PT, PT, 0x8, 0x80 ;  /* 0x000000000080781c */ /* 0x000fe2000070e170 */
[----:B------:R-:W-:-:S12]  /*4650*/  IMAD.MOV.U32 R21, RZ, RZ, -0x1 ;  /* 0xffffffffff157424 */ /* 0x000fd800078e00ff */
[----:B0-----:R-:W-:Y:S05]  /*4660*/  WARPSYNC.COLLECTIVE R21, `(.L_x_132) ;  /* 0x0000000015087348 */ /* 0x001fea0003c00000 */
[----:B------:R-:W-:Y:S01]  /*4670*/  VOTE.ANY R21, PT, P0 ;  /* 0x0000000000157806 */ /* 0x000fe200000e0100 */
[----:B0-----:R-:W-:Y:S06]  /*4680*/  ENDCOLLECTIVE ;  /* 0x000000000000791b */ /* 0x001fec0003800000 */
.L_x_132:
[----:B------:R-:W-:Y:S05]  /*4690*/  BSYNC B1 ;  /* 0x0000000000017941 */ /* 0x000fea0003800000 */
.L_x_131:
[----:B------:R-:W-:Y:S01]  /*46a0*/  LOP3.LUT R21, R21, 0x80000000, R30, 0xec, !PT ;  /* 0x8000000015157812 */ /* 0x000fe200078eec1e */
[----:B------:R-:W-:Y:S02]  /*46b0*/  IMAD.MOV.U32 R17, RZ, RZ, 0x1 ;  /* 0x00000001ff117424 */ /* 0x000fe400078e00ff */
[----:B------:R-:W-:Y:S02]  /*46c0*/  VIADD R41, R39, 0x2 ;  /* 0x0000000227297836 */ /* 0x000fe40000000000 */
[----:B------:R-:W-:Y:S02]  /*46d0*/  VIADD R16, R21, 0xffffffff ;  /* 0xffffffff15107836 */ /* 0x000fe40000000000 */
[C---:B------:R-:W-:Y:S02]  /*46e0*/  VIADD R43, R39.reuse, 0x4 ;  /* 0x00000004272b7836 */ /* 0x040fe40000000000 */
[----:B------:R-:W-:Y:S01]  /*46f0*/  VIADD R44, R39, 0x8 ;  /* 0x00000008272c7836 */ /* 0x000fe20000000000 */
[----:B------:R-:W-:Y:S01]  /*4700*/  LOP3.LUT R28, R21, R16, RZ, 0xc, !PT ;  /* 0x00000010151c7212 */ /* 0x000fe200078e0cff */
[----:B------:R-:W-:-:S02]  /*4710*/  IMAD.MOV.U32 R16, RZ, RZ, R27 ;  /* 0x000000ffff107224 */ /* 0x000fc400078e001b */
[----:B------:R-:W-:Y:S01]  /*4720*/  IMAD.MOV.U32 R21, RZ, RZ, -0x1 ;  /* 0xffffffffff157424 */ /* 0x000fe200078e00ff */
[----:B------:R0:W1:Y:S01]  /*4730*/  POPC R20, R28 ;  /* 0x0000001c00147309 */ /* 0x0000620000000000 */
[----:B------:R-:W-:-:S07]  /*4740*/  VIADD R45, R39, 0x10 ;  /* 0x00000010272d7836 */ /* 0x000fce0000000000 */
[----:B01----:R-:W-:Y:S05]  /*4750*/  WARPSYNC.COLLECTIVE R21, `(.L_x_133) ;  /* 0x0000000015087348 */ /* 0x003fea0003c00000 */
[----:B-1----:R1:W2:Y:S02]  /*4760*/  SHFL.DOWN P3, R22, R16, R17, R20 ;  /* 0x0800001110167389 */ /* 0x0022a40000060014 */
[----:B012---:R-:W-:Y:S05]  /*4770*/  ENDCOLLECTIVE ;  /* 0x000000000000791b */ /* 0x007fea0003800000 */
.L_x_133:
[-C--:B------:R-:W-:Y:S02]  /*4780*/  ISETP.GE.AND P0, PT, R39, R20.reuse, PT ;  /* 0x000000142700720c */ /* 0x080fe40003f06270 */
[-C--:B------:R-:W-:Y:S01]  /*4790*/  ISETP.GT.AND P2, PT, R45, R20.reuse, PT ;  /* 0x000000142d00720c */ /* 0x080fe20003f44270 */
        /* <DEDUP_REMOVED lines=8> */
.L_x_134:
        /* <DEDUP_REMOVED lines=8> */
.L_x_135:
[----:B------:R-:W-:Y:S01]  /*48a0*/  IMAD.MOV.U32 R17, RZ, RZ, 0x8 ;  /* 0x00000008ff117424 */ /* 0x000fe200078e00ff */
[----:B------:R-:W-:Y:S02]  /*48b0*/  SEL R22, R22, RZ, !P0 ;  /* 0x000000ff16167207 */ /* 0x000fe40004000000 */
[----:B------:R-:W-:-:S03]  /*48c0*/  ISETP.GT.AND P0, PT, R44, R20, PT ;  /* 0x000000142c00720c */ /* 0x000fc60003f04270 */
[----:B------:R-:W-:Y:S02]  /*48d0*/  IMAD.IADD R27, R29, 0x1, R22 ;  /* 0x000000011d1b7824 */ /* 0x000fe400078e0216 */
[----:B------:R-:W0:Y:S02]  /*48e0*/  LDC.64 R28, c[0x0][0x390] ;  /* 0x0000e400ff1c7b82 */ /* 0x000e240000000a00 */
[----:B------:R-:W-:-:S07]  /*48f0*/  IMAD.MOV.U32 R16, RZ, RZ, R27 ;  /* 0x000000ffff107224 */ /* 0x000fce00078e001b */
[----:B0-----:R-:W-:Y:S05]  /*4900*/  WARPSYNC.COLLECTIVE R21, `(.L_x_136) ;  /* 0x0000000015087348 */ /* 0x001fea0003c00000 */
[----:B------:R1:W2:Y:S02]  /*4910*/  SHFL.DOWN P3, R22, R16, R17, R20 ;  /* 0x0800001110167389 */ /* 0x0002a40000060014 */
[----:B012---:R-:W-:Y:S05]  /*4920*/  ENDCOLLECTIVE ;  /* 0x000000000000791b */ /* 0x007fea0003800000 */
.L_x_136:
[----:B------:R-:W-:Y:S01]  /*4930*/  IMAD.MOV.U32 R17, RZ, RZ, 0x10 ;  /* 0x00000010ff117424 */ /* 0x000fe200078e00ff */
[----:B------:R-:W-:Y:S02]  /*4940*/  SEL R22, R22, RZ, !P0 ;  /* 0x000000ff16167207 */ /* 0x000fe40004000000 */
[----:B------:R-:W-:-:S03]  /*4950*/  ISETP.NE.AND P0, PT, R26, 0x65, PT ;  /* 0x000000651a00780c */ /* 0x000fc60003f05270 */
[----:B------:R-:W-:-:S04]  /*4960*/  IMAD.IADD R47, R27, 0x1, R22 ;  /* 0x000000011b2f7824 */ /* 0x000fc800078e0216 */
[----:B------:R-:W-:-:S07]  /*4970*/  IMAD.MOV.U32 R16, RZ, RZ, R47 ;  /* 0x000000ffff107224 */ /* 0x000fce00078e002f */
[----:B------:R-:W-:Y:S05]  /*4980*/  WARPSYNC.COLLECTIVE R21, `(.L_x_137) ;  /* 0x0000000015087348 */ /* 0x000fea0003c00000 */
[----:B------:R0:W1:Y:S02]  /*4990*/  SHFL.DOWN P3, R22, R16, R17, R20 ;  /* 0x0800001110167389 */ /* 0x0000640000060014 */
[----:B01----:R-:W-:Y:S05]  /*49a0*/  ENDCOLLECTIVE ;  /* 0x000000000000791b */ /* 0x003fea0003800000 */
.L_x_137:
[----:B------:R-:W-:Y:S05]  /*49b0*/  WARPSYNC.COLLECTIVE R21, `(.L_x_138) ;  /* 0x0000000015087348 */ /* 0x000fea0003c00000 */
[----:B------:R-:W-:Y:S01]  /*49c0*/  VOTE.ALL P0, P0 ;  /* 0x0000000000ff7806 */ /* 0x000fe20000000000 */
[----:B------:R-:W-:-:S12]  /*49d0*/  ENDCOLLECTIVE ;  /* 0x000000000000791b */ /* 0x000fd80003800000 */
.L_x_138:
[----:B------:R-:W-:Y:S02]  /*49e0*/  IADD3 R28, P3, PT, R28, 0x100, RZ ;  /* 0x000001001c1c7810 */ /* 0x000fe40007f7e0ff */
[----:B------:R-:W-:-:S03]  /*49f0*/  SEL R22, R22, RZ, !P2 ;  /* 0x000000ff16167207 */ /* 0x000fc60005000000 */
[----:B------:R-:W-:Y:S02]  /*4a00*/  IMAD.X R3, RZ, RZ, R29, P3 ;  /* 0x000000ffff037224 */ /* 0x000fe400018e061d */
[----:B------:R-:W-:Y:S01]  /*4a10*/  IMAD.IADD R46, R47, 0x1, R22 ;  /* 0x000000012f2e7824 */ /* 0x000fe200078e0216 */
[----:B------:R-:W-:Y:S06]  /*4a20*/  BRA `(.L_x_139) ;  /* 0xffffffc800647947 */ /* 0x000fec000383ffff */
.L_x_104:
[----:B------:R-:W-:Y:S01]  /*4a30*/  BSSY B1, `(.L_x_140) ;  /* 0x0000006000017945 */ /* 0x000fe20003800000 */
[----:B------:R-:W-:Y:S01]  /*4a40*/  PLOP3.LUT P0, PT, P0, PT, PT, 0x8, 0x80 ;  /* 0x000000000080781c */ /* 0x000fe2000070e170 */
[----:B------:R-:W-:-:S12]  /*4a50*/  IMAD.MOV.U32 R21, RZ, RZ, -0x1 ;  /* 0xffffffffff157424 */ /* 0x000fd800078e00ff */
[----:B------:R-:W-:Y:S05]  /*4a60*/  WARPSYNC.COLLECTIVE R21, `(.L_x_141) ;  /* 0x0000000015087348 */ /* 0x000fea0003c00000 */
[----:B------:R-:W-:Y:S01]  /*4a70*/  VOTE.ANY P0, P0 ;  /* 0x0000000000ff7806 */ /* 0x000fe20000000100 */
[----:B------:R-:W-:-:S12]  /*4a80*/  ENDCOLLECTIVE ;  /* 0x000000000000791b */ /* 0x000fd80003800000 */
.L_x_141:
[----:B------:R-:W-:Y:S05]  /*4a90*/  BSYNC B1 ;  /* 0x0000000000017941 */ /* 0x000fea0003800000 */
.L_x_140:
[----:B------:R-:W-:Y:S05]  /*4aa0*/  BRA `(.L_x_142) ;  /* 0xffffffc800747947 */ /* 0x000fea000383ffff */
.L_x_106:
[----:B------:R-:W-:Y:S01]  /*4ab0*/  BSSY B1, `(.L_x_143) ;  /* 0x0000006000017945 */ /* 0x000fe20003800000 */
[----:B------:R-:W-:Y:S01]  /*4ac0*/  PLOP3.LUT P0, PT, P0, PT, PT, 0x8, 0x80 ;  /* 0x000000000080781c */ /* 0x000fe2000070e170 */
[----:B------:R-:W-:-:S12]  /*4ad0*/  IMAD.MOV.U32 R21, RZ, RZ, -0x1 ;  /* 0xffffffffff157424 */ /* 0x000fd800078e00ff */
[----:B------:R-:W-:Y:S05]  /*4ae0*/  WARPSYNC.COLLECTIVE R21, `(.L_x_144) ;  /* 0x0000000015087348 */ /* 0x000fea0003c00000 */
[----:B------:R-:W-:Y:S01]  /*4af0*/  VOTE.ANY P0, P0 ;  /* 0x0000000000ff7806 */ /* 0x000fe20000000100 */
[----:B------:R-:W-:-:S12]  /*4b00*/  ENDCOLLECTIVE ;  /* 0x000000000000791b */ /* 0x000fd80003800000 */
.L_x_144:
[----:B------:R-:W-:Y:S05]  /*4b10*/  BSYNC B1 ;  /* 0x0000000000017941 */ /* 0x000fea0003800000 */
.L_x_143:
[----:B------:R-:W-:Y:S05]  /*4b20*/  BRA `(.L_x_145) ;  /* 0xffffffc800c87947 */ /* 0x000fea000383ffff */
.L_x_108:
[----:B------:R-:W-:Y:S01]  /*4b30*/  BSSY B1, `(.L_x_146) ;  /* 0x0000006000017945 */ /* 0x000fe20003800000 */
[----:B------:R-:W-:Y:S01]  /*4b40*/  PLOP3.LUT P0, PT, P0, PT, PT, 0x8, 0x80 ;  /* 0x000000000080781c */ /* 0x000fe2000070e170 */
[----:B------:R-:W-:-:S12]  /*4b50*/  IMAD.MOV.U32 R21, RZ, RZ, -0x1 ;  /* 0xffffffffff157424 */ /* 0x000fd800078e00ff */
[----:B------:R-:W-:Y:S05]  /*4b60*/  WARPSYNC.COLLECTIVE R21, `(.L_x_147) ;  /* 0x0000000015087348 */ /* 0x000fea0003c00000 */
[----:B------:R-:W-:Y:S01]  /*4b70*/  VOTE.ANY R21, PT, P0 ;  /* 0x0000000000157806 */ /* 0x000fe200000e0100 */
[----:B------:R-:W-:Y:S06]  /*4b80*/  ENDCOLLECTIVE ;  /* 0x000000000000791b */ /* 0x000fec0003800000 */
.L_x_147:
[----:B------:R-:W-:Y:S05]  /*4b90*/  BSYNC B1 ;  /* 0x0000000000017941 */ /* 0x000fea0003800000 */
.L_x_146:
        /* <DEDUP_REMOVED lines=11> */
.L_x_148:
        /* <DEDUP_REMOVED lines=9> */
.L_x_149:
        /* <DEDUP_REMOVED lines=8> */
.L_x_150:
        /* <DEDUP_REMOVED lines=8> */
.L_x_151:
        /* <DEDUP_REMOVED lines=8> */
.L_x_152:
[----:B------:R-:W-:Y:S02]  /*4e60*/  SEL R22, R22, RZ, !P0 ;  /* 0x000000ff16167207 */ /* 0x000fe40004000000 */
[----:B------:R-:W-:Y:S02]  /*4e70*/  ISETP.NE.AND P0, PT, R26, 0x65, PT ;  /* 0x000000651a00780c */ /* 0x000fe40003f05270 */
[----:B------:R-:W-:-:S11]  /*4e80*/  IADD3 R46, PT, PT, R47, R22, R46 ;  /* 0x000000162f2e7210 */ /* 0x000fd60007ffe02e */
[----:B------:R-:W-:Y:S05]  /*4e90*/  WARPSYNC.COLLECTIVE R21, `(.L_x_153) ;  /* 0x0000000015087348 */ /* 0x000fea0003c00000 */
[----:B------:R-:W-:Y:S01]  /*4ea0*/  VOTE.ALL P0, P0 ;  /* 0x0000000000ff7806 */ /* 0x000fe20000000000 */
[----:B------:R-:W-:-:S12]  /*4eb0*/  ENDCOLLECTIVE ;  /* 0x000000000000791b */ /* 0x000fd80003800000 */
.L_x_153:
[----:B------:R-:W-:Y:S05]  /*4ec0*/  BRA `(.L_x_154) ;  /* 0xffffffc800607947 */ /* 0x000fea000383ffff */
.L_x_113:
[----:B------:R-:W-:Y:S01]  /*4ed0*/  BSSY B0, `(.L_x_155) ;  /* 0x0000006000007945 */ /* 0x000fe20003800000 */
[----:B------:R-:W-:Y:S01]  /*4ee0*/  PLOP3.LUT P0, PT, P0, PT, PT, 0x8, 0x80 ;  /* 0x000000000080781c */ /* 0x000fe2000070e170 */
[----:B------:R-:W-:-:S12]  /*4ef0*/  IMAD.MOV.U32 R21, RZ, RZ, -0x1 ;  /* 0xffffffffff157424 */ /* 0x000fd800078e00ff */
[----:B------:R-:W-:Y:S05]  /*4f00*/  WARPSYNC.COLLECTIVE R21, `(.L_x_156) ;  /* 0x0000000015087348 */ /* 0x000fea0003c00000 */
[----:B------:R-:W-:Y:S01]  /*4f10*/  VOTE.ANY P0, P0 ;  /* 0x0000000000ff7806 */ /* 0x000fe20000000100 */
[----:B------:R-:W-:-:S12]  /*4f20*/  ENDCOLLECTIVE ;  /* 0x000000000000791b */ /* 0x000fd80003800000 */
.L_x_156:
[----:B------:R-:W-:Y:S05]  /*4f30*/  BSYNC B0 ;  /* 0x0000000000007941 */ /* 0x000fea0003800000 */
.L_x_155:
[----:B------:R-:W-:Y:S05]  /*4f40*/  BRA `(.L_x_157) ;  /* 0xffffffe000987947 */ /* 0x000fea000383ffff */
.L_x_115:
[----:B------:R-:W-:Y:S01]  /*4f50*/  BSSY B0, `(.L_x_158) ;  /* 0x0000006000007945 */ /* 0x000fe20003800000 */
[----:B------:R-:W-:Y:S01]  /*4f60*/  PLOP3.LUT P0, PT, P0, PT, PT, 0x8, 0x80 ;  /* 0x000000000080781c */ /* 0x000fe2000070e170 */
[----:B------:R-:W-:-:S12]  /*4f70*/  IMAD.MOV.U32 R21, RZ, RZ, -0x1 ;  /* 0xffffffffff157424 */ /* 0x000fd800078e00ff */
[----:B------:R-:W-:Y:S05]  /*4f80*/  WARPSYNC.COLLECTIVE R21, `(.L_x_159) ;  /* 0x0000000015087348 */ /* 0x000fea0003c00000 */
[----:B------:R-:W-:Y:S01]  /*4f90*/  VOTE.ANY P0, P0 ;  /* 0x0000000000ff7806 */ /* 0x000fe20000000100 */
[----:B------:R-:W-:-:S12]  /*4fa0*/  ENDCOLLECTIVE ;  /* 0x000000000000791b */ /* 0x000fd80003800000 */
.L_x_159:
[----:B------:R-:W-:Y:S05]  /*4fb0*/  BSYNC B0 ;  /* 0x0000000000007941 */ /* 0x000fea0003800000 */
.L_x_158:
[----:B------:R-:W-:Y:S05]  /*4fc0*/  BRA `(.L_x_160) ;  /* 0xffffffe000ec7947 */ /* 0x000fea000383ffff */
.L_x_117:
[----:B------:R-:W0:Y:S01]  /*4fd0*/  S2R R26, SR_GEMASK ;  /* 0x00000000001a7919 */ /* 0x000e220000003c00 */
[----:B------:R-:W-:Y:S01]  /*4fe0*/  BSSY B0, `(.L_x_161) ;  /* 0x0000006000007945 */ /* 0x000fe20003800000 */
[----:B------:R-:W-:Y:S01]  /*4ff0*/  PLOP3.LUT P0, PT, P0, PT, PT, 0x8, 0x80 ;  /* 0x000000000080781c */ /* 0x000fe2000070e170 */
[----:B------:R-:W-:-:S12]  /*5000*/  IMAD.MOV.U32 R21, RZ, RZ, -0x1 ;  /* 0xffffffffff157424 */ /* 0x000fd800078e00ff */
[----:B0-----:R-:W-:Y:S05]  /*5010*/  WARPSYNC.COLLECTIVE R21, `(.L_x_162) ;  /* 0x0000000015087348 */ /* 0x001fea0003c00000 */
[----:B------:R-:W-:Y:S01]  /*5020*/  VOTE.ANY R21, PT, P0 ;  /* 0x0000000000157806 */ /* 0x000fe200000e0100 */
[----:B0-----:R-:W-:Y:S06]  /*5030*/  ENDCOLLECTIVE ;  /* 0x000000000000791b */ /* 0x001fec0003800000 */
.L_x_162:
[----:B------:R-:W-:Y:S05]  /*5040*/  BSYNC B0 ;  /* 0x0000000000007941 */ /* 0x000fea0003800000 */
.L_x_161:
[----:B------:R-:W-:Y:S01]  /*5050*/  LOP3.LUT R21, R21, 0x80000000, R26, 0xec, !PT ;  /* 0x8000000015157812 */ /* 0x000fe200078eec1a */
[----:B------:R-:W-:-:S04]  /*5060*/  IMAD.MOV.U32 R17, RZ, RZ, 0x1 ;  /* 0x00000001ff117424 */ /* 0x000fc800078e00ff */
        /* <DEDUP_REMOVED lines=8> */
.L_x_163:
[----:B------:R-:W-:Y:S01]  /*50f0*/  ISETP.GE.AND P0, PT, R38, R20, PT ;  /* 0x000000142600720c */ /* 0x000fe20003f06270 */
[----:B------:R-:W-:-:S03]  /*5100*/  IMAD.MOV.U32 R17, RZ, RZ, 0x2 ;  /* 0x00000002ff117424 */ /* 0x000fc600078e00ff */
[----:B------:R-:W-:-:S05]  /*5110*/  SEL R22, R22, RZ, !P0 ;  /* 0x000000ff16167207 */ /* 0x000fca0004000000 */
[----:B------:R-:W-:Y:S02]  /*5120*/  IMAD.IADD R43, R22, 0x1, R19 ;  /* 0x00000001162b7824 */ /* 0x000fe400078e0213 */
[----:B------:R-:W-:Y:S02]  /*5130*/  VIADD R19, R38, 0x2 ;  /* 0x0000000226137836 */ /* 0x000fe40000000000 */
[----:B------:R-:W-:-:S03]  /*5140*/  IMAD.MOV.U32 R16, RZ, RZ, R43 ;  /* 0x000000ffff107224 */ /* 0x000fc600078e002b */
[----:B------:R-:W-:Y:S01]  /*5150*/  ISETP.GT.AND P0, PT, R19, R20, PT ;  /* 0x000000141300720c */ /* 0x000fe20003f04270 */
[----:B------:R-:W-:-:S12]  /*5160*/  VIADD R19, R38, 0x4 ;  /* 0x0000000426137836 */ /* 0x000fd80000000000 */
[----:B------:R-:W-:Y:S05]  /*5170*/  WARPSYNC.COLLECTIVE R21, `(.L_x_164) ;  /* 0x0000000015087348 */ /* 0x000fea0003c00000 */
[----:B------:R0:W1:Y:S02]  /*5180*/  SHFL.DOWN P3, R22, R16, R17, R20 ;  /* 0x0800001110167389 */ /* 0x0000640000060014 */
[----:B01----:R-:W-:Y:S05]  /*5190*/  ENDCOLLECTIVE ;  /* 0x000000000000791b */ /* 0x003fea0003800000 */
.L_x_164:
[----:B------:R-:W-:Y:S01]  /*51a0*/  IMAD.MOV.U32 R17, RZ, RZ, 0x4 ;  /* 0x00000004ff117424 */ /* 0x000fe200078e00ff */
[----:B------:R-:W-:Y:S02]  /*51b0*/  SEL R22, R22, RZ, !P0 ;  /* 0x000000ff16167207 */ /* 0x000fe40004000000 */
[----:B------:R-:W-:-:S03]  /*51c0*/  ISETP.GT.AND P0, PT, R19, R20, PT ;  /* 0x000000141300720c */ /* 0x000fc60003f04270 */
[----:B------:R-:W-:Y:S02]  /*51d0*/  IMAD.IADD R45, R43, 0x1, R22 ;  /* 0x000000012b2d7824 */ /* 0x000fe400078e0216 */
[----:B------:R-:W-:Y:S02]  /*51e0*/  VIADD R43, R38, 0x8 ;  /* 0x00000008262b7836 */ /* 0x000fe40000000000 */
[----:B------:R-:W-:-:S07]  /*51f0*/  IMAD.MOV.U32 R16, RZ, RZ, R45 ;  /* 0x000000ffff107224 */ /* 0x000fce00078e002d */
[----:B------:R-:W-:Y:S05]  /*5200*/  WARPSYNC.COLLECTIVE R21, `(.L_x_165) ;  /* 0x0000000015087348 */ /* 0x000fea0003c00000 */
[----:B------:R0:W1:Y:S02]  /*5210*/  SHFL.DOWN P3, R22, R16, R17, R20 ;  /* 0x0800001110167389 */ /* 0x0000640000060014 */
[----:B01----:R-:W-:Y:S05]  /*5220*/  ENDCOLLECTIVE ;  /* 0x000000000000791b */ /* 0x003fea0003800000 */
.L_x_165:
        /* <DEDUP_REMOVED lines=9> */
.L_x_166:
[----:B------:R-:W-:Y:S01]  /*52c0*/  IMAD.MOV.U32 R17, RZ, RZ, 0x10 ;  /* 0x00000010ff117424 */ /* 0x000fe200078e00ff */
[----:B------:R-:W-:Y:S02]  /*52d0*/  SEL R22, R22, RZ, !P0 ;  /* 0x000000ff16167207 */ /* 0x000fe40004000000 */
[----:B------:R-:W-:-:S03]  /*52e0*/  ISETP.NE.AND P0, PT, R18, 0x65, PT ;  /* 0x000000651200780c */ /* 0x000fc60003f05270 */
[----:B------:R-:W-:Y:S02]  /*52f0*/  IMAD.IADD R43, R19, 0x1, R22 ;  /* 0x00000001132b7824 */ /* 0x000fe400078e0216 */
[----:B------:R-:W-:Y:S02]  /*5300*/  VIADD R19, R38, 0x10 ;  /* 0x0000001026137836 */ /* 0x000fe40000000000 */
[----:B------:R-:W-:-:S03]  /*5310*/  IMAD.MOV.U32 R16, RZ, RZ, R43 ;  /* 0x000000ffff107224 */ /* 0x000fc600078e002b */
[----:B------:R-:W-:-:S13]  /*5320*/  ISETP.GT.AND P2, PT, R19, R20, PT ;  /* 0x000000141300720c */ /* 0x000fda0003f44270 */
[----:B------:R-:W-:Y:S05]  /*5330*/  WARPSYNC.COLLECTIVE R21, `(.L_x_167) ;  /* 0x0000000015087348 */ /* 0x000fea0003c00000 */
[----:B------:R0:W1:Y:S02]  /*5340*/  SHFL.DOWN P3, R22, R16, R17, R20 ;  /* 0x0800001110167389 */ /* 0x0000640000060014 */
[----:B01----:R-:W-:Y:S05]  /*5350*/  ENDCOLLECTIVE ;  /* 0x000000000000791b */ /* 0x003fea0003800000 */
.L_x_167:
[----:B------:R-:W-:Y:S05]  /*5360*/  WARPSYNC.COLLECTIVE R21, `(.L_x_168) ;  /* 0x0000000015087348 */ /* 0x000fea0003c00000 */
[----:B------:R-:W-:Y:S01]  /*5370*/  VOTE.ALL P0, P0 ;  /* 0x0000000000ff7806 */ /* 0x000fe20000000000 */
[----:B------:R-:W-:-:S12]  /*5380*/  ENDCOLLECTIVE ;  /* 0x000000000000791b */ /* 0x000fd80003800000 */
.L_x_168:
[----:B------:R-:W-:Y:S02]  /*5390*/  IADD3 R44, P3, PT, R44, 0x100, RZ ;  /* 0x000001002c2c7810 */ /* 0x000fe40007f7e0ff */
[----:B------:R-:W-:-:S03]  /*53a0*/  SEL R22, R22, RZ, !P2 ;  /* 0x000000ff16167207 */ /* 0x000fc60005000000 */
[----:B------:R-:W-:Y:S02]  /*53b0*/  IMAD.X R45, RZ, RZ, R45, P3 ;  /* 0x000000ffff2d7224 */ /* 0x000fe400018e062d */
[----:B------:R-:W-:Y:S01]  /*53c0*/  IMAD.IADD R46, R43, 0x1, R22 ;  /* 0x000000012b2e7824 */ /* 0x000fe200078e0216 */
[----:B------:R-:W-:Y:S06]  /*53d0*/  BRA `(.L_x_169) ;  /* 0xffffffe000847947 */ /* 0x000fec000383ffff */
.L_x_119:
[----:B------:R-:W-:Y:S01]  /*53e0*/  BSSY B0, `(.L_x_170) ;  /* 0x0000006000007945 */ /* 0x000fe20003800000 */
[----:B------:R-:W-:Y:S01]  /*53f0*/  PLOP3.LUT P0, PT, P0, PT, PT, 0x8, 0x80 ;  /* 0x000000000080781c */ /* 0x000fe2000070e170 */
[----:B------:R-:W-:-:S12]  /*5400*/  IMAD.MOV.U32 R21, RZ, RZ, -0x1 ;  /* 0xffffffffff157424 */ /* 0x000fd800078e00ff */
[----:B------:R-:W-:Y:S05]  /*5410*/  WARPSYNC.COLLECTIVE R21, `(.L_x_171) ;  /* 0x0000000015087348 */ /* 0x000fea0003c00000 */
[----:B------:R-:W-:Y:S01]  /*5420*/  VOTE.ANY P0, P0 ;  /* 0x0000000000ff7806 */ /* 0x000fe20000000100 */
[----:B------:R-:W-:-:S12]  /*5430*/  ENDCOLLECTIVE ;  /* 0x000000000000791b */ /* 0x000fd80003800000 */
.L_x_171:
[----:B------:R-:W-:Y:S05]  /*5440*/  BSYNC B0 ;  /* 0x0000000000007941 */ /* 0x000fea0003800000 */
.L_x_170:
[----:B------:R-:W-:Y:S05]  /*5450*/  BRA `(.L_x_172) ;  /* 0xffffffe0008c7947 */ /* 0x000fea000383ffff */
.L_x_121:
[----:B------:R-:W-:Y:S01]  /*5460*/  BSSY B0, `(.L_x_173) ;  /* 0x0000006000007945 */ /* 0x000fe20003800000 */
[----:B------:R-:W-:Y:S01]  /*5470*/  PLOP3.LUT P0, PT, P0, PT, PT, 0x8, 0x80 ;  /* 0x000000000080781c */ /* 0x000fe2000070e170 */
[----:B------:R-:W-:-:S12]  /*5480*/  IMAD.MOV.U32 R21, RZ, RZ, -0x1 ;  /* 0xffffffffff157424 */ /* 0x000fd800078e00ff */
[----:B------:R-:W-:Y:S05]  /*5490*/  WARPSYNC.COLLECTIVE R21, `(.L_x_174) ;  /* 0x0000000015087348 */ /* 0x000fea0003c00000 */
[----:B------:R-:W-:Y:S01]  /*54a0*/  VOTE.ANY P0, P0 ;  /* 0x0000000000ff7806 */ /* 0x000fe20000000100 */
[----:B------:R-:W-:-:S12]  /*54b0*/  ENDCOLLECTIVE ;  /* 0x000000000000791b */ /* 0x000fd80003800000 */
.L_x_174:
[----:B------:R-:W-:Y:S05]  /*54c0*/  BSYNC B0 ;  /* 0x0000000000007941 */ /* 0x000fea0003800000 */
.L_x_173:
[----:B------:R-:W-:Y:S05]  /*54d0*/  BRA `(.L_x_175) ;  /* 0xffffffe000e07947 */ /* 0x000fea000383ffff */
.L_x_123:
[----:B------:R-:W-:Y:S01]  /*54e0*/  BSSY B0, `(.L_x_176) ;  /* 0x0000006000007945 */ /* 0x000fe20003800000 */
[----:B------:R-:W-:Y:S01]  /*54f0*/  PLOP3.LUT P0, PT, P0, PT, PT, 0x8, 0x80 ;  /* 0x000000000080781c */ /* 0x000fe2000070e170 */
[----:B------:R-:W-:-:S12]  /*5500*/  IMAD.MOV.U32 R21, RZ, RZ, -0x1 ;  /* 0xffffffffff157424 */ /* 0x000fd800078e00ff */
[----:B------:R-:W-:Y:S05]  /*5510*/  WARPSYNC.COLLECTIVE R21, `(.L_x_177) ;  /* 0x0000000015087348 */ /* 0x000fea0003c00000 */
[----:B------:R-:W-:Y:S01]  /*5520*/  VOTE.ANY R21, PT, P0 ;  /* 0x0000000000157806 */ /* 0x000fe200000e0100 */
[----:B------:R-:W-:Y:S06]  /*5530*/  ENDCOLLECTIVE ;  /* 0x000000000000791b */ /* 0x000fec0003800000 */
.L_x_177:
[----:B------:R-:W-:Y:S05]  /*5540*/  BSYNC B0 ;  /* 0x0000000000007941 */ /* 0x000fea0003800000 */
.L_x_176:
        /* <DEDUP_REMOVED lines=11> */
.L_x_178:
        /* <DEDUP_REMOVED lines=11> */
.L_x_179:
        /* <DEDUP_REMOVED lines=9> */
.L_x_180:
        /* <DEDUP_REMOVED lines=8> */
.L_x_181:
        /* <DEDUP_REMOVED lines=9> */
.L_x_182:
[----:B------:R-:W-:Y:S02]  /*5850*/  SEL R22, R22, RZ, !P0 ;  /* 0x000000ff16167207 */ /* 0x000fe40004000000 */
[----:B------:R-:W-:Y:S02]  /*5860*/  ISETP.NE.AND P0, PT, R18, 0x65, PT ;  /* 0x000000651200780c */ /* 0x000fe40003f05270 */
[----:B------:R-:W-:-:S11]  /*5870*/  IADD3 R46, PT, PT, R47, R22, R46 ;  /* 0x000000162f2e7210 */ /* 0x000fd60007ffe02e */
[----:B------:R-:W-:Y:S05]  /*5880*/  WARPSYNC.COLLECTIVE R21, `(.L_x_183) ;  /* 0x0000000015087348 */ /* 0x000fea0003c00000 */
[----:B------:R-:W-:Y:S01]  /*5890*/  VOTE.ALL P0, P0 ;  /* 0x0000000000ff7806 */ /* 0x000fe20000000000 */
[----:B------:R-:W-:-:S12]  /*58a0*/  ENDCOLLECTIVE ;  /* 0x000000000000791b */ /* 0x000fd80003800000 */
.L_x_183:
[----:B------:R-:W-:Y:S05]  /*58b0*/  BRA `(.L_x_184) ;  /* 0xffffffe000787947 */ /* 0x000fea000383ffff */
.L_x_185:
        /* <DEDUP_REMOVED lines=12> */
.L_x_194:


//--------------------- .text._ZN3cub18CUB_300001_SM_10006detail4scan20DeviceScanInitKernelINS0_13ScanTileStateIiLb1EEEEEvT_i --------------------------
	.section	.text._ZN3cub18CUB_300001_SM_10006detail4scan20DeviceScanInitKernelINS0_13ScanTileStateIiLb1EEEEEvT_i,"ax",@progbits
	.align	128
        .global         _ZN3cub18CUB_300001_SM_10006detail4scan20DeviceScanInitKernelINS0_13ScanTileStateIiLb1EEEEEvT_i
        .type           _ZN3cub18CUB_300001_SM_10006detail4scan20DeviceScanInitKernelINS0_13ScanTileStateIiLb1EEEEEvT_i,@function
        .size           _ZN3cub18CUB_300001_SM_10006detail4scan20DeviceScanInitKernelINS0_13ScanTileStateIiLb1EEEEEvT_i,(.L_x_195 - _ZN3cub18CUB_300001_SM_10006detail4scan20DeviceScanInitKernelINS0_13ScanTileStateIiLb1EEEEEvT_i)
        .other          _ZN3cub18CUB_300001_SM_10006detail4scan20DeviceScanInitKernelINS0_13ScanTileStateIiLb1EEEEEvT_i,@"STO_CUDA_ENTRY STV_DEFAULT"
_ZN3cub18CUB_300001_SM_10006detail4scan20DeviceScanInitKernelINS0_13ScanTileStateIiLb1EEEEEvT_i:
.text._ZN3cub18CUB_300001_SM_10006detail4scan20DeviceScanInitKernelINS0_13ScanTileStateIiLb1EEEEEvT_i:
[----:B------:R-:W-:Y:S01]  /*0000*/  LDC R1, c[0x0][0x37c] ;  /* 0x0000df00ff017b82 */ /* 0x000fe20000000800 */
[----:B------:R-:W0:Y:S07]  /*0010*/  S2R R0, SR_TID.X ;  /* 0x0000000000007919 */ /* 0x000e2e0000002100 */
[----:B------:R-:W1:Y:S01]  /*0020*/  S2UR UR6, SR_CTAID.X ;  /* 0x00000000000679c3 */ /* 0x000e620000002500 */
[----:B------:R-:W2:Y:S07]  /*0030*/  LDCU UR4, c[0x0][0x388] ;  /* 0x00007100ff0477ac */ /* 0x000eae0008000800 */
[----:B------:R-:W1:Y:S01]  /*0040*/  LDC R5, c[0x0][0x360] ;  /* 0x0000d800ff057b82 */ /* 0x000e620000000800 */
[----:B0-----:R-:W-:Y:S01]  /*0050*/  ISETP.GT.U32.AND P0, PT, R0, 0x1f, PT ;  /* 0x0000001f0000780c */ /* 0x001fe20003f04070 */
[----:B-1----:R-:W-:-:S03]  /*0060*/  IMAD R5, R5, UR6, R0 ;  /* 0x0000000605057c24 */ /* 0x002fc6000f8e0200 */
[----:B------:R-:W-:Y:S02]  /*0070*/  ISETP.NE.OR P0, PT, RZ, UR6, P0 ;  /* 0x00000006ff007c0c */ /* 0x000fe40008705670 */
[----:B--2---:R-:W-:Y:S01]  /*0080*/  ISETP.GE.AND P1, PT, R5, UR4, PT ;  /* 0x0000000405007c0c */ /* 0x004fe2000bf26270 */
[----:B------:R-:W0:-:S12]  /*0090*/  LDCU.64 UR4, c[0x0][0x358] ;  /* 0x00006b00ff0477ac */ /* 0x000e180008000a00 */
[----:B------:R-:W1:Y:S01]  /*00a0*/  @!P1 LDC.64 R2, c[0x0][0x380] ;  /* 0x0000e000ff029b82 */ /* 0x000e620000000a00 */
[----:B------:R-:W-:Y:S01]  /*00b0*/  @!P1 MOV R4, 0x63 ;  /* 0x0000006300049802 */ /* 0x000fe20000000f00 */
[----:B-1----:R-:W-:-:S04]  /*00c0*/  @!P1 IMAD.WIDE R2, R5, 0x8, R2 ;  /* 0x0000000805029825 */ /* 0x002fc800078e0202 */
[----:B------:R-:W-:-:S05]  /*00d0*/  HFMA2 R5, -RZ, RZ, 0, 0 ;  /* 0x00000000ff057431 */ /* 0x000fca00000001ff */
[----:B0-----:R0:W-:Y:S01]  /*00e0*/  @!P1 STG.E.64 desc[UR4][R2.64+0x100], R4 ;  /* 0x0001000402009986 */ /* 0x0011e2000c101b04 */
[----:B------:R-:W-:Y:S05]  /*00f0*/  @P0 EXIT ;  /* 0x000000000000094d */ /* 0x000fea0003800000 */
[----:B0-----:R-:W0:Y:S02]  /*0100*/  LDC.64 R2, c[0x0][0x380] ;  /* 0x0000e000ff027b82 */ /* 0x001e240000000a00 */
[----:B0-----:R-:W-:-:S05]  /*0110*/  IMAD.WIDE.U32 R2, R0, 0x8, R2 ;  /* 0x0000000800027825 */ /* 0x001fca00078e0002 */
[----:B------:R-:W-:Y:S01]  /*0120*/  STG.E.64 desc[UR4][R2.64], RZ ;  /* 0x000000ff02007986 */ /* 0x000fe2000c101b04 */
[----:B------:R-:W-:Y:S05]  /*0130*/  EXIT ;  /* 0x000000000000794d */ /* 0x000fea0003800000 */
.L_x_186:
        /* <DEDUP_REMOVED lines=12> */
.L_x_195:


//--------------------- .text._ZN3cub18CUB_300001_SM_10006detail8for_each13static_kernelINS2_12policy_hub_t12policy_500_tEmN6thrust24THRUST_300001_SM_1000_NS8cuda_cub20__uninitialized_fill7functorINS7_10device_ptrIiEEiEEEEvT0_T1_ --------------------------
	.section	.text._ZN3cub18CUB_300001_SM_10006detail8for_each13static_kernelINS2_12policy_hub_t12policy_500_tEmN6thrust24THRUST_300001_SM_1000_NS8cuda_cub20__uninitialized_fill7functorINS7_10device_ptrIiEEiEEEEvT0_T1_,"ax",@progbits
	.align	128
        .global         _ZN3cub18CUB_300001_SM_10006detail8for_each13static_kernelINS2_12policy_hub_t12policy_500_tEmN6thrust24THRUST_300001_SM_1000_NS8cuda_cub20__uninitialized_fill7functorINS7_10device_ptrIiEEiEEEEvT0_T1_
        .type           _ZN3cub18CUB_300001_SM_10006detail8for_each13static_kernelINS2_12policy_hub_t12policy_500_tEmN6thrust24THRUST_300001_SM_1000_NS8cuda_cub20__uninitialized_fill7functorINS7_10device_ptrIiEEiEEEEvT0_T1_,@function
        .size           _ZN3cub18CUB_300001_SM_10006detail8for_each13static_kernelINS2_12policy_hub_t12policy_500_tEmN6thrust24THRUST_300001_SM_1000_NS8cuda_cub20__uninitialized_fill7functorINS7_10device_ptrIiEEiEEEEvT0_T1_,(.L_x_196 - _ZN3cub18CUB_300001_SM_10006detail8for_each13static_kernelINS2_12policy_hub_t12policy_500_tEmN6thrust24THRUST_300001_SM_1000_NS8cuda_cub20__uninitialized_fill7functorINS7_10device_ptrIiEEiEEEEvT0_T1_)
        .other          _ZN3cub18CUB_300001_SM_10006detail8for_each13static_kernelINS2_12policy_hub_t12policy_500_tEmN6thrust24THRUST_300001_SM_1000_NS8cuda_cub20__uninitialized_fill7functorINS7_10device_ptrIiEEiEEEEvT0_T1_,@"STO_CUDA_ENTRY STV_DEFAULT"
_ZN3cub18CUB_300001_SM_10006detail8for_each13static_kernelINS2_12policy_hub_t12policy_500_tEmN6thrust24THRUST_300001_SM_1000_NS8cuda_cub20__uninitialized_fill7functorINS7_10device_ptrIiEEiEEEEvT0_T1_:
.text._ZN3cub18CUB_300001_SM_10006detail8for_each13static_kernelINS2_12policy_hub_t12policy_500_tEmN6thrust24THRUST_300001_SM_1000_NS8cuda_cub20__uninitialized_fill7functorINS7_10device_ptrIiEEiEEEEvT0_T1_:
[----:B------:R-:W-:Y:S08]  /*0000*/  LDC R1, c[0x0][0x37c] ;  /* 0x0000df00ff017b82 */ /* 0x000ff00000000800 */
[----:B------:R-:W0:Y:S01]  /*0010*/  S2UR UR4, SR_CTAID.X ;  /* 0x00000000000479c3 */ /* 0x000e220000002500 */
[----:B------:R-:W1:Y:S01]  /*0020*/  LDCU.64 UR6, c[0x0][0x380] ;  /* 0x00007000ff0677ac */ /* 0x000e620008000a00 */
[----:B------:R-:W2:Y:S01]  /*0030*/  LDCU.64 UR8, c[0x0][0x358] ;  /* 0x00006b00ff0877ac */ /* 0x000ea20008000a00 */
[----:B0-----:R-:W-:-:S04]  /*0040*/  UIMAD.WIDE.U32 UR4, UR4, 0x200, URZ ;  /* 0x00000200040478a5 */ /* 0x001fc8000f8e00ff */
[----:B-1----:R-:W-:-:S04]  /*0050*/  UIADD3 UR6, UP0, UPT, -UR4, UR6, URZ ;  /* 0x0000000604067290 */ /* 0x002fc8000ff1e1ff */
[----:B------:R-:W-:Y:S02]  /*0060*/  UIADD3.X UR7, UPT, UPT, ~UR5, UR7, URZ, UP0, !UPT ;  /* 0x0000000705077290 */ /* 0x000fe400087fe5ff */
[----:B------:R-:W-:-:S04]  /*0070*/  UISETP.GE.U32.AND UP0, UPT, UR6, 0x200, UPT ;  /* 0x000002000600788c */ /* 0x000fc8000bf06070 */
[----:B------:R-:W-:-:S09]  /*0080*/  UISETP.GE.U32.AND.EX UP0, UPT, UR7, URZ, UPT, UP0 ;  /* 0x000000ff0700728c */ /* 0x000fd2000bf06100 */
[----:B--2---:R-:W-:Y:S05]  /*0090*/  BRA.U !UP0, `(.L_x_187) ;  /* 0x0000000108287547 */ /* 0x004fea000b800000 */
[----:B------:R-:W0:Y:S01]  /*00a0*/  S2R R0, SR_TID.X ;  /* 0x0000000000007919 */ /* 0x000e220000002100 */
[----:B------:R-:W1:Y:S01]  /*00b0*/  LDCU.64 UR6, c[0x0][0x388] ;  /* 0x00007100ff0677ac */ /* 0x000e620008000a00 */
[----:B------:R-:W2:Y:S01]  /*00c0*/  LDC R5, c[0x0][0x390] ;  /* 0x0000e400ff057b82 */ /* 0x000ea20000000800 */
[----:B0-----:R-:W-:-:S05]  /*00d0*/  IADD3 R0, P0, PT, R0, UR4, RZ ;  /* 0x0000000400007c10 */ /* 0x001fca000ff1e0ff */
[----:B------:R-:W-:Y:S01]  /*00e0*/  IMAD.X R3, RZ, RZ, UR5, P0 ;  /* 0x00000005ff037e24 */ /* 0x000fe200080e06ff */
[----:B-1----:R-:W-:-:S04]  /*00f0*/  LEA R2, P0, R0, UR6, 0x2 ;  /* 0x0000000600027c11 */ /* 0x002fc8000f8010ff */
[----:B------:R-:W-:-:S05]  /*0100*/  LEA.HI.X R3, R0, UR7, R3, 0x2, P0 ;  /* 0x0000000700037c11 */ /* 0x000fca00080f1403 */
[----:B--2---:R-:W-:Y:S04]  /*0110*/  STG.E desc[UR8][R2.64], R5 ;  /* 0x0000000502007986 */ /* 0x004fe8000c101908 */
[----:B------:R-:W-:Y:S01]  /*0120*/  STG.E desc[UR8][R2.64+0x400], R5 ;  /* 0x0004000502007986 */ /* 0x000fe2000c101908 */
[----:B------:R-:W-:Y:S05]  /*0130*/  EXIT ;  /* 0x000000000000794d */ /* 0x000fea0003800000 */
.L_x_187:
[----:B------:R-:W0:Y:S01]  /*0140*/  S2R R0, SR_TID.X ;  /* 0x0000000000007919 */ /* 0x000e220000002100 */
[----:B------:R-:W-:Y:S01]  /*0150*/  IMAD.U32 R2, RZ, RZ, UR7 ;  /* 0x00000007ff027e24 */ /* 0x000fe2000f8e00ff */
[----:B------:R-:W1:Y:S01]  /*0160*/  LDCU.64 UR10, c[0x0][0x388] ;  /* 0x00007100ff0a77ac */ /* 0x000e620008000a00 */
[----:B------:R-:W-:Y:S01]  /*0170*/  IMAD.U32 R4, RZ, RZ, UR7 ;  /* 0x00000007ff047e24 */ /* 0x000fe2000f8e00ff */
[----:B0-----:R-:W-:-:S04]  /*0180*/  ISETP.LT.U32.AND P0, PT, R0, UR6, PT ;  /* 0x0000000600007c0c */ /* 0x001fc8000bf01070 */
[----:B------:R-:W-:Y:S01]  /*0190*/  ISETP.GT.U32.AND.EX P0, PT, R2, RZ, PT, P0 ;  /* 0x000000ff0200720c */ /* 0x000fe20003f04100 */
[C---:B------:R-:W-:Y:S01]  /*01a0*/  VIADD R2, R0.reuse, 0x100 ;  /* 0x0000010000027836 */ /* 0x040fe20000000000 */
[----:B------:R-:W-:-:S04]  /*01b0*/  IADD3 R0, P2, PT, R0, UR4, RZ ;  /* 0x0000000400007c10 */ /* 0x000fc8000ff5e0ff */
[----:B------:R-:W-:Y:S01]  /*01c0*/  ISETP.LT.U32.AND P1, PT, R2, UR6, PT ;  /* 0x0000000602007c0c */ /* 0x000fe2000bf21070 */
[----:B------:R-:W-:Y:S01]  /*01d0*/  IMAD.X R3, RZ, RZ, UR5, P2 ;  /* 0x00000005ff037e24 */ /* 0x000fe200090e06ff */
[----:B-1----:R-:W-:Y:S02]  /*01e0*/  LEA R2, P2, R0, UR10, 0x2 ;  /* 0x0000000a00027c11 */ /* 0x002fe4000f8410ff */
[----:B------:R-:W-:Y:S02]  /*01f0*/  ISETP.GT.U32.AND.EX P1, PT, R4, RZ, PT, P1 ;  /* 0x000000ff0400720c */ /* 0x000fe40003f24110 */
[----:B------:R-:W-:Y:S01]  /*0200*/  LEA.HI.X R3, R0, UR11, R3, 0x2, P2 ;  /* 0x0000000b00037c11 */ /* 0x000fe200090f1403 */
[----:B------:R-:W0:Y:S04]  /*0210*/  @P0 LDC R5, c[0x0][0x390] ;  /* 0x0000e400ff050b82 */ /* 0x000e280000000800 */
[----:B0-----:R0:W-:Y:S06]  /*0220*/  @P0 STG.E desc[UR8][R2.64], R5 ;  /* 0x0000000502000986 */ /* 0x0011ec000c101908 */
[----:B------:R-:W-:Y:S05]  /*0230*/  @!P1 EXIT ;  /* 0x000000000000994d */ /* 0x000fea0003800000 */
[----:B0-----:R-:W0:Y:S02]  /*0240*/  LDC R5, c[0x0][0x390] ;  /* 0x0000e400ff057b82 */ /* 0x001e240000000800 */
[----:B0-----:R-:W-:Y:S01]  /*0250*/  STG.E desc[UR8][R2.64+0x400], R5 ;  /* 0x0004000502007986 */ /* 0x001fe2000c101908 */
[----:B------:R-:W-:Y:S05]  /*0260*/  EXIT ;  /* 0x000000000000794d */ /* 0x000fea0003800000 */
.L_x_188:
        /* <DEDUP_REMOVED lines=9> */
.L_x_196:


//--------------------- .text._ZN3cub18CUB_300001_SM_10006detail11EmptyKernelIvEEvv --------------------------
	.section	.text._ZN3cub18CUB_300001_SM_10006detail11EmptyKernelIvEEvv,"ax",@progbits
	.align	128
        .global         _ZN3cub18CUB_300001_SM_10006detail11EmptyKernelIvEEvv
        .type           _ZN3cub18CUB_300001_SM_10006detail11EmptyKernelIvEEvv,@function
        .size           _ZN3cub18CUB_300001_SM_10006detail11EmptyKernelIvEEvv,(.L_x_197 - _ZN3cub18CUB_300001_SM_10006detail11EmptyKernelIvEEvv)
        .other          _ZN3cub18CUB_300001_SM_10006detail11EmptyKernelIvEEvv,@"STO_CUDA_ENTRY STV_DEFAULT"
_ZN3cub18CUB_300001_SM_10006detail11EmptyKernelIvEEvv:
.text._ZN3cub18CUB_300001_SM_10006detail11EmptyKernelIvEEvv:
[----:B------:R-:W-:Y:S01]  /*0000*/  LDC R1, c[0x0][0x37c] ;  /* 0x0000df00ff017b82 */ /* 0x000fe20000000800 */
[----:B------:R-:W-:Y:S05]  /*0010*/  EXIT ;  /* 0x000000000000794d */ /* 0x000fea0003800000 */
.L_x_189:
        /* <DEDUP_REMOVED lines=14> */
.L_x_197:


//--------------------- .text._Z7scatterPKiPiS0_S0_imi --------------------------
	.section	.text._Z7scatterPKiPiS0_S0_imi,"ax",@progbits
	.align	128
        .global         _Z7scatterPKiPiS0_S0_imi
        .type           _Z7scatterPKiPiS0_S0_imi,@function
        .size           _Z7scatterPKiPiS0_S0_imi,(.L_x_198 - _Z7scatterPKiPiS0_S0_imi)
        .other          _Z7scatterPKiPiS0_S0_imi,@"STO_CUDA_ENTRY STV_DEFAULT"
_Z7scatterPKiPiS0_S0_imi:
.text._Z7scatterPKiPiS0_S0_imi:
[----:B------:R-:W-:Y:S01]  /*0000*/  LDC R1, c[0x0][0x37c] ;  /* 0x0000df00ff017b82 */ /* 0x000fe20000000800 */
[----:B------:R-:W0:Y:S07]  /*0010*/  S2R R3, SR_TID.X ;  /* 0x0000000000037919 */ /* 0x000e2e0000002100 */
[----:B------:R-:W0:Y:S01]  /*0020*/  S2UR UR4, SR_CTAID.X ;  /* 0x00000000000479c3 */ /* 0x000e220000002500 */
[----:B------:R-:W1:Y:S07]  /*0030*/  LDCU.64 UR6, c[0x0][0x3a8] ;  /* 0x00007500ff0677ac */ /* 0x000e6e0008000a00 */
[----:B------:R-:W0:Y:S02]  /*0040*/  LDC R0, c[0x0][0x360] ;  /* 0x0000d800ff007b82 */ /* 0x000e240000000800 */
[----:B0-----:R-:W-:-:S05]  /*0050*/  IMAD R0, R0, UR4, R3 ;  /* 0x0000000400007c24 */ /* 0x001fca000f8e0203 */
[----:B-1----:R-:W-:-:S04]  /*0060*/  ISETP.GE.U32.AND P0, PT, R0, UR6, PT ;  /* 0x0000000600007c0c */ /* 0x002fc8000bf06070 */
[----:B------:R-:W-:-:S13]  /*0070*/  ISETP.GE.U32.AND.EX P0, PT, RZ, UR7, PT, P0 ;  /* 0x00000007ff007c0c */ /* 0x000fda000bf06100 */
[----:B------:R-:W-:Y:S05]  /*0080*/  @P0 EXIT ;  /* 0x000000000000094d */ /* 0x000fea0003800000 */
[----:B------:R-:W0:Y:S01]  /*0090*/  LDCU.64 UR6, c[0x0][0x390] ;  /* 0x00007200ff0677ac */ /* 0x000e220008000a00 */
[----:B------:R-:W-:Y:S01]  /*00a0*/  IMAD.SHL.U32 R8, R0, 0x4, RZ ;  /* 0x0000000400087824 */ /* 0x000fe200078e00ff */
[----:B------:R-:W-:Y:S01]  /*00b0*/  SHF.R.U32.HI R9, RZ, 0x1e, R0 ;  /* 0x0000001eff097819 */ /* 0x000fe20000011600 */
[----:B------:R-:W1:Y:S03]  /*00c0*/  LDCU.64 UR4, c[0x0][0x358] ;  /* 0x00006b00ff0477ac */ /* 0x000e660008000a00 */
[----:B0-----:R-:W-:-:S04]  /*00d0*/  IADD3 R2, P0, PT, R8, UR6, RZ ;  /* 0x0000000608027c10 */ /* 0x001fc8000ff1e0ff */
[----:B------:R-:W-:-:S05]  /*00e0*/  IADD3.X R3, PT, PT, R9, UR7, RZ, P0, !PT ;  /* 0x0000000709037c10 */ /* 0x000fca00087fe4ff */
[----:B-1----:R-:W2:Y:S02]  /*00f0*/  LDG.E R2, desc[UR4][R2.64] ;  /* 0x0000000402027981 */ /* 0x002ea4000c1e1900 */
[----:B--2---:R-:W-:-:S13]  /*0100*/  ISETP.NE.AND P0, PT, R2, RZ, PT ;  /* 0x000000ff0200720c */ /* 0x004fda0003f05270 */
[----:B------:R-:W-:Y:S05]  /*0110*/  @P0 BRA `(.L_x_190) ;  /* 0x00000000003c0947 */ /* 0x000fea0003800000 */
[----:B------:R-:W0:Y:S01]  /*0120*/  LDCU.64 UR6, c[0x0][0x398] ;  /* 0x00007300ff0677ac */ /* 0x000e220008000a00 */
[----:B------:R-:W1:Y:S01]  /*0130*/  LDCU.128 UR8, c[0x0][0x380] ;  /* 0x00007000ff0877ac */ /* 0x000e620008000c00 */
[----:B0-----:R-:W-:-:S04]  /*0140*/  IADD3 R4, P0, PT, R8, UR6, RZ ;  /* 0x0000000608047c10 */ /* 0x001fc8000ff1e0ff */
[----:B------:R-:W-:-:S06]  /*0150*/  IADD3.X R5, PT, PT, R9, UR7, RZ, P0, !PT ;  /* 0x0000000709057c10 */ /* 0x000fcc00087fe4ff */
[----:B------:R-:W2:Y:S01]  /*0160*/  LDG.E R5, desc[UR4][R4.64] ;  /* 0x0000000404057981 */ /* 0x000ea2000c1e1900 */
[----:B-1----:R-:W-:-:S04]  /*0170*/  IADD3 R2, P0, PT, R8, UR8, RZ ;  /* 0x0000000808027c10 */ /* 0x002fc8000ff1e0ff */
[----:B------:R-:W-:-:S06]  /*0180*/  IADD3.X R3, PT, PT, R9, UR9, RZ, P0, !PT ;  /* 0x0000000909037c10 */ /* 0x000fcc00087fe4ff */
[----:B------:R-:W3:Y:S01]  /*0190*/  LDG.E R3, desc[UR4][R2.64] ;  /* 0x0000000402037981 */ /* 0x000ee2000c1e1900 */
[----:B--2---:R-:W-:Y:S02]  /*01a0*/  IADD3 R7, P0, PT, R0, -R5, RZ ;  /* 0x8000000500077210 */ /* 0x004fe40007f1e0ff */
[----:B------:R-:W-:Y:S02]  /*01b0*/  SHF.R.S32.HI R0, RZ, 0x1f, R5 ;  /* 0x0000001fff007819 */ /* 0x000fe40000011405 */
[----:B------:R-:W-:-:S03]  /*01c0*/  LEA R6, P1, R7, UR10, 0x2 ;  /* 0x0000000a07067c11 */ /* 0x000fc6000f8210ff */
[----:B------:R-:W-:-:S05]  /*01d0*/  IMAD.X R0, RZ, RZ, ~R0, P0 ;  /* 0x000000ffff007224 */ /* 0x000fca00000e0e00 */
[----:B------:R-:W-:-:S05]  /*01e0*/  LEA.HI.X R7, R7, UR11, R0, 0x2, P1 ;  /* 0x0000000b07077c11 */ /* 0x000fca00088f1400 */
[----:B---3--:R-:W-:Y:S01]  /*01f0*/  STG.E desc[UR4][R6.64], R3 ;  /* 0x0000000306007986 */ /* 0x008fe2000c101904 */
[----:B------:R-:W-:Y:S05]  /*0200*/  EXIT ;  /* 0x000000000000794d */ /* 0x000fea0003800000 */
.L_x_190:
[----:B------:R-:W0:Y:S01]  /*0210*/  LDCU.64 UR8, c[0x0][0x398] ;  /* 0x00007300ff0877ac */ /* 0x000e220008000a00 */
[----:B------:R-:W1:Y:S01]  /*0220*/  LDC.64 R2, c[0x0][0x388] ;  /* 0x0000e200ff027b82 */ /* 0x000e620000000a00 */
[----:B------:R-:W2:Y:S01]  /*0230*/  LDCU.64 UR6, c[0x0][0x380] ;  /* 0x00007000ff0677ac */ /* 0x000ea20008000a00 */
[----:B0-----:R-:W-:-:S04]  /*0240*/  IADD3 R6, P0, PT, R8, UR8, RZ ;  /* 0x0000000808067c10 */ /* 0x001fc8000ff1e0ff */
[C---:B------:R-:W-:Y:S02]  /*0250*/  IADD3.X R7, PT, PT, R9.reuse, UR9, RZ, P0, !PT ;  /* 0x0000000909077c10 */ /* 0x040fe400087fe4ff */
[----:B--2---:R-:W-:Y:S01]  /*0260*/  IADD3 R4, P0, PT, R8, UR6, RZ ;  /* 0x0000000608047c10 */ /* 0x004fe2000ff1e0ff */
[----:B------:R-:W0:Y:S02]  /*0270*/  LDCU UR6, c[0x0][0x3b0] ;  /* 0x00007600ff0677ac */ /* 0x000e240008000800 */
[----:B------:R-:W0:Y:S01]  /*0280*/  LDG.E R6, desc[UR4][R6.64] ;  /* 0x0000000406067981 */ /* 0x000e22000c1e1900 */
[----:B------:R-:W-:-:S06]  /*0290*/  IADD3.X R5, PT, PT, R9, UR7, RZ, P0, !PT ;  /* 0x0000000709057c10 */ /* 0x000fcc00087fe4ff */
[----:B------:R-:W2:Y:S01]  /*02a0*/  LDG.E R5, desc[UR4][R4.64] ;  /* 0x0000000404057981 */ /* 0x000ea2000c1e1900 */
[----:B0-----:R-:W-:-:S04]  /*02b0*/  VIADD R9, R6, UR6 ;  /* 0x0000000606097c36 */ /* 0x001fc80008000000 */
[----:B-1----:R-:W-:-:S05]  /*02c0*/  IMAD.WIDE R2, R9, 0x4, R2 ;  /* 0x0000000409027825 */ /* 0x002fca00078e0202 */
[----:B--2---:R-:W-:Y:S01]  /*02d0*/  STG.E desc[UR4][R2.64], R5 ;  /* 0x0000000502007986 */ /* 0x004fe2000c101904 */
[----:B------:R-:W-:Y:S05]  /*02e0*/  EXIT ;  /* 0x000000000000794d */ /* 0x000fea0003800000 */
.L_x_191:
        /* <DEDUP_REMOVED lines=9> */
.L_x_198:


//--------------------- .text._Z17compute_predicatePKiPiim --------------------------
	.section	.text._Z17compute_predicatePKiPiim,"ax",@progbits
	.align	128
        .global         _Z17compute_predicatePKiPiim
        .type           _Z17compute_predicatePKiPiim,@function
        .size           _Z17compute_predicatePKiPiim,(.L_x_199 - _Z17compute_predicatePKiPiim)
        .other          _Z17compute_predicatePKiPiim,@"STO_CUDA_ENTRY STV_DEFAULT"
_Z17compute_predicatePKiPiim:
.text._Z17compute_predicatePKiPiim:
        /* <DEDUP_REMOVED lines=9> */
[----:B------:R-:W0:Y:S01]  /*0090*/  LDCU.128 UR8, c[0x0][0x380] ;  /* 0x00007000ff0877ac */ /* 0x000e220008000c00 */
[----:B------:R-:W-:Y:S01]  /*00a0*/  IMAD.SHL.U32 R2, R0, 0x4, RZ ;  /* 0x0000000400027824 */ /* 0x000fe200078e00ff */
[----:B------:R-:W-:Y:S01]  /*00b0*/  SHF.R.U32.HI R3, RZ, 0x1e, R0 ;  /* 0x0000001eff037819 */ /* 0x000fe20000011600 */
[----:B------:R-:W1:Y:S01]  /*00c0*/  LDC R7, c[0x0][0x390] ;  /* 0x0000e400ff077b82 */ /* 0x000e620000000800 */
[----:B------:R-:W2:Y:S02]  /*00d0*/  LDCU.64 UR4, c[0x0][0x358] ;  /* 0x00006b00ff0477ac */ /* 0x000ea40008000a00 */
[----:B0-----:R-:W-:-:S04]  /*00e0*/  IADD3 R4, P0, PT, R2, UR8, RZ ;  /* 0x0000000802047c10 */ /* 0x001fc8000ff1e0ff */
[----:B------:R-:W-:-:S05]  /*00f0*/  IADD3.X R5, PT, PT, R3, UR9, RZ, P0, !PT ;  /* 0x0000000903057c10 */ /* 0x000fca00087fe4ff */
[----:B--2---:R-:W2:Y:S01]  /*0100*/  LDG.E R4, desc[UR4][R4.64] ;  /* 0x0000000404047981 */ /* 0x004ea2000c1e1900 */
[----:B-1----:R-:W-:Y:S02]  /*0110*/  ISETP.NE.AND P0, PT, R7, 0x1f, PT ;  /* 0x0000001f0700780c */ /* 0x002fe40003f05270 */
[----:B------:R-:W-:-:S04]  /*0120*/  IADD3 R2, P1, PT, R2, UR10, RZ ;  /* 0x0000000a02027c10 */ /* 0x000fc8000ff3e0ff */
[----:B------:R-:W-:Y:S02]  /*0130*/  IADD3.X R3, PT, PT, R3, UR11, RZ, P1, !PT ;  /* 0x0000000b03037c10 */ /* 0x000fe40008ffe4ff */
[----:B--2---:R-:W-:-:S04]  /*0140*/  SHF.R.U32.HI R0, RZ, R7, R4 ;  /* 0x00000007ff007219 */ /* 0x004fc80000011604 */
[----:B------:R-:W-:-:S05]  /*0150*/  LOP3.LUT R7, R0, 0x1, RZ, 0xc0, !PT ;  /* 0x0000000100077812 */ /* 0x000fca00078ec0ff */
[----:B------:R0:W-:Y:S01]  /*0160*/  STG.E desc[UR4][R2.64], R7 ;  /* 0x0000000702007986 */ /* 0x0001e2000c101904 */
[----:B------:R-:W-:Y:S05]  /*0170*/  @P0 EXIT ;  /* 0x000000000000094d */ /* 0x000fea0003800000 */
[----:B------:R-:W-:-:S05]  /*0180*/  LOP3.LUT R5, R0, 0x1, RZ, 0x3c, !PT ;  /* 0x0000000100057812 */ /* 0x000fca00078e3cff */
[----:B------:R-:W-:Y:S01]  /*0190*/  STG.E desc[UR4][R2.64], R5 ;  /* 0x0000000502007986 */ /* 0x000fe2000c101904 */
[----:B------:R-:W-:Y:S05]  /*01a0*/  EXIT ;  /* 0x000000000000794d */ /* 0x000fea0003800000 */
.L_x_192:
        /* <DEDUP_REMOVED lines=13> */
.L_x_199:


//--------------------- .nv.shared._ZN3cub18CUB_300001_SM_10006detail4scan16DeviceScanKernelINS2_10policy_hubIiiimN4cuda3std3__44plusIvEEE10Policy1000EPiN6thrust24THRUST_300001_SM_1000_NS6detail15normal_iteratorINSE_10device_ptrIiEEEENS0_13ScanTileStateIiLb1EEES9_NS1_10InputValueIiSC_EEmiLb0EiEEvT0_T1_T2_iT3_T4_T5_ --------------------------
	.section	.nv.shared._ZN3cub18CUB_300001_SM_10006detail4scan16DeviceScanKernelINS2_10policy_hubIiiimN4cuda3std3__44plusIvEEE10Policy1000EPiN6thrust24THRUST_300001_SM_1000_NS6detail15normal_iteratorINSE_10device_ptrIiEEEENS0_13ScanTileStateIiLb1EEES9_NS1_10InputValueIiSC_EEmiLb0EiEEvT0_T1_T2_iT3_T4_T5_,"aw",@nobits
	.sectionflags	@""
	.align	16
.nv.shared._ZN3cub18CUB_300001_SM_10006detail4scan16DeviceScanKernelINS2_10policy_hubIiiimN4cuda3std3__44plusIvEEE10Policy1000EPiN6thrust24THRUST_300001_SM_1000_NS6detail15normal_iteratorINSE_10device_ptrIiEEEENS0_13ScanTileStateIiLb1EEES9_NS1_10InputValueIiSC_EEmiLb0EiEEvT0_T1_T2_iT3_T4_T5_:
	.zero		32656


//--------------------- .nv.shared.reserved.0     --------------------------
	.section	.nv.shared.reserved.0,"aw",@nobits
	.weak		__nv_reservedSMEM_offset_0_alias
	.size		__nv_reservedSMEM_offset_0_alias, 0, 64
	.other		__nv_reservedSMEM_offset_0_alias,@"STO_CUDA_RESERVED_SHARED STV_DEFAULT"
__nv_reservedSMEM_offset_0_alias:
	.zero		0
	.zero		64


//--------------------- .nv.global                --------------------------
	.section	.nv.global,"aw",@nobits
.nv.global:
	.type		_ZN34_INTERNAL_e079f56b_4_k_cu_7294b2726thrust24THRUST_300001_SM_1000_NS12placeholders2_8E,@object
	.size		_ZN34_INTERNAL_e079f56b_4_k_cu_7294b2726thrust24THRUST_300001_SM_1000_NS12placeholders2_8E,(_ZN34_INTERNAL_e079f56b_4_k_cu_7294b2724cuda3std3__436_GLOBAL__N__e079f56b_4_k_cu_7294b2726ignoreE - _ZN34_INTERNAL_e079f56b_4_k_cu_7294b2726thrust24THRUST_300001_SM_1000_NS12placeholders2_8E)
_ZN34_INTERNAL_e079f56b_4_k_cu_7294b2726thrust24THRUST_300001_SM_1000_NS12placeholders2_8E:
	.zero		1
	.type		_ZN34_INTERNAL_e079f56b_4_k_cu_7294b2724cuda3std3__436_GLOBAL__N__e079f56b_4_k_cu_7294b2726ignoreE,@object
	.size		_ZN34_INTERNAL_e079f56b_4_k_cu_7294b2724cuda3std3__436_GLOBAL__N__e079f56b_4_k_cu_7294b2726ignoreE,(_ZN34_INTERNAL_e079f56b_4_k_cu_7294b2724cuda3std6ranges3__45__cpo4dataE - _ZN34_INTERNAL_e079f56b_4_k_cu_7294b2724cuda3std3__436_GLOBAL__N__e079f56b_4_k_cu_7294b2726ignoreE)
_ZN34_INTERNAL_e079f56b_4_k_cu_7294b2724cuda3std3__436_GLOBAL__N__e079f56b_4_k_cu_7294b2726ignoreE:
	.zero		1
	.type		_ZN34_INTERNAL_e079f56b_4_k_cu_7294b2724cuda3std6ranges3__45__cpo4dataE,@object
	.size		_ZN34_INTERNAL_e079f56b_4_k_cu_7294b2724cuda3std6ranges3__45__cpo4dataE,(_ZN34_INTERNAL_e079f56b_4_k_cu_7294b2726thrust24THRUST_300001_SM_1000_NS6system3cpp3parE - _ZN34_INTERNAL_e079f56b_4_k_cu_7294b2724cuda3std6ranges3__45__cpo4dataE)
_ZN34_INTERNAL_e079f56b_4_k_cu_7294b2724cuda3std6ranges3__45__cpo4dataE:
	.zero		1
	.type		_ZN34_INTERNAL_e079f56b_4_k_cu_7294b2726thrust24THRUST_300001_SM_1000_NS6system3cpp3parE,@object
	.size		_ZN34_INTERNAL_e079f56b_4_k_cu_7294b2726thrust24THRUST_300001_SM_1000_NS6system3cpp3parE,(_ZN34_INTERNAL_e079f56b_4_k_cu_7294b2724cuda3std3__45__cpo5beginE - _ZN34_INTERNAL_e079f56b_4_k_cu_7294b2726thrust24THRUST_300001_SM_1000_NS6system3cpp3parE)
_ZN34_INTERNAL_e079f56b_4_k_cu_7294b2726thrust24THRUST_300001_SM_1000_NS6system3cpp3parE:
	.zero		1
	.type		_ZN34_INTERNAL_e079f56b_4_k_cu_7294b2724cuda3std3__45__cpo5beginE,@object
	.size		_ZN34_INTERNAL_e079f56b_4_k_cu_7294b2724cuda3std3__45__cpo5beginE,(_ZN34_INTERNAL_e079f56b_4_k_cu_7294b2724cuda3std6ranges3__45__cpo5beginE - _ZN34_INTERNAL_e079f56b_4_k_cu_7294b2724cuda3std3__45__cpo5beginE)
_ZN34_INTERNAL_e079f56b_4_k_cu_7294b2724cuda3std3__45__cpo5beginE:
	.zero		1
	.type		_ZN34_INTERNAL_e079f56b_4_k_cu_7294b2724cuda3std6ranges3__45__cpo5beginE,@object
	.size		_ZN34_INTERNAL_e079f56b_4_k_cu_7294b2724cuda3std6ranges3__45__cpo5beginE,(_ZN34_INTERNAL_e079f56b_4_k_cu_7294b2726thrust24THRUST_300001_SM_1000_NS6deviceE - _ZN34_INTERNAL_e079f56b_4_k_cu_7294b2724cuda3std6ranges3__45__cpo5beginE)
_ZN34_INTERNAL_e079f56b_4_k_cu_7294b2724cuda3std6ranges3__45__cpo5beginE:
	.zero		1
	.type		_ZN34_INTERNAL_e079f56b_4_k_cu_7294b2726thrust24THRUST_300001_SM_1000_NS6deviceE,@object
	.size		_ZN34_INTERNAL_e079f56b_4_k_cu_7294b2726thrust24THRUST_300001_SM_1000_NS6deviceE,(_ZN34_INTERNAL_e079f56b_4_k_cu_7294b2724cuda3std3__47nulloptE - _ZN34_INTERNAL_e079f56b_4_k_cu_7294b2726thrust24THRUST_300001_SM_1000_NS6deviceE)
_ZN34_INTERNAL_e079f56b_4_k_cu_7294b2726thrust24THRUST_300001_SM_1000_NS6deviceE:
	.zero		1
	.type		_ZN34_INTERNAL_e079f56b_4_k_cu_7294b2724cuda3std3__47nulloptE,@object
	.size		_ZN34_INTERNAL_e079f56b_4_k_cu_7294b2724cuda3std3__47nulloptE,(_ZN34_INTERNAL_e079f56b_4_k_cu_7294b2724cuda3std6ranges3__45__cpo8distanceE - _ZN34_INTERNAL_e079f56b_4_k_cu_7294b2724cuda3std3__47nulloptE)
_ZN34_INTERNAL_e079f56b_4_k_cu_7294b2724cuda3std3__47nulloptE:
	.zero		1
	.type		_ZN34_INTERNAL_e079f56b_4_k_cu_7294b2724cuda3std6ranges3__45__cpo8distanceE,@object
	.size		_ZN34_INTERNAL_e079f56b_4_k_cu_7294b2724cuda3std6ranges3__45__cpo8distanceE,(_ZN34_INTERNAL_e079f56b_4_k_cu_7294b2726thrust24THRUST_300001_SM_1000_NS12placeholders2_4E - _ZN34_INTERNAL_e079f56b_4_k_cu_7294b2724cuda3std6ranges3__45__cpo8distanceE)
_ZN34_INTERNAL_e079f56b_4_k_cu_7294b2724cuda3std6ranges3__45__cpo8distanceE:
	.zero		1
	.type		_ZN34_INTERNAL_e079f56b_4_k_cu_7294b2726thrust24THRUST_300001_SM_1000_NS12placeholders2_4E,@object
	.size		_ZN34_INTERNAL_e079f56b_4_k_cu_7294b2726thrust24THRUST_300001_SM_1000_NS12placeholders2_4E,(_ZN34_INTERNAL_e079f56b_4_k_cu_7294b2724cuda3std3__45__cpo6rbeginE - _ZN34_INTERNAL_e079f56b_4_k_cu_7294b2726thrust24THRUST_300001_SM_1000_NS12placeholders2_4E)
_ZN34_INTERNAL_e079f56b_4_k_cu_7294b2726thrust24THRUST_300001_SM_1000_NS12placeholders2_4E:
	.zero		1
	.type		_ZN34_INTERNAL_e079f56b_4_k_cu_7294b2724cuda3std3__45__cpo6rbeginE,@object
	.size		_ZN34_INTERNAL_e079f56b_4_k_cu_7294b2724cuda3std3__45__cpo6rbeginE,(_ZN34_INTERNAL_e079f56b_4_k_cu_7294b2724cuda3std6ranges3__45__cpo7advanceE - _ZN34_INTERNAL_e079f56b_4_k_cu_7294b2724cuda3std3__45__cpo6rbeginE)
_ZN34_INTERNAL_e079f56b_4_k_cu_7294b2724cuda3std3__45__cpo6rbeginE:
	.zero		1
	.type		_ZN34_INTERNAL_e079f56b_4_k_cu_7294b2724cuda3std6ranges3__45__cpo7advanceE,@object
	.size		_ZN34_INTERNAL_e079f56b_4_k_cu_7294b2724cuda3std6ranges3__45__cpo7advanceE,(_ZN34_INTERNAL_e079f56b_4_k_cu_7294b2726thrust24THRUST_300001_SM_1000_NS12placeholders3_10E - _ZN34_INTERNAL_e079f56b_4_k_cu_7294b2724cuda3std6ranges3__45__cpo7advanceE)
_ZN34_INTERNAL_e079f56b_4_k_cu_7294b2724cuda3std6ranges3__45__cpo7advanceE:
	.zero		1
	.type		_ZN34_INTERNAL_e079f56b_4_k_cu_7294b2726thrust24THRUST_300001_SM_1000_NS12placeholders3_10E,@object
	.size		_ZN34_INTERNAL_e079f56b_4_k_cu_7294b2726thrust24THRUST_300001_SM_1000_NS12placeholders3_10E,(_ZN34_INTERNAL_e079f56b_4_k_cu_7294b2724cuda3std3__48in_placeE - _ZN34_INTERNAL_e079f56b_4_k_cu_7294b2726thrust24THRUST_300001_SM_1000_NS12placeholders3_10E)
_ZN34_INTERNAL_e079f56b_4_k_cu_7294b2726thrust24THRUST_300001_SM_1000_NS12placeholders3_10E:
	.zero		1
	.type		_ZN34_INTERNAL_e079f56b_4_k_cu_7294b2724cuda3std3__48in_placeE,@object
	.size		_ZN34_INTERNAL_e079f56b_4_k_cu_7294b2724cuda3std3__48in_placeE,(_ZN34_INTERNAL_e079f56b_4_k_cu_7294b2724cuda3std6ranges3__45__cpo4sizeE - _ZN34_INTERNAL_e079f56b_4_k_cu_7294b2724cuda3std3__48in_placeE)
_ZN34_INTERNAL_e079f56b_4_k_cu_7294b2724cuda3std3__48in_placeE:
	.zero		1
	.type		_ZN34_INTERNAL_e079f56b_4_k_cu_7294b2724cuda3std6ranges3__45__cpo4sizeE,@object
	.size		_ZN34_INTERNAL_e079f56b_4_k_cu_7294b2724cuda3std6ranges3__45__cpo4sizeE,(_ZN34_INTERNAL_e079f56b_4_k_cu_7294b2726thrust24THRUST_300001_SM_1000_NS12placeholders2_2E - _ZN34_INTERNAL_e079f56b_4_k_cu_7294b2724cuda3std6ranges3__45__cpo4sizeE)
_ZN34_INTERNAL_e079f56b_4_k_cu_7294b2724cuda3std6ranges3__45__cpo4sizeE:
	.zero		1
	.type		_ZN34_INTERNAL_e079f56b_4_k_cu_7294b2726thrust24THRUST_300001_SM_1000_NS12placeholders2_2E,@object
	.size		_ZN34_INTERNAL_e079f56b_4_k_cu_7294b2726thrust24THRUST_300001_SM_1000_NS12placeholders2_2E,(_ZN34_INTERNAL_e079f56b_4_k_cu_7294b2724cuda3std3__45__cpo6cbeginE - _ZN34_INTERNAL_e079f56b_4_k_cu_7294b2726thrust24THRUST_300001_SM_1000_NS12placeholders2_2E)
_ZN34_INTERNAL_e079f56b_4_k_cu_7294b2726thrust24THRUST_300001_SM_1000_NS12placeholders2_2E:
	.zero		1
	.type		_ZN34_INTERNAL_e079f56b_4_k_cu_7294b2724cuda3std3__45__cpo6cbeginE,@object
	.size		_ZN34_INTERNAL_e079f56b_4_k_cu_7294b2724cuda3std3__45__cpo6cbeginE,(_ZN34_INTERNAL_e079f56b_4_k_cu_7294b2724cuda3std6ranges3__45__cpo6cbeginE - _ZN34_INTERNAL_e079f56b_4_k_cu_7294b2724cuda3std3__45__cpo6cbeginE)
_ZN34_INTERNAL_e079f56b_4_k_cu_7294b2724cuda3std3__45__cpo6cbeginE:
	.zero		1
	.type		_ZN34_INTERNAL_e079f56b_4_k_cu_7294b2724cuda3std6ranges3__45__cpo6cbeginE,@object
	.size		_ZN34_INTERNAL_e079f56b_4_k_cu_7294b2724cuda3std6ranges3__45__cpo6cbeginE,(_ZN34_INTERNAL_e079f56b_4_k_cu_7294b2726thrust24THRUST_300001_SM_1000_NS12placeholders2_6E - _ZN34_INTERNAL_e079f56b_4_k_cu_7294b2724cuda3std6ranges3__45__cpo6cbeginE)
_ZN34_INTERNAL_e079f56b_4_k_cu_7294b2724cuda3std6ranges3__45__cpo6cbeginE:
	.zero		1
	.type		_ZN34_INTERNAL_e079f56b_4_k_cu_7294b2726thrust24THRUST_300001_SM_1000_NS12placeholders2_6E,@object
	.size		_ZN34_INTERNAL_e079f56b_4_k_cu_7294b2726thrust24THRUST_300001_SM_1000_NS12placeholders2_6E,(_ZN34_INTERNAL_e079f56b_4_k_cu_7294b2724cuda3std3__45__cpo7crbeginE - _ZN34_INTERNAL_e079f56b_4_k_cu_7294b2726thrust24THRUST_300001_SM_1000_NS12placeholders2_6E)
_ZN34_INTERNAL_e079f56b_4_k_cu_7294b2726thrust24THRUST_300001_SM_1000_NS12placeholders2_6E:
	.zero		1
	.type		_ZN34_INTERNAL_e079f56b_4_k_cu_7294b2724cuda3std3__45__cpo7crbeginE,@object
	.size		_ZN34_INTERNAL_e079f56b_4_k_cu_7294b2724cuda3std3__45__cpo7crbeginE,(_ZN34_INTERNAL_e079f56b_4_k_cu_7294b2724cuda3std6ranges3__45__cpo4nextE - _ZN34_INTERNAL_e079f56b_4_k_cu_7294b2724cuda3std3__45__cpo7crbeginE)
_ZN34_INTERNAL_e079f56b_4_k_cu_7294b2724cuda3std3__45__cpo7crbeginE:
	.zero		1
	.type		_ZN34_INTERNAL_e079f56b_4_k_cu_7294b2724cuda3std6ranges3__45__cpo4nextE,@object
	.size		_ZN34_INTERNAL_e079f56b_4_k_cu_7294b2724cuda3std6ranges3__45__cpo4nextE,(_ZN34_INTERNAL_e079f56b_4_k_cu_7294b2724cuda3std6ranges3__45__cpo4swapE - _ZN34_INTERNAL_e079f56b_4_k_cu_7294b2724cuda3std6ranges3__45__cpo4nextE)
_ZN34_INTERNAL_e079f56b_4_k_cu_7294b2724cuda3std6ranges3__45__cpo4nextE:
	.zero		1
	.type		_ZN34_INTERNAL_e079f56b_4_k_cu_7294b2724cuda3std6ranges3__45__cpo4swapE,@object
	.size		_ZN34_INTERNAL_e079f56b_4_k_cu_7294b2724cuda3std6ranges3__45__cpo4swapE,(_ZN34_INTERNAL_e079f56b_4_k_cu_7294b2726thrust24THRUST_300001_SM_1000_NS8cuda_cub10par_nosyncE - _ZN34_INTERNAL_e079f56b_4_k_cu_7294b2724cuda3std6ranges3__45__cpo4swapE)
_ZN34_INTERNAL_e079f56b_4_k_cu_7294b2724cuda3std6ranges3__45__cpo4swapE:
	.zero		1
	.type		_ZN34_INTERNAL_e079f56b_4_k_cu_7294b2726thrust24THRUST_300001_SM_1000_NS8cuda_cub10par_nosyncE,@object
	.size		_ZN34_INTERNAL_e079f56b_4_k_cu_7294b2726thrust24THRUST_300001_SM_1000_NS8cuda_cub10par_nosyncE,(_ZN34_INTERNAL_e079f56b_4_k_cu_7294b2726thrust24THRUST_300001_SM_1000_NS3seqE - _ZN34_INTERNAL_e079f56b_4_k_cu_7294b2726thrust24THRUST_300001_SM_1000_NS8cuda_cub10par_nosyncE)
_ZN34_INTERNAL_e079f56b_4_k_cu_7294b2726thrust24THRUST_300001_SM_1000_NS8cuda_cub10par_nosyncE:
	.zero		1
	.type		_ZN34_INTERNAL_e079f56b_4_k_cu_7294b2726thrust24THRUST_300001_SM_1000_NS3seqE,@object
	.size		_ZN34_INTERNAL_e079f56b_4_k_cu_7294b2726thrust24THRUST_300001_SM_1000_NS3seqE,(_ZN34_INTERNAL_e079f56b_4_k_cu_7294b2724cuda3std3__420unreachable_sentinelE - _ZN34_INTERNAL_e079f56b_4_k_cu_7294b2726thrust24THRUST_300001_SM_1000_NS3seqE)
_ZN34_INTERNAL_e079f56b_4_k_cu_7294b2726thrust24THRUST_300001_SM_1000_NS3seqE:
	.zero		1
	.type		_ZN34_INTERNAL_e079f56b_4_k_cu_7294b2724cuda3std3__420unreachable_sentinelE,@object
	.size		_ZN34_INTERNAL_e079f56b_4_k_cu_7294b2724cuda3std3__420unreachable_sentinelE,(_ZN34_INTERNAL_e079f56b_4_k_cu_7294b2724cuda3std6ranges3__45__cpo5ssizeE - _ZN34_INTERNAL_e079f56b_4_k_cu_7294b2724cuda3std3__420unreachable_sentinelE)
_ZN34_INTERNAL_e079f56b_4_k_cu_7294b2724cuda3std3__420unreachable_sentinelE:
	.zero		1
	.type		_ZN34_INTERNAL_e079f56b_4_k_cu_7294b2724cuda3std6ranges3__45__cpo5ssizeE,@object
	.size		_ZN34_INTERNAL_e079f56b_4_k_cu_7294b2724cuda3std6ranges3__45__cpo5ssizeE,(_ZN34_INTERNAL_e079f56b_4_k_cu_7294b2726thrust24THRUST_300001_SM_1000_NS12placeholders2_3E - _ZN34_INTERNAL_e079f56b_4_k_cu_7294b2724cuda3std6ranges3__45__cpo5ssizeE)
_ZN34_INTERNAL_e079f56b_4_k_cu_7294b2724cuda3std6ranges3__45__cpo5ssizeE:
	.zero		1
	.type		_ZN34_INTERNAL_e079f56b_4_k_cu_7294b2726thrust24THRUST_300001_SM_1000_NS12placeholders2_3E,@object
	.size		_ZN34_INTERNAL_e079f56b_4_k_cu_7294b2726thrust24THRUST_300001_SM_1000_NS12placeholders2_3E,(_ZN34_INTERNAL_e079f56b_4_k_cu_7294b2724cuda3std3__45__cpo4cendE - _ZN34_INTERNAL_e079f56b_4_k_cu_7294b2726thrust24THRUST_300001_SM_1000_NS12placeholders2_3E)
_ZN34_INTERNAL_e079f56b_4_k_cu_7294b2726thrust24THRUST_300001_SM_1000_NS12placeholders2_3E:
	.zero		1
	.type		_ZN34_INTERNAL_e079f56b_4_k_cu_7294b2724cuda3std3__45__cpo4cendE,@object
	.size		_ZN34_INTERNAL_e079f56b_4_k_cu_7294b2724cuda3std3__45__cpo4cendE,(_ZN34_INTERNAL_e079f56b_4_k_cu_7294b2724cuda3std6ranges3__45__cpo4cendE - _ZN34_INTERNAL_e079f56b_4_k_cu_7294b2724cuda3std3__45__cpo4cendE)
_ZN34_INTERNAL_e079f56b_4_k_cu_7294b2724cuda3std3__45__cpo4cendE:
	.zero		1
	.type		_ZN34_INTERNAL_e079f56b_4_k_cu_7294b2724cuda3std6ranges3__45__cpo4cendE,@object
	.size		_ZN34_INTERNAL_e079f56b_4_k_cu_7294b2724cuda3std6ranges3__45__cpo4cendE,(_ZN34_INTERNAL_e079f56b_4_k_cu_7294b2726thrust24THRUST_300001_SM_1000_NS12placeholders2_7E - _ZN34_INTERNAL_e079f56b_4_k_cu_7294b2724cuda3std6ranges3__45__cpo4cendE)
_ZN34_INTERNAL_e079f56b_4_k_cu_7294b2724cuda3std6ranges3__45__cpo4cendE:
	.zero		1
	.type		_ZN34_INTERNAL_e079f56b_4_k_cu_7294b2726thrust24THRUST_300001_SM_1000_NS12placeholders2_7E,@object
	.size		_ZN34_INTERNAL_e079f56b_4_k_cu_7294b2726thrust24THRUST_300001_SM_1000_NS12placeholders2_7E,(_ZN34_INTERNAL_e079f56b_4_k_cu_7294b2724cuda3std3__45__cpo5crendE - _ZN34_INTERNAL_e079f56b_4_k_cu_7294b2726thrust24THRUST_300001_SM_1000_NS12placeholders2_7E)
_ZN34_INTERNAL_e079f56b_4_k_cu_7294b2726thrust24THRUST_300001_SM_1000_NS12placeholders2_7E:
	.zero		1
	.type		_ZN34_INTERNAL_e079f56b_4_k_cu_7294b2724cuda3std3__45__cpo5crendE,@object
	.size		_ZN34_INTERNAL_e079f56b_4_k_cu_7294b2724cuda3std3__45__cpo5crendE,(_ZN34_INTERNAL_e079f56b_4_k_cu_7294b2724cuda3std6ranges3__45__cpo4prevE - _ZN34_INTERNAL_e079f56b_4_k_cu_7294b2724cuda3std3__45__cpo5crendE)
_ZN34_INTERNAL_e079f56b_4_k_cu_7294b2724cuda3std3__45__cpo5crendE:
	.zero		1
	.type		_ZN34_INTERNAL_e079f56b_4_k_cu_7294b2724cuda3std6ranges3__45__cpo4prevE,@object
	.size		_ZN34_INTERNAL_e079f56b_4_k_cu_7294b2724cuda3std6ranges3__45__cpo4prevE,(_ZN34_INTERNAL_e079f56b_4_k_cu_7294b2724cuda3std6ranges3__45__cpo9iter_moveE - _ZN34_INTERNAL_e079f56b_4_k_cu_7294b2724cuda3std6ranges3__45__cpo4prevE)
_ZN34_INTERNAL_e079f56b_4_k_cu_7294b2724cuda3std6ranges3__45__cpo4prevE:
	.zero		1
	.type		_ZN34_INTERNAL_e079f56b_4_k_cu_7294b2724cuda3std6ranges3__45__cpo9iter_moveE,@object
	.size		_ZN34_INTERNAL_e079f56b_4_k_cu_7294b2724cuda3std6ranges3__45__cpo9iter_moveE,(_ZN34_INTERNAL_e079f56b_4_k_cu_7294b2726thrust24THRUST_300001_SM_1000_NS6system6detail10sequential3seqE - _ZN34_INTERNAL_e079f56b_4_k_cu_7294b2724cuda3std6ranges3__45__cpo9iter_moveE)
_ZN34_INTERNAL_e079f56b_4_k_cu_7294b2724cuda3std6ranges3__45__cpo9iter_moveE:
	.zero		1
	.type		_ZN34_INTERNAL_e079f56b_4_k_cu_7294b2726thrust24THRUST_300001_SM_1000_NS6system6detail10sequential3seqE,@object
	.size		_ZN34_INTERNAL_e079f56b_4_k_cu_7294b2726thrust24THRUST_300001_SM_1000_NS6system6detail10sequential3seqE,(_ZN34_INTERNAL_e079f56b_4_k_cu_7294b2726thrust24THRUST_300001_SM_1000_NS12placeholders2_9E - _ZN34_INTERNAL_e079f56b_4_k_cu_7294b2726thrust24THRUST_300001_SM_1000_NS6system6detail10sequential3seqE)
_ZN34_INTERNAL_e079f56b_4_k_cu_7294b2726thrust24THRUST_300001_SM_1000_NS6system6detail10sequential3seqE:
	.zero		1
	.type		_ZN34_INTERNAL_e079f56b_4_k_cu_7294b2726thrust24THRUST_300001_SM_1000_NS12placeholders2_9E,@object
	.size		_ZN34_INTERNAL_e079f56b_4_k_cu_7294b2726thrust24THRUST_300001_SM_1000_NS12placeholders2_9E,(_ZN34_INTERNAL_e079f56b_4_k_cu_7294b2724cuda3std3__419piecewise_constructE - _ZN34_INTERNAL_e079f56b_4_k_cu_7294b2726thrust24THRUST_300001_SM_1000_NS12placeholders2_9E)
_ZN34_INTERNAL_e079f56b_4_k_cu_7294b2726thrust24THRUST_300001_SM_1000_NS12placeholders2_9E:
	.zero		1
	.type		_ZN34_INTERNAL_e079f56b_4_k_cu_7294b2724cuda3std3__419piecewise_constructE,@object
	.size		_ZN34_INTERNAL_e079f56b_4_k_cu_7294b2724cuda3std3__419piecewise_constructE,(_ZN34_INTERNAL_e079f56b_4_k_cu_7294b2724cuda3std6ranges3__45__cpo5cdataE - _ZN34_INTERNAL_e079f56b_4_k_cu_7294b2724cuda3std3__419piecewise_constructE)
_ZN34_INTERNAL_e079f56b_4_k_cu_7294b2724cuda3std3__419piecewise_constructE:
	.zero		1
	.type		_ZN34_INTERNAL_e079f56b_4_k_cu_7294b2724cuda3std6ranges3__45__cpo5cdataE,@object
	.size		_ZN34_INTERNAL_e079f56b_4_k_cu_7294b2724cuda3std6ranges3__45__cpo5cdataE,(_ZN34_INTERNAL_e079f56b_4_k_cu_7294b2726thrust24THRUST_300001_SM_1000_NS12placeholders2_1E - _ZN34_INTERNAL_e079f56b_4_k_cu_7294b2724cuda3std6ranges3__45__cpo5cdataE)
_ZN34_INTERNAL_e079f56b_4_k_cu_7294b2724cuda3std6ranges3__45__cpo5cdataE:
	.zero		1
	.type		_ZN34_INTERNAL_e079f56b_4_k_cu_7294b2726thrust24THRUST_300001_SM_1000_NS12placeholders2_1E,@object
	.size		_ZN34_INTERNAL_e079f56b_4_k_cu_7294b2726thrust24THRUST_300001_SM_1000_NS12placeholders2_1E,(_ZN34_INTERNAL_e079f56b_4_k_cu_7294b2724cuda3std3__45__cpo3endE - _ZN34_INTERNAL_e079f56b_4_k_cu_7294b2726thrust24THRUST_300001_SM_1000_NS12placeholders2_1E)
_ZN34_INTERNAL_e079f56b_4_k_cu_7294b2726thrust24THRUST_300001_SM_1000_NS12placeholders2_1E:
	.zero		1
	.type		_ZN34_INTERNAL_e079f56b_4_k_cu_7294b2724cuda3std3__45__cpo3endE,@object
	.size		_ZN34_INTERNAL_e079f56b_4_k_cu_7294b2724cuda3std3__45__cpo3endE,(_ZN34_INTERNAL_e079f56b_4_k_cu_7294b2724cuda3std6ranges3__45__cpo3endE - _ZN34_INTERNAL_e079f56b_4_k_cu_7294b2724cuda3std3__45__cpo3endE)
_ZN34_INTERNAL_e079f56b_4_k_cu_7294b2724cuda3std3__45__cpo3endE:
	.zero		1
	.type		_ZN34_INTERNAL_e079f56b_4_k_cu_7294b2724cuda3std6ranges3__45__cpo3endE,@object
	.size		_ZN34_INTERNAL_e079f56b_4_k_cu_7294b2724cuda3std6ranges3__45__cpo3endE,(_ZN34_INTERNAL_e079f56b_4_k_cu_7294b2726thrust24THRUST_300001_SM_1000_NS12placeholders2_5E - _ZN34_INTERNAL_e079f56b_4_k_cu_7294b2724cuda3std6ranges3__45__cpo3endE)
_ZN34_INTERNAL_e079f56b_4_k_cu_7294b2724cuda3std6ranges3__45__cpo3endE:
	.zero		1
	.type		_ZN34_INTERNAL_e079f56b_4_k_cu_7294b2726thrust24THRUST_300001_SM_1000_NS12placeholders2_5E,@object
	.size		_ZN34_INTERNAL_e079f56b_4_k_cu_7294b2726thrust24THRUST_300001_SM_1000_NS12placeholders2_5E,(_ZN34_INTERNAL_e079f56b_4_k_cu_7294b2724cuda3std3__45__cpo4rendE - _ZN34_INTERNAL_e079f56b_4_k_cu_7294b2726thrust24THRUST_300001_SM_1000_NS12placeholders2_5E)
_ZN34_INTERNAL_e079f56b_4_k_cu_7294b2726thrust24THRUST_300001_SM_1000_NS12placeholders2_5E:
	.zero		1
	.type		_ZN34_INTERNAL_e079f56b_4_k_cu_7294b2724cuda3std3__45__cpo4rendE,@object
	.size		_ZN34_INTERNAL_e079f56b_4_k_cu_7294b2724cuda3std3__45__cpo4rendE,(_ZN34_INTERNAL_e079f56b_4_k_cu_7294b2724cuda3std6ranges3__45__cpo9iter_swapE - _ZN34_INTERNAL_e079f56b_4_k_cu_7294b2724cuda3std3__45__cpo4rendE)
_ZN34_INTERNAL_e079f56b_4_k_cu_7294b2724cuda3std3__45__cpo4rendE:
	.zero		1
	.type		_ZN34_INTERNAL_e079f56b_4_k_cu_7294b2724cuda3std6ranges3__45__cpo9iter_swapE,@object
	.size		_ZN34_INTERNAL_e079f56b_4_k_cu_7294b2724cuda3std6ranges3__45__cpo9iter_swapE,(_ZN34_INTERNAL_e079f56b_4_k_cu_7294b2724cuda3std3__48unexpectE - _ZN34_INTERNAL_e079f56b_4_k_cu_7294b2724cuda3std6ranges3__45__cpo9iter_swapE)
_ZN34_INTERNAL_e079f56b_4_k_cu_7294b2724cuda3std6ranges3__45__cpo9iter_swapE:
	.zero		1
	.type		_ZN34_INTERNAL_e079f56b_4_k_cu_7294b2724cuda3std3__48unexpectE,@object
	.size		_ZN34_INTERNAL_e079f56b_4_k_cu_7294b2724cuda3std3__48unexpectE,(_ZN34_INTERNAL_e079f56b_4_k_cu_7294b2726thrust24THRUST_300001_SM_1000_NS8cuda_cub3parE - _ZN34_INTERNAL_e079f56b_4_k_cu_7294b2724cuda3std3__48unexpectE)
_ZN34_INTERNAL_e079f56b_4_k_cu_7294b2724cuda3std3__48unexpectE:
	.zero		1
	.type		_ZN34_INTERNAL_e079f56b_4_k_cu_7294b2726thrust24THRUST_300001_SM_1000_NS8cuda_cub3parE,@object
	.size		_ZN34_INTERNAL_e079f56b_4_k_cu_7294b2726thrust24THRUST_300001_SM_1000_NS8cuda_cub3parE,(.L_29 - _ZN34_INTERNAL_e079f56b_4_k_cu_7294b2726thrust24THRUST_300001_SM_1000_NS8cuda_cub3parE)
_ZN34_INTERNAL_e079f56b_4_k_cu_7294b2726thrust24THRUST_300001_SM_1000_NS8cuda_cub3parE:
	.zero		1
.L_29:


//--------------------- .nv.shared._ZN3cub18CUB_300001_SM_10006detail4scan16DeviceScanKernelINS2_10policy_hubIiiijN4cuda3std3__44plusIvEEE10Policy1000EPiN6thrust24THRUST_300001_SM_1000_NS6detail15normal_iteratorINSE_10device_ptrIiEEEENS0_13ScanTileStateIiLb1EEES9_NS1_10InputValueIiSC_EEjiLb0EiEEvT0_T1_T2_iT3_T4_T5_ --------------------------
	.section	.nv.shared._ZN3cub18CUB_300001_SM_10006detail4scan16DeviceScanKernelINS2_10policy_hubIiiijN4cuda3std3__44plusIvEEE10Policy1000EPiN6thrust24THRUST_300001_SM_1000_NS6detail15normal_iteratorINSE_10device_ptrIiEEEENS0_13ScanTileStateIiLb1EEES9_NS1_10InputValueIiSC_EEjiLb0EiEEvT0_T1_T2_iT3_T4_T5_,"aw",@nobits
	.sectionflags	@""
	.align	16
.nv.shared._ZN3cub18CUB_300001_SM_10006detail4scan16DeviceScanKernelINS2_10policy_hubIiiijN4cuda3std3__44plusIvEEE10Policy1000EPiN6thrust24THRUST_300001_SM_1000_NS6detail15normal_iteratorINSE_10device_ptrIiEEEENS0_13ScanTileStateIiLb1EEES9_NS1_10InputValueIiSC_EEjiLb0EiEEvT0_T1_T2_iT3_T4_T5_:
	.zero		34832


//--------------------- .nv.constant0._ZN3cub18CUB_300001_SM_10006detail4scan16DeviceScanKernelINS2_10policy_hubIiiimN4cuda3std3__44plusIvEEE10Policy1000EPiN6thrust24THRUST_300001_SM_1000_NS6detail15normal_iteratorINSE_10device_ptrIiEEEENS0_13ScanTileStateIiLb1EEES9_NS1_10InputValueIiSC_EEmiLb0EiEEvT0_T1_T2_iT3_T4_T5_ --------------------------
	.section	.nv.constant0._ZN3cub18CUB_300001_SM_10006detail4scan16DeviceScanKernelINS2_10policy_hubIiiimN4cuda3std3__44plusIvEEE10Policy1000EPiN6thrust24THRUST_300001_SM_1000_NS6detail15normal_iteratorINSE_10device_ptrIiEEEENS0_13ScanTileStateIiLb1EEES9_NS1_10InputValueIiSC_EEmiLb0EiEEvT0_T1_T2_iT3_T4_T5_,"a",@progbits
	.sectionflags	@""
	.align	4
.nv.constant0._ZN3cub18CUB_300001_SM_10006detail4scan16DeviceScanKernelINS2_10policy_hubIiiimN4cuda3std3__44plusIvEEE10Policy1000EPiN6thrust24THRUST_300001_SM_1000_NS6detail15normal_iteratorINSE_10device_ptrIiEEEENS0_13ScanTileStateIiLb1EEES9_NS1_10InputValueIiSC_EEmiLb0EiEEvT0_T1_T2_iT3_T4_T5_:
	.zero		952


//--------------------- .nv.constant0._ZN3cub18CUB_300001_SM_10006detail4scan16DeviceScanKernelINS2_10policy_hubIiiijN4cuda3std3__44plusIvEEE10Policy1000EPiN6thrust24THRUST_300001_SM_1000_NS6detail15normal_iteratorINSE_10device_ptrIiEEEENS0_13ScanTileStateIiLb1EEES9_NS1_10InputValueIiSC_EEjiLb0EiEEvT0_T1_T2_iT3_T4_T5_ --------------------------
	.section	.nv.constant0._ZN3cub18CUB_300001_SM_10006detail4scan16DeviceScanKernelINS2_10policy_hubIiiijN4cuda3std3__44plusIvEEE10Policy1000EPiN6thrust24THRUST_300001_SM_1000_NS6detail15normal_iteratorINSE_10device_ptrIiEEEENS0_13ScanTileStateIiLb1EEES9_NS1_10InputValueIiSC_EEjiLb0EiEEvT0_T1_T2_iT3_T4_T5_,"a",@progbits
	.sectionflags	@""
	.align	4
.nv.constant0._ZN3cub18CUB_300001_SM_10006detail4scan16DeviceScanKernelINS2_10policy_hubIiiijN4cuda3std3__44plusIvEEE10Policy1000EPiN6thrust24THRUST_300001_SM_1000_NS6detail15normal_iteratorINSE_10device_ptrIiEEEENS0_13ScanTileStateIiLb1EEES9_NS1_10InputValueIiSC_EEjiLb0EiEEvT0_T1_T2_iT3_T4_T5_:
	.zero		948


//--------------------- .nv.constant0._ZN3cub18CUB_300001_SM_10006detail4scan20DeviceScanInitKernelINS0_13ScanTileStateIiLb1EEEEEvT_i --------------------------
	.section	.nv.constant0._ZN3cub18CUB_300001_SM_10006detail4scan20DeviceScanInitKernelINS0_13ScanTileStateIiLb1EEEEEvT_i,"a",@progbits
	.sectionflags	@""
	.align	4
.nv.constant0._ZN3cub18CUB_300001_SM_10006detail4scan20DeviceScanInitKernelINS0_13ScanTileStateIiLb1EEEEEvT_i:
	.zero		908


//--------------------- .nv.constant0._ZN3cub18CUB_300001_SM_10006detail8for_each13static_kernelINS2_12policy_hub_t12policy_500_tEmN6thrust24THRUST_300001_SM_1000_NS8cuda_cub20__uninitialized_fill7functorINS7_10device_ptrIiEEiEEEEvT0_T1_ --------------------------
	.section	.nv.constant0._ZN3cub18CUB_300001_SM_10006detail8for_each13static_kernelINS2_12policy_hub_t12policy_500_tEmN6thrust24THRUST_300001_SM_1000_NS8cuda_cub20__uninitialized_fill7functorINS7_10device_ptrIiEEiEEEEvT0_T1_,"a",@progbits
	.sectionflags	@""
	.align	4
.nv.constant0._ZN3cub18CUB_300001_SM_10006detail8for_each13static_kernelINS2_12policy_hub_t12policy_500_tEmN6thrust24THRUST_300001_SM_1000_NS8cuda_cub20__uninitialized_fill7functorINS7_10device_ptrIiEEiEEEEvT0_T1_:
	.zero		920


//--------------------- .nv.constant0._ZN3cub18CUB_300001_SM_10006detail11EmptyKernelIvEEvv --------------------------
	.section	.nv.constant0._ZN3cub18CUB_300001_SM_10006detail11EmptyKernelIvEEvv,"a",@progbits
	.sectionflags	@""
	.align	4
.nv.constant0._ZN3cub18CUB_300001_SM_10006detail11EmptyKernelIvEEvv:
	.zero		896


//--------------------- .nv.constant0._Z7scatterPKiPiS0_S0_imi --------------------------
	.section	.nv.constant0._Z7scatterPKiPiS0_S0_imi,"a",@progbits
	.sectionflags	@""
	.align	4
.nv.constant0._Z7scatterPKiPiS0_S0_imi:
	.zero		948


//--------------------- .nv.constant0._Z17compute_predicatePKiPiim --------------------------
	.section	.nv.constant0._Z17compute_predicatePKiPiim,"a",@progbits
	.sectionflags	@""
	.align	4
.nv.constant0._Z17compute_predicatePKiPiim:
	.zero		928


//--------------------- SYMBOLS --------------------------

	.type		.nv.reservedSmem.offset0,@object
	.size		.nv.reservedSmem.offset0,0x4
	.type		.nv.reservedSmem.cap,@object
	.size		.nv.reservedSmem.cap,0x4
